//
// Generated by NVIDIA NVVM Compiler
//
// Compiler Build ID: CL-36424714
// Cuda compilation tools, release 13.0, V13.0.88
// Based on NVVM 20.0.0
//

.version 9.0
.target sm_100
.address_size 64

	// .globl	_Z11AES_EncryptP9aes_blockPA128_mi

.visible .entry _Z11AES_EncryptP9aes_blockPA128_mi(
	.param .u64 .ptr .align 1 _Z11AES_EncryptP9aes_blockPA128_mi_param_0,
	.param .u64 .ptr .align 1 _Z11AES_EncryptP9aes_blockPA128_mi_param_1,
	.param .u32 _Z11AES_EncryptP9aes_blockPA128_mi_param_2
)
{
	.local .align 16 .b8 	__local_depot0[2048];
	.reg .b64 	%SP;
	.reg .b64 	%SPL;
	.reg .pred 	%p<14>;
	.reg .b16 	%rs<3>;
	.reg .b32 	%r<75>;
	.reg .b64 	%rd<2726>;

	mov.u64 	%SPL, __local_depot0;
	ld.param.u32 	%r28, [_Z11AES_EncryptP9aes_blockPA128_mi_param_2];
	add.u64 	%rd1, %SPL, 0;
	add.u64 	%rd2, %SPL, 0;
	add.u64 	%rd3, %SPL, 1024;
	mov.u32 	%r29, %ntid.x;
	mov.u32 	%r30, %ctaid.x;
	mov.u32 	%r31, %tid.x;
	mad.lo.s32 	%r62, %r29, %r30, %r31;
	setp.ge.s32 	%p1, %r62, %r28;
	@%p1 bra 	$L__BB0_24;
$L__BB0_1:
	ld.param.u64 	%rd2565, [_Z11AES_EncryptP9aes_blockPA128_mi_param_0];
	cvta.to.global.u64 	%rd350, %rd2565;
	mul.wide.s32 	%rd351, %r62, 1024;
	add.s64 	%rd4, %rd350, %rd351;
	mov.b64 	%rd2569, 0;
$L__BB0_2:
	add.s64 	%rd352, %rd4, %rd2569;
	ld.global.u8 	%rs1, [%rd352];
	add.s64 	%rd353, %rd3, %rd2569;
	st.local.u8 	[%rd353], %rs1;
	add.s64 	%rd6, %rd2569, 1;
	setp.lt.u64 	%p2, %rd2569, 1023;
	mov.u64 	%rd2569, %rd6;
	@%p2 bra 	$L__BB0_2;
	mov.b32 	%r63, 0;
	mov.b64 	%rd2570, 0;
	mov.u64 	%rd2571, %rd2570;
	mov.u64 	%rd2572, %rd2570;
	mov.u64 	%rd2573, %rd2570;
	mov.u64 	%rd2574, %rd2570;
	mov.u64 	%rd2575, %rd2570;
	mov.u64 	%rd2576, %rd2570;
	mov.u64 	%rd2577, %rd2570;
	mov.u64 	%rd2578, %rd2570;
	mov.u64 	%rd2579, %rd2570;
	mov.u64 	%rd2580, %rd2570;
	mov.u64 	%rd2581, %rd2570;
	mov.u64 	%rd2582, %rd2570;
	mov.u64 	%rd2583, %rd2570;
	mov.u64 	%rd2584, %rd2570;
	mov.u64 	%rd2585, %rd2570;
	mov.u64 	%rd2586, %rd2570;
	mov.u64 	%rd2587, %rd2570;
	mov.u64 	%rd2588, %rd2570;
	mov.u64 	%rd2589, %rd2570;
	mov.u64 	%rd2590, %rd2570;
	mov.u64 	%rd2591, %rd2570;
	mov.u64 	%rd2592, %rd2570;
	mov.u64 	%rd2593, %rd2570;
	mov.u64 	%rd2594, %rd2570;
	mov.u64 	%rd2595, %rd2570;
	mov.u64 	%rd2596, %rd2570;
	mov.u64 	%rd2597, %rd2570;
	mov.u64 	%rd2598, %rd2570;
	mov.u64 	%rd2599, %rd2570;
	mov.u64 	%rd2600, %rd2570;
	mov.u64 	%rd2601, %rd2570;
	mov.u64 	%rd2602, %rd2570;
	mov.u64 	%rd2603, %rd2570;
	mov.u64 	%rd2604, %rd2570;
	mov.u64 	%rd2605, %rd2570;
	mov.u64 	%rd2606, %rd2570;
	mov.u64 	%rd2607, %rd2570;
	mov.u64 	%rd2608, %rd2570;
	mov.u64 	%rd2609, %rd2570;
	mov.u64 	%rd2610, %rd2570;
	mov.u64 	%rd2611, %rd2570;
	mov.u64 	%rd2612, %rd2570;
	mov.u64 	%rd2613, %rd2570;
	mov.u64 	%rd2614, %rd2570;
	mov.u64 	%rd2615, %rd2570;
	mov.u64 	%rd2616, %rd2570;
	mov.u64 	%rd2617, %rd2570;
	mov.u64 	%rd2618, %rd2570;
	mov.u64 	%rd2619, %rd2570;
	mov.u64 	%rd2620, %rd2570;
	mov.u64 	%rd2621, %rd2570;
	mov.u64 	%rd2622, %rd2570;
	mov.u64 	%rd2623, %rd2570;
	mov.u64 	%rd2624, %rd2570;
	mov.u64 	%rd2625, %rd2570;
	mov.u64 	%rd2626, %rd2570;
	mov.u64 	%rd2627, %rd2570;
	mov.u64 	%rd2628, %rd2570;
	mov.u64 	%rd2629, %rd2570;
	mov.u64 	%rd2630, %rd2570;
	mov.u64 	%rd2631, %rd2570;
	mov.u64 	%rd2632, %rd2570;
	mov.u64 	%rd2633, %rd2570;
	mov.u64 	%rd2634, %rd2570;
	mov.u64 	%rd2635, %rd2570;
	mov.u64 	%rd2636, %rd2570;
	mov.u64 	%rd2637, %rd2570;
	mov.u64 	%rd2638, %rd2570;
	mov.u64 	%rd2639, %rd2570;
	mov.u64 	%rd2640, %rd2570;
	mov.u64 	%rd2641, %rd2570;
	mov.u64 	%rd2642, %rd2570;
	mov.u64 	%rd2643, %rd2570;
	mov.u64 	%rd2644, %rd2570;
	mov.u64 	%rd2645, %rd2570;
	mov.u64 	%rd2646, %rd2570;
	mov.u64 	%rd2647, %rd2570;
	mov.u64 	%rd2648, %rd2570;
	mov.u64 	%rd2649, %rd2570;
	mov.u64 	%rd2650, %rd2570;
	mov.u64 	%rd2651, %rd2570;
	mov.u64 	%rd2652, %rd2570;
	mov.u64 	%rd2653, %rd2570;
	mov.u64 	%rd2654, %rd2570;
	mov.u64 	%rd2655, %rd2570;
	mov.u64 	%rd2656, %rd2570;
	mov.u64 	%rd2657, %rd2570;
	mov.u64 	%rd2658, %rd2570;
	mov.u64 	%rd2659, %rd2570;
	mov.u64 	%rd2660, %rd2570;
	mov.u64 	%rd2661, %rd2570;
	mov.u64 	%rd2662, %rd2570;
	mov.u64 	%rd2663, %rd2570;
	mov.u64 	%rd2664, %rd2570;
	mov.u64 	%rd2665, %rd2570;
	mov.u64 	%rd2666, %rd2570;
	mov.u64 	%rd2667, %rd2570;
	mov.u64 	%rd2668, %rd2570;
	mov.u64 	%rd2669, %rd2570;
	mov.u64 	%rd2670, %rd2570;
	mov.u64 	%rd2671, %rd2570;
	mov.u64 	%rd2672, %rd2570;
	mov.u64 	%rd2673, %rd2570;
	mov.u64 	%rd2674, %rd2570;
	mov.u64 	%rd2675, %rd2570;
	mov.u64 	%rd2676, %rd2570;
	mov.u64 	%rd2677, %rd2570;
	mov.u64 	%rd2678, %rd2570;
	mov.u64 	%rd2679, %rd2570;
	mov.u64 	%rd2680, %rd2570;
	mov.u64 	%rd2681, %rd2570;
	mov.u64 	%rd2682, %rd2570;
	mov.u64 	%rd2683, %rd2570;
	mov.u64 	%rd2684, %rd2570;
	mov.u64 	%rd2685, %rd2570;
	mov.u64 	%rd2686, %rd2570;
	mov.u64 	%rd2687, %rd2570;
	mov.u64 	%rd2688, %rd2570;
	mov.u64 	%rd2689, %rd2570;
	mov.u64 	%rd2690, %rd2570;
	mov.u64 	%rd2691, %rd2570;
	mov.u64 	%rd2692, %rd2570;
	mov.u64 	%rd2693, %rd2570;
	mov.u64 	%rd2694, %rd2570;
	mov.u64 	%rd2695, %rd2570;
	mov.u64 	%rd2696, %rd2570;
	mov.u64 	%rd2697, %rd2570;
$L__BB0_4:
	mov.b64 	%rd355, 4294967296;
	shl.b64 	%rd356, %rd355, %r63;
	shr.s64 	%rd357, %rd356, 32;
	shl.b32 	%r33, %r63, 1;
	mul.wide.u32 	%rd358, %r33, 8;
	add.s64 	%rd359, %rd3, %rd358;
	ld.local.v2.u64 	{%rd360, %rd361}, [%rd359];
	and.b64  	%rd362, %rd360, 1;
	neg.s64 	%rd363, %rd362;
	and.b64  	%rd364, %rd363, %rd357;
	or.b64  	%rd2570, %rd364, %rd2570;
	shl.b64 	%rd365, %rd360, 62;
	shr.s64 	%rd366, %rd365, 63;
	and.b64  	%rd367, %rd366, %rd357;
	or.b64  	%rd2571, %rd2571, %rd367;
	shl.b64 	%rd368, %rd360, 61;
	shr.s64 	%rd369, %rd368, 63;
	and.b64  	%rd370, %rd369, %rd357;
	or.b64  	%rd2572, %rd2572, %rd370;
	shl.b64 	%rd371, %rd360, 60;
	shr.s64 	%rd372, %rd371, 63;
	and.b64  	%rd373, %rd372, %rd357;
	or.b64  	%rd2573, %rd2573, %rd373;
	shl.b64 	%rd374, %rd360, 59;
	shr.s64 	%rd375, %rd374, 63;
	and.b64  	%rd376, %rd375, %rd357;
	or.b64  	%rd2574, %rd2574, %rd376;
	shl.b64 	%rd377, %rd360, 58;
	shr.s64 	%rd378, %rd377, 63;
	and.b64  	%rd379, %rd378, %rd357;
	or.b64  	%rd2575, %rd2575, %rd379;
	shl.b64 	%rd380, %rd360, 57;
	shr.s64 	%rd381, %rd380, 63;
	and.b64  	%rd382, %rd381, %rd357;
	or.b64  	%rd2576, %rd2576, %rd382;
	shl.b64 	%rd383, %rd360, 56;
	shr.s64 	%rd384, %rd383, 63;
	and.b64  	%rd385, %rd384, %rd357;
	or.b64  	%rd2577, %rd2577, %rd385;
	shl.b64 	%rd386, %rd360, 55;
	shr.s64 	%rd387, %rd386, 63;
	and.b64  	%rd388, %rd387, %rd357;
	or.b64  	%rd2578, %rd2578, %rd388;
	shl.b64 	%rd389, %rd360, 54;
	shr.s64 	%rd390, %rd389, 63;
	and.b64  	%rd391, %rd390, %rd357;
	or.b64  	%rd2579, %rd2579, %rd391;
	shl.b64 	%rd392, %rd360, 53;
	shr.s64 	%rd393, %rd392, 63;
	and.b64  	%rd394, %rd393, %rd357;
	or.b64  	%rd2580, %rd2580, %rd394;
	shl.b64 	%rd395, %rd360, 52;
	shr.s64 	%rd396, %rd395, 63;
	and.b64  	%rd397, %rd396, %rd357;
	or.b64  	%rd2581, %rd2581, %rd397;
	shl.b64 	%rd398, %rd360, 51;
	shr.s64 	%rd399, %rd398, 63;
	and.b64  	%rd400, %rd399, %rd357;
	or.b64  	%rd2582, %rd2582, %rd400;
	shl.b64 	%rd401, %rd360, 50;
	shr.s64 	%rd402, %rd401, 63;
	and.b64  	%rd403, %rd402, %rd357;
	or.b64  	%rd2583, %rd2583, %rd403;
	shl.b64 	%rd404, %rd360, 49;
	shr.s64 	%rd405, %rd404, 63;
	and.b64  	%rd406, %rd405, %rd357;
	or.b64  	%rd2584, %rd2584, %rd406;
	shl.b64 	%rd407, %rd360, 48;
	shr.s64 	%rd408, %rd407, 63;
	and.b64  	%rd409, %rd408, %rd357;
	or.b64  	%rd2585, %rd2585, %rd409;
	shl.b64 	%rd410, %rd360, 47;
	shr.s64 	%rd411, %rd410, 63;
	and.b64  	%rd412, %rd411, %rd357;
	or.b64  	%rd2586, %rd2586, %rd412;
	shl.b64 	%rd413, %rd360, 46;
	shr.s64 	%rd414, %rd413, 63;
	and.b64  	%rd415, %rd414, %rd357;
	or.b64  	%rd2587, %rd2587, %rd415;
	shl.b64 	%rd416, %rd360, 45;
	shr.s64 	%rd417, %rd416, 63;
	and.b64  	%rd418, %rd417, %rd357;
	or.b64  	%rd2588, %rd2588, %rd418;
	shl.b64 	%rd419, %rd360, 44;
	shr.s64 	%rd420, %rd419, 63;
	and.b64  	%rd421, %rd420, %rd357;
	or.b64  	%rd2589, %rd2589, %rd421;
	shl.b64 	%rd422, %rd360, 43;
	shr.s64 	%rd423, %rd422, 63;
	and.b64  	%rd424, %rd423, %rd357;
	or.b64  	%rd2590, %rd2590, %rd424;
	shl.b64 	%rd425, %rd360, 42;
	shr.s64 	%rd426, %rd425, 63;
	and.b64  	%rd427, %rd426, %rd357;
	or.b64  	%rd2591, %rd2591, %rd427;
	shl.b64 	%rd428, %rd360, 41;
	shr.s64 	%rd429, %rd428, 63;
	and.b64  	%rd430, %rd429, %rd357;
	or.b64  	%rd2592, %rd2592, %rd430;
	shl.b64 	%rd431, %rd360, 40;
	shr.s64 	%rd432, %rd431, 63;
	and.b64  	%rd433, %rd432, %rd357;
	or.b64  	%rd2593, %rd2593, %rd433;
	shl.b64 	%rd434, %rd360, 39;
	shr.s64 	%rd435, %rd434, 63;
	and.b64  	%rd436, %rd435, %rd357;
	or.b64  	%rd2594, %rd2594, %rd436;
	shl.b64 	%rd437, %rd360, 38;
	shr.s64 	%rd438, %rd437, 63;
	and.b64  	%rd439, %rd438, %rd357;
	or.b64  	%rd2595, %rd2595, %rd439;
	shl.b64 	%rd440, %rd360, 37;
	shr.s64 	%rd441, %rd440, 63;
	and.b64  	%rd442, %rd441, %rd357;
	or.b64  	%rd2596, %rd2596, %rd442;
	shl.b64 	%rd443, %rd360, 36;
	shr.s64 	%rd444, %rd443, 63;
	and.b64  	%rd445, %rd444, %rd357;
	or.b64  	%rd2597, %rd2597, %rd445;
	shl.b64 	%rd446, %rd360, 35;
	shr.s64 	%rd447, %rd446, 63;
	and.b64  	%rd448, %rd447, %rd357;
	or.b64  	%rd2598, %rd2598, %rd448;
	shl.b64 	%rd449, %rd360, 34;
	shr.s64 	%rd450, %rd449, 63;
	and.b64  	%rd451, %rd450, %rd357;
	or.b64  	%rd2599, %rd2599, %rd451;
	shl.b64 	%rd452, %rd360, 33;
	shr.s64 	%rd453, %rd452, 63;
	and.b64  	%rd454, %rd453, %rd357;
	or.b64  	%rd2600, %rd2600, %rd454;
	shl.b64 	%rd455, %rd360, 32;
	shr.s64 	%rd456, %rd455, 63;
	and.b64  	%rd457, %rd456, %rd357;
	or.b64  	%rd2601, %rd2601, %rd457;
	shl.b64 	%rd458, %rd360, 31;
	shr.s64 	%rd459, %rd458, 63;
	and.b64  	%rd460, %rd459, %rd357;
	or.b64  	%rd2602, %rd2602, %rd460;
	shl.b64 	%rd461, %rd360, 30;
	shr.s64 	%rd462, %rd461, 63;
	and.b64  	%rd463, %rd462, %rd357;
	or.b64  	%rd2603, %rd2603, %rd463;
	shl.b64 	%rd464, %rd360, 29;
	shr.s64 	%rd465, %rd464, 63;
	and.b64  	%rd466, %rd465, %rd357;
	or.b64  	%rd2604, %rd2604, %rd466;
	shl.b64 	%rd467, %rd360, 28;
	shr.s64 	%rd468, %rd467, 63;
	and.b64  	%rd469, %rd468, %rd357;
	or.b64  	%rd2605, %rd2605, %rd469;
	shl.b64 	%rd470, %rd360, 27;
	shr.s64 	%rd471, %rd470, 63;
	and.b64  	%rd472, %rd471, %rd357;
	or.b64  	%rd2606, %rd2606, %rd472;
	shl.b64 	%rd473, %rd360, 26;
	shr.s64 	%rd474, %rd473, 63;
	and.b64  	%rd475, %rd474, %rd357;
	or.b64  	%rd2607, %rd2607, %rd475;
	shl.b64 	%rd476, %rd360, 25;
	shr.s64 	%rd477, %rd476, 63;
	and.b64  	%rd478, %rd477, %rd357;
	or.b64  	%rd2608, %rd2608, %rd478;
	shl.b64 	%rd479, %rd360, 24;
	shr.s64 	%rd480, %rd479, 63;
	and.b64  	%rd481, %rd480, %rd357;
	or.b64  	%rd2609, %rd2609, %rd481;
	shl.b64 	%rd482, %rd360, 23;
	shr.s64 	%rd483, %rd482, 63;
	and.b64  	%rd484, %rd483, %rd357;
	or.b64  	%rd2610, %rd2610, %rd484;
	shl.b64 	%rd485, %rd360, 22;
	shr.s64 	%rd486, %rd485, 63;
	and.b64  	%rd487, %rd486, %rd357;
	or.b64  	%rd2611, %rd2611, %rd487;
	shl.b64 	%rd488, %rd360, 21;
	shr.s64 	%rd489, %rd488, 63;
	and.b64  	%rd490, %rd489, %rd357;
	or.b64  	%rd2612, %rd2612, %rd490;
	shl.b64 	%rd491, %rd360, 20;
	shr.s64 	%rd492, %rd491, 63;
	and.b64  	%rd493, %rd492, %rd357;
	or.b64  	%rd2613, %rd2613, %rd493;
	shl.b64 	%rd494, %rd360, 19;
	shr.s64 	%rd495, %rd494, 63;
	and.b64  	%rd496, %rd495, %rd357;
	or.b64  	%rd2614, %rd2614, %rd496;
	shl.b64 	%rd497, %rd360, 18;
	shr.s64 	%rd498, %rd497, 63;
	and.b64  	%rd499, %rd498, %rd357;
	or.b64  	%rd2615, %rd2615, %rd499;
	shl.b64 	%rd500, %rd360, 17;
	shr.s64 	%rd501, %rd500, 63;
	and.b64  	%rd502, %rd501, %rd357;
	or.b64  	%rd2616, %rd2616, %rd502;
	shl.b64 	%rd503, %rd360, 16;
	shr.s64 	%rd504, %rd503, 63;
	and.b64  	%rd505, %rd504, %rd357;
	or.b64  	%rd2617, %rd2617, %rd505;
	shl.b64 	%rd506, %rd360, 15;
	shr.s64 	%rd507, %rd506, 63;
	and.b64  	%rd508, %rd507, %rd357;
	or.b64  	%rd2618, %rd2618, %rd508;
	shl.b64 	%rd509, %rd360, 14;
	shr.s64 	%rd510, %rd509, 63;
	and.b64  	%rd511, %rd510, %rd357;
	or.b64  	%rd2619, %rd2619, %rd511;
	shl.b64 	%rd512, %rd360, 13;
	shr.s64 	%rd513, %rd512, 63;
	and.b64  	%rd514, %rd513, %rd357;
	or.b64  	%rd2620, %rd2620, %rd514;
	shl.b64 	%rd515, %rd360, 12;
	shr.s64 	%rd516, %rd515, 63;
	and.b64  	%rd517, %rd516, %rd357;
	or.b64  	%rd2621, %rd2621, %rd517;
	shl.b64 	%rd518, %rd360, 11;
	shr.s64 	%rd519, %rd518, 63;
	and.b64  	%rd520, %rd519, %rd357;
	or.b64  	%rd2622, %rd2622, %rd520;
	shl.b64 	%rd521, %rd360, 10;
	shr.s64 	%rd522, %rd521, 63;
	and.b64  	%rd523, %rd522, %rd357;
	or.b64  	%rd2623, %rd2623, %rd523;
	shl.b64 	%rd524, %rd360, 9;
	shr.s64 	%rd525, %rd524, 63;
	and.b64  	%rd526, %rd525, %rd357;
	or.b64  	%rd2624, %rd2624, %rd526;
	shl.b64 	%rd527, %rd360, 8;
	shr.s64 	%rd528, %rd527, 63;
	and.b64  	%rd529, %rd528, %rd357;
	or.b64  	%rd2625, %rd2625, %rd529;
	shl.b64 	%rd530, %rd360, 7;
	shr.s64 	%rd531, %rd530, 63;
	and.b64  	%rd532, %rd531, %rd357;
	or.b64  	%rd2626, %rd2626, %rd532;
	shl.b64 	%rd533, %rd360, 6;
	shr.s64 	%rd534, %rd533, 63;
	and.b64  	%rd535, %rd534, %rd357;
	or.b64  	%rd2627, %rd2627, %rd535;
	shl.b64 	%rd536, %rd360, 5;
	shr.s64 	%rd537, %rd536, 63;
	and.b64  	%rd538, %rd537, %rd357;
	or.b64  	%rd2628, %rd2628, %rd538;
	shl.b64 	%rd539, %rd360, 4;
	shr.s64 	%rd540, %rd539, 63;
	and.b64  	%rd541, %rd540, %rd357;
	or.b64  	%rd2629, %rd2629, %rd541;
	shl.b64 	%rd542, %rd360, 3;
	shr.s64 	%rd543, %rd542, 63;
	and.b64  	%rd544, %rd543, %rd357;
	or.b64  	%rd2630, %rd2630, %rd544;
	shl.b64 	%rd545, %rd360, 2;
	shr.s64 	%rd546, %rd545, 63;
	and.b64  	%rd547, %rd546, %rd357;
	or.b64  	%rd2631, %rd2631, %rd547;
	shl.b64 	%rd548, %rd360, 1;
	shr.s64 	%rd549, %rd548, 63;
	and.b64  	%rd550, %rd549, %rd357;
	or.b64  	%rd2632, %rd2632, %rd550;
	shr.s64 	%rd551, %rd360, 63;
	and.b64  	%rd552, %rd551, %rd357;
	or.b64  	%rd2633, %rd2633, %rd552;
	and.b64  	%rd553, %rd361, 1;
	neg.s64 	%rd554, %rd553;
	and.b64  	%rd555, %rd554, %rd357;
	or.b64  	%rd2634, %rd555, %rd2634;
	shl.b64 	%rd556, %rd361, 62;
	shr.s64 	%rd557, %rd556, 63;
	and.b64  	%rd558, %rd557, %rd357;
	or.b64  	%rd2635, %rd2635, %rd558;
	shl.b64 	%rd559, %rd361, 61;
	shr.s64 	%rd560, %rd559, 63;
	and.b64  	%rd561, %rd560, %rd357;
	or.b64  	%rd2636, %rd2636, %rd561;
	shl.b64 	%rd562, %rd361, 60;
	shr.s64 	%rd563, %rd562, 63;
	and.b64  	%rd564, %rd563, %rd357;
	or.b64  	%rd2637, %rd2637, %rd564;
	shl.b64 	%rd565, %rd361, 59;
	shr.s64 	%rd566, %rd565, 63;
	and.b64  	%rd567, %rd566, %rd357;
	or.b64  	%rd2638, %rd2638, %rd567;
	shl.b64 	%rd568, %rd361, 58;
	shr.s64 	%rd569, %rd568, 63;
	and.b64  	%rd570, %rd569, %rd357;
	or.b64  	%rd2639, %rd2639, %rd570;
	shl.b64 	%rd571, %rd361, 57;
	shr.s64 	%rd572, %rd571, 63;
	and.b64  	%rd573, %rd572, %rd357;
	or.b64  	%rd2640, %rd2640, %rd573;
	shl.b64 	%rd574, %rd361, 56;
	shr.s64 	%rd575, %rd574, 63;
	and.b64  	%rd576, %rd575, %rd357;
	or.b64  	%rd2641, %rd2641, %rd576;
	shl.b64 	%rd577, %rd361, 55;
	shr.s64 	%rd578, %rd577, 63;
	and.b64  	%rd579, %rd578, %rd357;
	or.b64  	%rd2642, %rd2642, %rd579;
	shl.b64 	%rd580, %rd361, 54;
	shr.s64 	%rd581, %rd580, 63;
	and.b64  	%rd582, %rd581, %rd357;
	or.b64  	%rd2643, %rd2643, %rd582;
	shl.b64 	%rd583, %rd361, 53;
	shr.s64 	%rd584, %rd583, 63;
	and.b64  	%rd585, %rd584, %rd357;
	or.b64  	%rd2644, %rd2644, %rd585;
	shl.b64 	%rd586, %rd361, 52;
	shr.s64 	%rd587, %rd586, 63;
	and.b64  	%rd588, %rd587, %rd357;
	or.b64  	%rd2645, %rd2645, %rd588;
	shl.b64 	%rd589, %rd361, 51;
	shr.s64 	%rd590, %rd589, 63;
	and.b64  	%rd591, %rd590, %rd357;
	or.b64  	%rd2646, %rd2646, %rd591;
	shl.b64 	%rd592, %rd361, 50;
	shr.s64 	%rd593, %rd592, 63;
	and.b64  	%rd594, %rd593, %rd357;
	or.b64  	%rd2647, %rd2647, %rd594;
	shl.b64 	%rd595, %rd361, 49;
	shr.s64 	%rd596, %rd595, 63;
	and.b64  	%rd597, %rd596, %rd357;
	or.b64  	%rd2648, %rd2648, %rd597;
	shl.b64 	%rd598, %rd361, 48;
	shr.s64 	%rd599, %rd598, 63;
	and.b64  	%rd600, %rd599, %rd357;
	or.b64  	%rd2649, %rd2649, %rd600;
	shl.b64 	%rd601, %rd361, 47;
	shr.s64 	%rd602, %rd601, 63;
	and.b64  	%rd603, %rd602, %rd357;
	or.b64  	%rd2650, %rd2650, %rd603;
	shl.b64 	%rd604, %rd361, 46;
	shr.s64 	%rd605, %rd604, 63;
	and.b64  	%rd606, %rd605, %rd357;
	or.b64  	%rd2651, %rd2651, %rd606;
	shl.b64 	%rd607, %rd361, 45;
	shr.s64 	%rd608, %rd607, 63;
	and.b64  	%rd609, %rd608, %rd357;
	or.b64  	%rd2652, %rd2652, %rd609;
	shl.b64 	%rd610, %rd361, 44;
	shr.s64 	%rd611, %rd610, 63;
	and.b64  	%rd612, %rd611, %rd357;
	or.b64  	%rd2653, %rd2653, %rd612;
	shl.b64 	%rd613, %rd361, 43;
	shr.s64 	%rd614, %rd613, 63;
	and.b64  	%rd615, %rd614, %rd357;
	or.b64  	%rd2654, %rd2654, %rd615;
	shl.b64 	%rd616, %rd361, 42;
	shr.s64 	%rd617, %rd616, 63;
	and.b64  	%rd618, %rd617, %rd357;
	or.b64  	%rd2655, %rd2655, %rd618;
	shl.b64 	%rd619, %rd361, 41;
	shr.s64 	%rd620, %rd619, 63;
	and.b64  	%rd621, %rd620, %rd357;
	or.b64  	%rd2656, %rd2656, %rd621;
	shl.b64 	%rd622, %rd361, 40;
	shr.s64 	%rd623, %rd622, 63;
	and.b64  	%rd624, %rd623, %rd357;
	or.b64  	%rd2657, %rd2657, %rd624;
	shl.b64 	%rd625, %rd361, 39;
	shr.s64 	%rd626, %rd625, 63;
	and.b64  	%rd627, %rd626, %rd357;
	or.b64  	%rd2658, %rd2658, %rd627;
	shl.b64 	%rd628, %rd361, 38;
	shr.s64 	%rd629, %rd628, 63;
	and.b64  	%rd630, %rd629, %rd357;
	or.b64  	%rd2659, %rd2659, %rd630;
	shl.b64 	%rd631, %rd361, 37;
	shr.s64 	%rd632, %rd631, 63;
	and.b64  	%rd633, %rd632, %rd357;
	or.b64  	%rd2660, %rd2660, %rd633;
	shl.b64 	%rd634, %rd361, 36;
	shr.s64 	%rd635, %rd634, 63;
	and.b64  	%rd636, %rd635, %rd357;
	or.b64  	%rd2661, %rd2661, %rd636;
	shl.b64 	%rd637, %rd361, 35;
	shr.s64 	%rd638, %rd637, 63;
	and.b64  	%rd639, %rd638, %rd357;
	or.b64  	%rd2662, %rd2662, %rd639;
	shl.b64 	%rd640, %rd361, 34;
	shr.s64 	%rd641, %rd640, 63;
	and.b64  	%rd642, %rd641, %rd357;
	or.b64  	%rd2663, %rd2663, %rd642;
	shl.b64 	%rd643, %rd361, 33;
	shr.s64 	%rd644, %rd643, 63;
	and.b64  	%rd645, %rd644, %rd357;
	or.b64  	%rd2664, %rd2664, %rd645;
	shl.b64 	%rd646, %rd361, 32;
	shr.s64 	%rd647, %rd646, 63;
	and.b64  	%rd648, %rd647, %rd357;
	or.b64  	%rd2665, %rd2665, %rd648;
	shl.b64 	%rd649, %rd361, 31;
	shr.s64 	%rd650, %rd649, 63;
	and.b64  	%rd651, %rd650, %rd357;
	or.b64  	%rd2666, %rd2666, %rd651;
	shl.b64 	%rd652, %rd361, 30;
	shr.s64 	%rd653, %rd652, 63;
	and.b64  	%rd654, %rd653, %rd357;
	or.b64  	%rd2667, %rd2667, %rd654;
	shl.b64 	%rd655, %rd361, 29;
	shr.s64 	%rd656, %rd655, 63;
	and.b64  	%rd657, %rd656, %rd357;
	or.b64  	%rd2668, %rd2668, %rd657;
	shl.b64 	%rd658, %rd361, 28;
	shr.s64 	%rd659, %rd658, 63;
	and.b64  	%rd660, %rd659, %rd357;
	or.b64  	%rd2669, %rd2669, %rd660;
	shl.b64 	%rd661, %rd361, 27;
	shr.s64 	%rd662, %rd661, 63;
	and.b64  	%rd663, %rd662, %rd357;
	or.b64  	%rd2670, %rd2670, %rd663;
	shl.b64 	%rd664, %rd361, 26;
	shr.s64 	%rd665, %rd664, 63;
	and.b64  	%rd666, %rd665, %rd357;
	or.b64  	%rd2671, %rd2671, %rd666;
	shl.b64 	%rd667, %rd361, 25;
	shr.s64 	%rd668, %rd667, 63;
	and.b64  	%rd669, %rd668, %rd357;
	or.b64  	%rd2672, %rd2672, %rd669;
	shl.b64 	%rd670, %rd361, 24;
	shr.s64 	%rd671, %rd670, 63;
	and.b64  	%rd672, %rd671, %rd357;
	or.b64  	%rd2673, %rd2673, %rd672;
	shl.b64 	%rd673, %rd361, 23;
	shr.s64 	%rd674, %rd673, 63;
	and.b64  	%rd675, %rd674, %rd357;
	or.b64  	%rd2674, %rd2674, %rd675;
	shl.b64 	%rd676, %rd361, 22;
	shr.s64 	%rd677, %rd676, 63;
	and.b64  	%rd678, %rd677, %rd357;
	or.b64  	%rd2675, %rd2675, %rd678;
	shl.b64 	%rd679, %rd361, 21;
	shr.s64 	%rd680, %rd679, 63;
	and.b64  	%rd681, %rd680, %rd357;
	or.b64  	%rd2676, %rd2676, %rd681;
	shl.b64 	%rd682, %rd361, 20;
	shr.s64 	%rd683, %rd682, 63;
	and.b64  	%rd684, %rd683, %rd357;
	or.b64  	%rd2677, %rd2677, %rd684;
	shl.b64 	%rd685, %rd361, 19;
	shr.s64 	%rd686, %rd685, 63;
	and.b64  	%rd687, %rd686, %rd357;
	or.b64  	%rd2678, %rd2678, %rd687;
	shl.b64 	%rd688, %rd361, 18;
	shr.s64 	%rd689, %rd688, 63;
	and.b64  	%rd690, %rd689, %rd357;
	or.b64  	%rd2679, %rd2679, %rd690;
	shl.b64 	%rd691, %rd361, 17;
	shr.s64 	%rd692, %rd691, 63;
	and.b64  	%rd693, %rd692, %rd357;
	or.b64  	%rd2680, %rd2680, %rd693;
	shl.b64 	%rd694, %rd361, 16;
	shr.s64 	%rd695, %rd694, 63;
	and.b64  	%rd696, %rd695, %rd357;
	or.b64  	%rd2681, %rd2681, %rd696;
	shl.b64 	%rd697, %rd361, 15;
	shr.s64 	%rd698, %rd697, 63;
	and.b64  	%rd699, %rd698, %rd357;
	or.b64  	%rd2682, %rd2682, %rd699;
	shl.b64 	%rd700, %rd361, 14;
	shr.s64 	%rd701, %rd700, 63;
	and.b64  	%rd702, %rd701, %rd357;
	or.b64  	%rd2683, %rd2683, %rd702;
	shl.b64 	%rd703, %rd361, 13;
	shr.s64 	%rd704, %rd703, 63;
	and.b64  	%rd705, %rd704, %rd357;
	or.b64  	%rd2684, %rd2684, %rd705;
	shl.b64 	%rd706, %rd361, 12;
	shr.s64 	%rd707, %rd706, 63;
	and.b64  	%rd708, %rd707, %rd357;
	or.b64  	%rd2685, %rd2685, %rd708;
	shl.b64 	%rd709, %rd361, 11;
	shr.s64 	%rd710, %rd709, 63;
	and.b64  	%rd711, %rd710, %rd357;
	or.b64  	%rd2686, %rd2686, %rd711;
	shl.b64 	%rd712, %rd361, 10;
	shr.s64 	%rd713, %rd712, 63;
	and.b64  	%rd714, %rd713, %rd357;
	or.b64  	%rd2687, %rd2687, %rd714;
	shl.b64 	%rd715, %rd361, 9;
	shr.s64 	%rd716, %rd715, 63;
	and.b64  	%rd717, %rd716, %rd357;
	or.b64  	%rd2688, %rd2688, %rd717;
	shl.b64 	%rd718, %rd361, 8;
	shr.s64 	%rd719, %rd718, 63;
	and.b64  	%rd720, %rd719, %rd357;
	or.b64  	%rd2689, %rd2689, %rd720;
	shl.b64 	%rd721, %rd361, 7;
	shr.s64 	%rd722, %rd721, 63;
	and.b64  	%rd723, %rd722, %rd357;
	or.b64  	%rd2690, %rd2690, %rd723;
	shl.b64 	%rd724, %rd361, 6;
	shr.s64 	%rd725, %rd724, 63;
	and.b64  	%rd726, %rd725, %rd357;
	or.b64  	%rd2691, %rd2691, %rd726;
	shl.b64 	%rd727, %rd361, 5;
	shr.s64 	%rd728, %rd727, 63;
	and.b64  	%rd729, %rd728, %rd357;
	or.b64  	%rd2692, %rd2692, %rd729;
	shl.b64 	%rd730, %rd361, 4;
	shr.s64 	%rd731, %rd730, 63;
	and.b64  	%rd732, %rd731, %rd357;
	or.b64  	%rd2693, %rd2693, %rd732;
	shl.b64 	%rd733, %rd361, 3;
	shr.s64 	%rd734, %rd733, 63;
	and.b64  	%rd735, %rd734, %rd357;
	or.b64  	%rd2694, %rd2694, %rd735;
	shl.b64 	%rd736, %rd361, 2;
	shr.s64 	%rd737, %rd736, 63;
	and.b64  	%rd738, %rd737, %rd357;
	or.b64  	%rd2695, %rd2695, %rd738;
	shl.b64 	%rd739, %rd361, 1;
	shr.s64 	%rd740, %rd739, 63;
	and.b64  	%rd741, %rd740, %rd357;
	or.b64  	%rd2696, %rd2696, %rd741;
	shr.s64 	%rd742, %rd361, 63;
	and.b64  	%rd743, %rd742, %rd357;
	or.b64  	%rd2697, %rd2697, %rd743;
	add.s32 	%r63, %r63, 1;
	setp.ne.s32 	%p3, %r63, 64;
	@%p3 bra 	$L__BB0_4;
	ld.param.u64 	%rd2567, [_Z11AES_EncryptP9aes_blockPA128_mi_param_1];
	st.local.v2.u64 	[%rd3], {%rd2570, %rd2571};
	st.local.v2.u64 	[%rd3+16], {%rd2572, %rd2573};
	st.local.v2.u64 	[%rd3+32], {%rd2574, %rd2575};
	st.local.v2.u64 	[%rd3+48], {%rd2576, %rd2577};
	st.local.v2.u64 	[%rd3+64], {%rd2578, %rd2579};
	st.local.v2.u64 	[%rd3+80], {%rd2580, %rd2581};
	st.local.v2.u64 	[%rd3+96], {%rd2582, %rd2583};
	st.local.v2.u64 	[%rd3+112], {%rd2584, %rd2585};
	st.local.v2.u64 	[%rd3+128], {%rd2586, %rd2587};
	st.local.v2.u64 	[%rd3+144], {%rd2588, %rd2589};
	st.local.v2.u64 	[%rd3+160], {%rd2590, %rd2591};
	st.local.v2.u64 	[%rd3+176], {%rd2592, %rd2593};
	st.local.v2.u64 	[%rd3+192], {%rd2594, %rd2595};
	st.local.v2.u64 	[%rd3+208], {%rd2596, %rd2597};
	st.local.v2.u64 	[%rd3+224], {%rd2598, %rd2599};
	st.local.v2.u64 	[%rd3+240], {%rd2600, %rd2601};
	st.local.v2.u64 	[%rd3+256], {%rd2602, %rd2603};
	st.local.v2.u64 	[%rd3+272], {%rd2604, %rd2605};
	st.local.v2.u64 	[%rd3+288], {%rd2606, %rd2607};
	st.local.v2.u64 	[%rd3+304], {%rd2608, %rd2609};
	st.local.v2.u64 	[%rd3+320], {%rd2610, %rd2611};
	st.local.v2.u64 	[%rd3+336], {%rd2612, %rd2613};
	st.local.v2.u64 	[%rd3+352], {%rd2614, %rd2615};
	st.local.v2.u64 	[%rd3+368], {%rd2616, %rd2617};
	st.local.v2.u64 	[%rd3+384], {%rd2618, %rd2619};
	st.local.v2.u64 	[%rd3+400], {%rd2620, %rd2621};
	st.local.v2.u64 	[%rd3+416], {%rd2622, %rd2623};
	st.local.v2.u64 	[%rd3+432], {%rd2624, %rd2625};
	st.local.v2.u64 	[%rd3+448], {%rd2626, %rd2627};
	st.local.v2.u64 	[%rd3+464], {%rd2628, %rd2629};
	st.local.v2.u64 	[%rd3+480], {%rd2630, %rd2631};
	st.local.v2.u64 	[%rd3+496], {%rd2632, %rd2633};
	st.local.v2.u64 	[%rd3+512], {%rd2634, %rd2635};
	st.local.v2.u64 	[%rd3+528], {%rd2636, %rd2637};
	st.local.v2.u64 	[%rd3+544], {%rd2638, %rd2639};
	st.local.v2.u64 	[%rd3+560], {%rd2640, %rd2641};
	st.local.v2.u64 	[%rd3+576], {%rd2642, %rd2643};
	st.local.v2.u64 	[%rd3+592], {%rd2644, %rd2645};
	st.local.v2.u64 	[%rd3+608], {%rd2646, %rd2647};
	st.local.v2.u64 	[%rd3+624], {%rd2648, %rd2649};
	st.local.v2.u64 	[%rd3+640], {%rd2650, %rd2651};
	st.local.v2.u64 	[%rd3+656], {%rd2652, %rd2653};
	st.local.v2.u64 	[%rd3+672], {%rd2654, %rd2655};
	st.local.v2.u64 	[%rd3+688], {%rd2656, %rd2657};
	st.local.v2.u64 	[%rd3+704], {%rd2658, %rd2659};
	st.local.v2.u64 	[%rd3+720], {%rd2660, %rd2661};
	st.local.v2.u64 	[%rd3+736], {%rd2662, %rd2663};
	st.local.v2.u64 	[%rd3+752], {%rd2664, %rd2665};
	st.local.v2.u64 	[%rd3+768], {%rd2666, %rd2667};
	st.local.v2.u64 	[%rd3+784], {%rd2668, %rd2669};
	st.local.v2.u64 	[%rd3+800], {%rd2670, %rd2671};
	st.local.v2.u64 	[%rd3+816], {%rd2672, %rd2673};
	st.local.v2.u64 	[%rd3+832], {%rd2674, %rd2675};
	st.local.v2.u64 	[%rd3+848], {%rd2676, %rd2677};
	st.local.v2.u64 	[%rd3+864], {%rd2678, %rd2679};
	st.local.v2.u64 	[%rd3+880], {%rd2680, %rd2681};
	st.local.v2.u64 	[%rd3+896], {%rd2682, %rd2683};
	st.local.v2.u64 	[%rd3+912], {%rd2684, %rd2685};
	st.local.v2.u64 	[%rd3+928], {%rd2686, %rd2687};
	st.local.v2.u64 	[%rd3+944], {%rd2688, %rd2689};
	st.local.v2.u64 	[%rd3+960], {%rd2690, %rd2691};
	st.local.v2.u64 	[%rd3+976], {%rd2692, %rd2693};
	st.local.v2.u64 	[%rd3+992], {%rd2694, %rd2695};
	st.local.v2.u64 	[%rd3+1008], {%rd2696, %rd2697};
	cvta.to.global.u64 	%rd263, %rd2567;
	ld.global.u64 	%rd744, [%rd263];
	xor.b64  	%rd745, %rd2570, %rd744;
	ld.global.u64 	%rd746, [%rd263+8];
	xor.b64  	%rd747, %rd2571, %rd746;
	st.local.v2.u64 	[%rd3], {%rd745, %rd747};
	ld.global.u64 	%rd748, [%rd263+16];
	xor.b64  	%rd749, %rd2572, %rd748;
	ld.global.u64 	%rd750, [%rd263+24];
	xor.b64  	%rd751, %rd2573, %rd750;
	st.local.v2.u64 	[%rd3+16], {%rd749, %rd751};
	ld.global.u64 	%rd752, [%rd263+32];
	xor.b64  	%rd753, %rd2574, %rd752;
	ld.global.u64 	%rd754, [%rd263+40];
	xor.b64  	%rd755, %rd2575, %rd754;
	st.local.v2.u64 	[%rd3+32], {%rd753, %rd755};
	ld.global.u64 	%rd756, [%rd263+48];
	xor.b64  	%rd757, %rd2576, %rd756;
	ld.global.u64 	%rd758, [%rd263+56];
	xor.b64  	%rd759, %rd2577, %rd758;
	st.local.v2.u64 	[%rd3+48], {%rd757, %rd759};
	ld.global.u64 	%rd760, [%rd263+64];
	xor.b64  	%rd761, %rd2578, %rd760;
	ld.global.u64 	%rd762, [%rd263+72];
	xor.b64  	%rd763, %rd2579, %rd762;
	st.local.v2.u64 	[%rd3+64], {%rd761, %rd763};
	ld.global.u64 	%rd764, [%rd263+80];
	xor.b64  	%rd765, %rd2580, %rd764;
	ld.global.u64 	%rd766, [%rd263+88];
	xor.b64  	%rd767, %rd2581, %rd766;
	st.local.v2.u64 	[%rd3+80], {%rd765, %rd767};
	ld.global.u64 	%rd768, [%rd263+96];
	xor.b64  	%rd769, %rd2582, %rd768;
	ld.global.u64 	%rd770, [%rd263+104];
	xor.b64  	%rd771, %rd2583, %rd770;
	st.local.v2.u64 	[%rd3+96], {%rd769, %rd771};
	ld.global.u64 	%rd772, [%rd263+112];
	xor.b64  	%rd773, %rd2584, %rd772;
	ld.global.u64 	%rd774, [%rd263+120];
	xor.b64  	%rd775, %rd2585, %rd774;
	st.local.v2.u64 	[%rd3+112], {%rd773, %rd775};
	ld.global.u64 	%rd776, [%rd263+128];
	xor.b64  	%rd777, %rd2586, %rd776;
	ld.global.u64 	%rd778, [%rd263+136];
	xor.b64  	%rd779, %rd2587, %rd778;
	st.local.v2.u64 	[%rd3+128], {%rd777, %rd779};
	ld.global.u64 	%rd780, [%rd263+144];
	xor.b64  	%rd781, %rd2588, %rd780;
	ld.global.u64 	%rd782, [%rd263+152];
	xor.b64  	%rd783, %rd2589, %rd782;
	st.local.v2.u64 	[%rd3+144], {%rd781, %rd783};
	ld.global.u64 	%rd784, [%rd263+160];
	xor.b64  	%rd785, %rd2590, %rd784;
	ld.global.u64 	%rd786, [%rd263+168];
	xor.b64  	%rd787, %rd2591, %rd786;
	st.local.v2.u64 	[%rd3+160], {%rd785, %rd787};
	ld.global.u64 	%rd788, [%rd263+176];
	xor.b64  	%rd789, %rd2592, %rd788;
	ld.global.u64 	%rd790, [%rd263+184];
	xor.b64  	%rd791, %rd2593, %rd790;
	st.local.v2.u64 	[%rd3+176], {%rd789, %rd791};
	ld.global.u64 	%rd792, [%rd263+192];
	xor.b64  	%rd793, %rd2594, %rd792;
	ld.global.u64 	%rd794, [%rd263+200];
	xor.b64  	%rd795, %rd2595, %rd794;
	st.local.v2.u64 	[%rd3+192], {%rd793, %rd795};
	ld.global.u64 	%rd796, [%rd263+208];
	xor.b64  	%rd797, %rd2596, %rd796;
	ld.global.u64 	%rd798, [%rd263+216];
	xor.b64  	%rd799, %rd2597, %rd798;
	st.local.v2.u64 	[%rd3+208], {%rd797, %rd799};
	ld.global.u64 	%rd800, [%rd263+224];
	xor.b64  	%rd801, %rd2598, %rd800;
	ld.global.u64 	%rd802, [%rd263+232];
	xor.b64  	%rd803, %rd2599, %rd802;
	st.local.v2.u64 	[%rd3+224], {%rd801, %rd803};
	ld.global.u64 	%rd804, [%rd263+240];
	xor.b64  	%rd805, %rd2600, %rd804;
	ld.global.u64 	%rd806, [%rd263+248];
	xor.b64  	%rd807, %rd2601, %rd806;
	st.local.v2.u64 	[%rd3+240], {%rd805, %rd807};
	ld.global.u64 	%rd808, [%rd263+256];
	xor.b64  	%rd809, %rd2602, %rd808;
	ld.global.u64 	%rd810, [%rd263+264];
	xor.b64  	%rd811, %rd2603, %rd810;
	st.local.v2.u64 	[%rd3+256], {%rd809, %rd811};
	ld.global.u64 	%rd812, [%rd263+272];
	xor.b64  	%rd813, %rd2604, %rd812;
	ld.global.u64 	%rd814, [%rd263+280];
	xor.b64  	%rd815, %rd2605, %rd814;
	st.local.v2.u64 	[%rd3+272], {%rd813, %rd815};
	ld.global.u64 	%rd816, [%rd263+288];
	xor.b64  	%rd817, %rd2606, %rd816;
	ld.global.u64 	%rd818, [%rd263+296];
	xor.b64  	%rd819, %rd2607, %rd818;
	st.local.v2.u64 	[%rd3+288], {%rd817, %rd819};
	ld.global.u64 	%rd820, [%rd263+304];
	xor.b64  	%rd821, %rd2608, %rd820;
	ld.global.u64 	%rd822, [%rd263+312];
	xor.b64  	%rd823, %rd2609, %rd822;
	st.local.v2.u64 	[%rd3+304], {%rd821, %rd823};
	ld.global.u64 	%rd824, [%rd263+320];
	xor.b64  	%rd825, %rd2610, %rd824;
	ld.global.u64 	%rd826, [%rd263+328];
	xor.b64  	%rd827, %rd2611, %rd826;
	st.local.v2.u64 	[%rd3+320], {%rd825, %rd827};
	ld.global.u64 	%rd828, [%rd263+336];
	xor.b64  	%rd829, %rd2612, %rd828;
	ld.global.u64 	%rd830, [%rd263+344];
	xor.b64  	%rd831, %rd2613, %rd830;
	st.local.v2.u64 	[%rd3+336], {%rd829, %rd831};
	ld.global.u64 	%rd832, [%rd263+352];
	xor.b64  	%rd833, %rd2614, %rd832;
	ld.global.u64 	%rd834, [%rd263+360];
	xor.b64  	%rd835, %rd2615, %rd834;
	st.local.v2.u64 	[%rd3+352], {%rd833, %rd835};
	ld.global.u64 	%rd836, [%rd263+368];
	xor.b64  	%rd837, %rd2616, %rd836;
	ld.global.u64 	%rd838, [%rd263+376];
	xor.b64  	%rd839, %rd2617, %rd838;
	st.local.v2.u64 	[%rd3+368], {%rd837, %rd839};
	ld.global.u64 	%rd840, [%rd263+384];
	xor.b64  	%rd841, %rd2618, %rd840;
	ld.global.u64 	%rd842, [%rd263+392];
	xor.b64  	%rd843, %rd2619, %rd842;
	st.local.v2.u64 	[%rd3+384], {%rd841, %rd843};
	ld.global.u64 	%rd844, [%rd263+400];
	xor.b64  	%rd845, %rd2620, %rd844;
	ld.global.u64 	%rd846, [%rd263+408];
	xor.b64  	%rd847, %rd2621, %rd846;
	st.local.v2.u64 	[%rd3+400], {%rd845, %rd847};
	ld.global.u64 	%rd848, [%rd263+416];
	xor.b64  	%rd849, %rd2622, %rd848;
	ld.global.u64 	%rd850, [%rd263+424];
	xor.b64  	%rd851, %rd2623, %rd850;
	st.local.v2.u64 	[%rd3+416], {%rd849, %rd851};
	ld.global.u64 	%rd852, [%rd263+432];
	xor.b64  	%rd853, %rd2624, %rd852;
	ld.global.u64 	%rd854, [%rd263+440];
	xor.b64  	%rd855, %rd2625, %rd854;
	st.local.v2.u64 	[%rd3+432], {%rd853, %rd855};
	ld.global.u64 	%rd856, [%rd263+448];
	xor.b64  	%rd857, %rd2626, %rd856;
	ld.global.u64 	%rd858, [%rd263+456];
	xor.b64  	%rd859, %rd2627, %rd858;
	st.local.v2.u64 	[%rd3+448], {%rd857, %rd859};
	ld.global.u64 	%rd860, [%rd263+464];
	xor.b64  	%rd861, %rd2628, %rd860;
	ld.global.u64 	%rd862, [%rd263+472];
	xor.b64  	%rd863, %rd2629, %rd862;
	st.local.v2.u64 	[%rd3+464], {%rd861, %rd863};
	ld.global.u64 	%rd864, [%rd263+480];
	xor.b64  	%rd865, %rd2630, %rd864;
	ld.global.u64 	%rd866, [%rd263+488];
	xor.b64  	%rd867, %rd2631, %rd866;
	st.local.v2.u64 	[%rd3+480], {%rd865, %rd867};
	ld.global.u64 	%rd868, [%rd263+496];
	xor.b64  	%rd869, %rd2632, %rd868;
	ld.global.u64 	%rd870, [%rd263+504];
	xor.b64  	%rd871, %rd2633, %rd870;
	st.local.v2.u64 	[%rd3+496], {%rd869, %rd871};
	ld.global.u64 	%rd872, [%rd263+512];
	xor.b64  	%rd873, %rd2634, %rd872;
	ld.global.u64 	%rd874, [%rd263+520];
	xor.b64  	%rd875, %rd2635, %rd874;
	st.local.v2.u64 	[%rd3+512], {%rd873, %rd875};
	ld.global.u64 	%rd876, [%rd263+528];
	xor.b64  	%rd877, %rd2636, %rd876;
	ld.global.u64 	%rd878, [%rd263+536];
	xor.b64  	%rd879, %rd2637, %rd878;
	st.local.v2.u64 	[%rd3+528], {%rd877, %rd879};
	ld.global.u64 	%rd880, [%rd263+544];
	xor.b64  	%rd881, %rd2638, %rd880;
	ld.global.u64 	%rd882, [%rd263+552];
	xor.b64  	%rd883, %rd2639, %rd882;
	st.local.v2.u64 	[%rd3+544], {%rd881, %rd883};
	ld.global.u64 	%rd884, [%rd263+560];
	xor.b64  	%rd885, %rd2640, %rd884;
	ld.global.u64 	%rd886, [%rd263+568];
	xor.b64  	%rd887, %rd2641, %rd886;
	st.local.v2.u64 	[%rd3+560], {%rd885, %rd887};
	ld.global.u64 	%rd888, [%rd263+576];
	xor.b64  	%rd889, %rd2642, %rd888;
	ld.global.u64 	%rd890, [%rd263+584];
	xor.b64  	%rd891, %rd2643, %rd890;
	st.local.v2.u64 	[%rd3+576], {%rd889, %rd891};
	ld.global.u64 	%rd892, [%rd263+592];
	xor.b64  	%rd893, %rd2644, %rd892;
	ld.global.u64 	%rd894, [%rd263+600];
	xor.b64  	%rd895, %rd2645, %rd894;
	st.local.v2.u64 	[%rd3+592], {%rd893, %rd895};
	ld.global.u64 	%rd896, [%rd263+608];
	xor.b64  	%rd897, %rd2646, %rd896;
	ld.global.u64 	%rd898, [%rd263+616];
	xor.b64  	%rd899, %rd2647, %rd898;
	st.local.v2.u64 	[%rd3+608], {%rd897, %rd899};
	ld.global.u64 	%rd900, [%rd263+624];
	xor.b64  	%rd901, %rd2648, %rd900;
	ld.global.u64 	%rd902, [%rd263+632];
	xor.b64  	%rd903, %rd2649, %rd902;
	st.local.v2.u64 	[%rd3+624], {%rd901, %rd903};
	ld.global.u64 	%rd904, [%rd263+640];
	xor.b64  	%rd905, %rd2650, %rd904;
	ld.global.u64 	%rd906, [%rd263+648];
	xor.b64  	%rd907, %rd2651, %rd906;
	st.local.v2.u64 	[%rd3+640], {%rd905, %rd907};
	ld.global.u64 	%rd908, [%rd263+656];
	xor.b64  	%rd909, %rd2652, %rd908;
	ld.global.u64 	%rd910, [%rd263+664];
	xor.b64  	%rd911, %rd2653, %rd910;
	st.local.v2.u64 	[%rd3+656], {%rd909, %rd911};
	ld.global.u64 	%rd912, [%rd263+672];
	xor.b64  	%rd913, %rd2654, %rd912;
	ld.global.u64 	%rd914, [%rd263+680];
	xor.b64  	%rd915, %rd2655, %rd914;
	st.local.v2.u64 	[%rd3+672], {%rd913, %rd915};
	ld.global.u64 	%rd916, [%rd263+688];
	xor.b64  	%rd917, %rd2656, %rd916;
	ld.global.u64 	%rd918, [%rd263+696];
	xor.b64  	%rd919, %rd2657, %rd918;
	st.local.v2.u64 	[%rd3+688], {%rd917, %rd919};
	ld.global.u64 	%rd920, [%rd263+704];
	xor.b64  	%rd921, %rd2658, %rd920;
	ld.global.u64 	%rd922, [%rd263+712];
	xor.b64  	%rd923, %rd2659, %rd922;
	st.local.v2.u64 	[%rd3+704], {%rd921, %rd923};
	ld.global.u64 	%rd924, [%rd263+720];
	xor.b64  	%rd925, %rd2660, %rd924;
	ld.global.u64 	%rd926, [%rd263+728];
	xor.b64  	%rd927, %rd2661, %rd926;
	st.local.v2.u64 	[%rd3+720], {%rd925, %rd927};
	ld.global.u64 	%rd928, [%rd263+736];
	xor.b64  	%rd929, %rd2662, %rd928;
	ld.global.u64 	%rd930, [%rd263+744];
	xor.b64  	%rd931, %rd2663, %rd930;
	st.local.v2.u64 	[%rd3+736], {%rd929, %rd931};
	ld.global.u64 	%rd932, [%rd263+752];
	xor.b64  	%rd933, %rd2664, %rd932;
	ld.global.u64 	%rd934, [%rd263+760];
	xor.b64  	%rd935, %rd2665, %rd934;
	st.local.v2.u64 	[%rd3+752], {%rd933, %rd935};
	ld.global.u64 	%rd936, [%rd263+768];
	xor.b64  	%rd937, %rd2666, %rd936;
	ld.global.u64 	%rd938, [%rd263+776];
	xor.b64  	%rd939, %rd2667, %rd938;
	st.local.v2.u64 	[%rd3+768], {%rd937, %rd939};
	ld.global.u64 	%rd940, [%rd263+784];
	xor.b64  	%rd941, %rd2668, %rd940;
	ld.global.u64 	%rd942, [%rd263+792];
	xor.b64  	%rd943, %rd2669, %rd942;
	st.local.v2.u64 	[%rd3+784], {%rd941, %rd943};
	ld.global.u64 	%rd944, [%rd263+800];
	xor.b64  	%rd945, %rd2670, %rd944;
	ld.global.u64 	%rd946, [%rd263+808];
	xor.b64  	%rd947, %rd2671, %rd946;
	st.local.v2.u64 	[%rd3+800], {%rd945, %rd947};
	ld.global.u64 	%rd948, [%rd263+816];
	xor.b64  	%rd949, %rd2672, %rd948;
	ld.global.u64 	%rd950, [%rd263+824];
	xor.b64  	%rd951, %rd2673, %rd950;
	st.local.v2.u64 	[%rd3+816], {%rd949, %rd951};
	ld.global.u64 	%rd952, [%rd263+832];
	xor.b64  	%rd953, %rd2674, %rd952;
	ld.global.u64 	%rd954, [%rd263+840];
	xor.b64  	%rd955, %rd2675, %rd954;
	st.local.v2.u64 	[%rd3+832], {%rd953, %rd955};
	ld.global.u64 	%rd956, [%rd263+848];
	xor.b64  	%rd957, %rd2676, %rd956;
	ld.global.u64 	%rd958, [%rd263+856];
	xor.b64  	%rd959, %rd2677, %rd958;
	st.local.v2.u64 	[%rd3+848], {%rd957, %rd959};
	ld.global.u64 	%rd960, [%rd263+864];
	xor.b64  	%rd961, %rd2678, %rd960;
	ld.global.u64 	%rd962, [%rd263+872];
	xor.b64  	%rd963, %rd2679, %rd962;
	st.local.v2.u64 	[%rd3+864], {%rd961, %rd963};
	ld.global.u64 	%rd964, [%rd263+880];
	xor.b64  	%rd965, %rd2680, %rd964;
	ld.global.u64 	%rd966, [%rd263+888];
	xor.b64  	%rd967, %rd2681, %rd966;
	st.local.v2.u64 	[%rd3+880], {%rd965, %rd967};
	ld.global.u64 	%rd968, [%rd263+896];
	xor.b64  	%rd969, %rd2682, %rd968;
	ld.global.u64 	%rd970, [%rd263+904];
	xor.b64  	%rd971, %rd2683, %rd970;
	st.local.v2.u64 	[%rd3+896], {%rd969, %rd971};
	ld.global.u64 	%rd972, [%rd263+912];
	xor.b64  	%rd973, %rd2684, %rd972;
	ld.global.u64 	%rd974, [%rd263+920];
	xor.b64  	%rd975, %rd2685, %rd974;
	st.local.v2.u64 	[%rd3+912], {%rd973, %rd975};
	ld.global.u64 	%rd976, [%rd263+928];
	xor.b64  	%rd977, %rd2686, %rd976;
	ld.global.u64 	%rd978, [%rd263+936];
	xor.b64  	%rd979, %rd2687, %rd978;
	st.local.v2.u64 	[%rd3+928], {%rd977, %rd979};
	ld.global.u64 	%rd980, [%rd263+944];
	xor.b64  	%rd981, %rd2688, %rd980;
	ld.global.u64 	%rd982, [%rd263+952];
	xor.b64  	%rd983, %rd2689, %rd982;
	st.local.v2.u64 	[%rd3+944], {%rd981, %rd983};
	ld.global.u64 	%rd984, [%rd263+960];
	xor.b64  	%rd985, %rd2690, %rd984;
	ld.global.u64 	%rd986, [%rd263+968];
	xor.b64  	%rd987, %rd2691, %rd986;
	st.local.v2.u64 	[%rd3+960], {%rd985, %rd987};
	ld.global.u64 	%rd988, [%rd263+976];
	xor.b64  	%rd989, %rd2692, %rd988;
	ld.global.u64 	%rd990, [%rd263+984];
	xor.b64  	%rd991, %rd2693, %rd990;
	st.local.v2.u64 	[%rd3+976], {%rd989, %rd991};
	ld.global.u64 	%rd992, [%rd263+992];
	xor.b64  	%rd993, %rd2694, %rd992;
	ld.global.u64 	%rd994, [%rd263+1000];
	xor.b64  	%rd995, %rd2695, %rd994;
	st.local.v2.u64 	[%rd3+992], {%rd993, %rd995};
	ld.global.u64 	%rd996, [%rd263+1008];
	xor.b64  	%rd997, %rd2696, %rd996;
	ld.global.u64 	%rd998, [%rd263+1016];
	xor.b64  	%rd999, %rd2697, %rd998;
	st.local.v2.u64 	[%rd3+1008], {%rd997, %rd999};
	mov.b32 	%r64, 1;
$L__BB0_6:
	mov.b32 	%r65, 0;
$L__BB0_7:
	mul.wide.u32 	%rd1000, %r65, 8;
	add.s64 	%rd1001, %rd3, %rd1000;
	ld.local.v2.u64 	{%rd1002, %rd1003}, [%rd1001+48];
	ld.local.v2.u64 	{%rd1004, %rd1005}, [%rd1001+32];
	xor.b64  	%rd1006, %rd1004, %rd1003;
	ld.local.v2.u64 	{%rd1007, %rd1008}, [%rd1001+16];
	xor.b64  	%rd1009, %rd1007, %rd1003;
	ld.local.v2.u64 	{%rd1010, %rd1011}, [%rd1001];
	xor.b64  	%rd1012, %rd1011, %rd1003;
	xor.b64  	%rd1013, %rd1007, %rd1004;
	xor.b64  	%rd1014, %rd1011, %rd1008;
	xor.b64  	%rd1015, %rd1014, %rd1006;
	xor.b64  	%rd1016, %rd1005, %rd1002;
	xor.b64  	%rd1017, %rd1010, %rd1015;
	xor.b64  	%rd1018, %rd1010, %rd1016;
	xor.b64  	%rd1019, %rd1016, %rd1015;
	xor.b64  	%rd1020, %rd1007, %rd1002;
	xor.b64  	%rd1021, %rd1005, %rd1007;
	xor.b64  	%rd1022, %rd1013, %rd1012;
	xor.b64  	%rd1023, %rd1020, %rd1014;
	xor.b64  	%rd1024, %rd1021, %rd1014;
	xor.b64  	%rd1025, %rd1024, %rd1018;
	xor.b64  	%rd1026, %rd1004, %rd1016;
	xor.b64  	%rd1027, %rd1026, %rd1010;
	xor.b64  	%rd1028, %rd1027, %rd1006;
	xor.b64  	%rd1029, %rd1016, %rd1011;
	xor.b64  	%rd1030, %rd1029, %rd1010;
	xor.b64  	%rd1031, %rd1030, %rd1009;
	xor.b64  	%rd1032, %rd1021, %rd1006;
	and.b64  	%rd1033, %rd1015, %rd1022;
	and.b64  	%rd1034, %rd1031, %rd1017;
	and.b64  	%rd1035, %rd1027, %rd1010;
	and.b64  	%rd1036, %rd1024, %rd1012;
	and.b64  	%rd1037, %rd1030, %rd1018;
	or.b64  	%rd1038, %rd1024, %rd1012;
	and.b64  	%rd1039, %rd1028, %rd1025;
	and.b64  	%rd1040, %rd1023, %rd1006;
	and.b64  	%rd1041, %rd1032, %rd1013;
	xor.b64  	%rd1042, %rd1041, %rd1040;
	and.b64  	%rd1043, %rd1019, %rd1009;
	xor.b64  	%rd1044, %rd1040, %rd1043;
	xor.b64  	%rd1045, %rd1015, %rd1034;
	xor.b64  	%rd1046, %rd1045, %rd1033;
	xor.b64  	%rd1047, %rd1046, %rd1020;
	xor.b64  	%rd1048, %rd1047, %rd1042;
	xor.b64  	%rd1049, %rd1009, %rd1035;
	xor.b64  	%rd1050, %rd1049, %rd1033;
	xor.b64  	%rd1051, %rd1050, %rd1019;
	xor.b64  	%rd1052, %rd1051, %rd1044;
	xor.b64  	%rd1053, %rd1038, %rd1037;
	xor.b64  	%rd1054, %rd1053, %rd1042;
	xor.b64  	%rd1055, %rd1036, %rd1039;
	xor.b64  	%rd1056, %rd1055, %rd1025;
	xor.b64  	%rd1057, %rd1056, %rd1044;
	xor.b64  	%rd1058, %rd1057, %rd1028;
	xor.b64  	%rd1059, %rd1058, %rd1054;
	and.b64  	%rd1060, %rd1048, %rd1054;
	xor.b64  	%rd1061, %rd1060, %rd1052;
	xor.b64  	%rd1062, %rd1048, %rd1052;
	xor.b64  	%rd1063, %rd1060, %rd1058;
	and.b64  	%rd1064, %rd1063, %rd1062;
	and.b64  	%rd1065, %rd1061, %rd1059;
	and.b64  	%rd1066, %rd1048, %rd1058;
	and.b64  	%rd1067, %rd1066, %rd1062;
	and.b64  	%rd1068, %rd1052, %rd1054;
	xor.b64  	%rd1069, %rd1064, %rd1052;
	xor.b64  	%rd1070, %rd1060, %rd1067;
	xor.b64  	%rd1071, %rd1070, %rd1062;
	xor.b64  	%rd1072, %rd1065, %rd1058;
	not.b64 	%rd1073, %rd1068;
	and.b64  	%rd1074, %rd1059, %rd1073;
	xor.b64  	%rd1075, %rd1074, %rd1060;
	xor.b64  	%rd1076, %rd1071, %rd1075;
	xor.b64  	%rd1077, %rd1069, %rd1072;
	xor.b64  	%rd1078, %rd1069, %rd1071;
	xor.b64  	%rd1079, %rd1072, %rd1075;
	xor.b64  	%rd1080, %rd1077, %rd1076;
	and.b64  	%rd1081, %rd1079, %rd1015;
	and.b64  	%rd1082, %rd1075, %rd1017;
	and.b64  	%rd1083, %rd1072, %rd1010;
	and.b64  	%rd1084, %rd1078, %rd1024;
	and.b64  	%rd1085, %rd1071, %rd1018;
	and.b64  	%rd1086, %rd1069, %rd1025;
	and.b64  	%rd1087, %rd1077, %rd1023;
	and.b64  	%rd1088, %rd1080, %rd1032;
	and.b64  	%rd1089, %rd1076, %rd1019;
	and.b64  	%rd1090, %rd1079, %rd1022;
	and.b64  	%rd1091, %rd1075, %rd1031;
	and.b64  	%rd1092, %rd1072, %rd1027;
	and.b64  	%rd1093, %rd1078, %rd1012;
	and.b64  	%rd1094, %rd1071, %rd1030;
	and.b64  	%rd1095, %rd1069, %rd1028;
	and.b64  	%rd1096, %rd1077, %rd1006;
	and.b64  	%rd1097, %rd1080, %rd1013;
	and.b64  	%rd1098, %rd1076, %rd1009;
	xor.b64  	%rd1099, %rd1097, %rd1096;
	xor.b64  	%rd1100, %rd1085, %rd1091;
	xor.b64  	%rd1101, %rd1081, %rd1083;
	xor.b64  	%rd1102, %rd1090, %rd1082;
	xor.b64  	%rd1103, %rd1089, %rd1093;
	xor.b64  	%rd1104, %rd1084, %rd1096;
	xor.b64  	%rd1105, %rd1104, %rd1097;
	xor.b64  	%rd1106, %rd1102, %rd1081;
	xor.b64  	%rd1107, %rd1086, %rd1094;
	xor.b64  	%rd1108, %rd1088, %rd1087;
	xor.b64  	%rd1109, %rd1088, %rd1103;
	xor.b64  	%rd1110, %rd1101, %rd1095;
	xor.b64  	%rd1111, %rd1083, %rd1086;
	xor.b64  	%rd1112, %rd1090, %rd1100;
	xor.b64  	%rd1113, %rd1100, %rd1092;
	xor.b64  	%rd1114, %rd1106, %rd1100;
	xor.b64  	%rd1115, %rd1112, %rd1108;
	xor.b64  	%rd1116, %rd1113, %rd1110;
	xor.b64  	%rd1117, %rd1115, %rd1105;
	xor.b64  	%rd1118, %rd1091, %rd1108;
	xor.b64  	%rd1119, %rd1118, %rd1106;
	xor.b64  	%rd1120, %rd1119, %rd1099;
	not.b64 	%rd1121, %rd1120;
	xor.b64  	%rd1122, %rd1098, %rd1096;
	xor.b64  	%rd1123, %rd1122, %rd1087;
	xor.b64  	%rd1124, %rd1123, %rd1103;
	xor.b64  	%rd1125, %rd1124, %rd1110;
	not.b64 	%rd1126, %rd1125;
	xor.b64  	%rd1127, %rd1114, %rd1105;
	xor.b64  	%rd1128, %rd1111, %rd1100;
	xor.b64  	%rd1129, %rd1128, %rd1102;
	xor.b64  	%rd1130, %rd1129, %rd1099;
	xor.b64  	%rd1131, %rd1116, %rd1109;
	xor.b64  	%rd1132, %rd1131, %rd1105;
	xor.b64  	%rd1133, %rd1085, %rd1107;
	xor.b64  	%rd1134, %rd1133, %rd1109;
	xor.b64  	%rd1135, %rd1134, %rd1099;
	not.b64 	%rd1136, %rd1135;
	xor.b64  	%rd1137, %rd1107, %rd1093;
	xor.b64  	%rd1138, %rd1137, %rd1101;
	xor.b64  	%rd1139, %rd1138, %rd1105;
	not.b64 	%rd1140, %rd1139;
	st.local.v2.u64 	[%rd1001], {%rd1140, %rd1136};
	st.local.v2.u64 	[%rd1001+16], {%rd1132, %rd1130};
	st.local.v2.u64 	[%rd1001+32], {%rd1127, %rd1126};
	st.local.v2.u64 	[%rd1001+48], {%rd1121, %rd1117};
	add.s32 	%r7, %r65, 8;
	setp.lt.u32 	%p4, %r65, 120;
	mov.u32 	%r65, %r7;
	@%p4 bra 	$L__BB0_7;
	add.s64 	%rd2710, %rd3, 680;
	add.s64 	%rd2709, %rd3, 688;
	add.s64 	%rd2712, %rd3, 664;
	add.s64 	%rd2711, %rd3, 672;
	add.s64 	%rd2702, %rd3, 352;
	add.s64 	%rd2714, %rd3, 648;
	add.s64 	%rd2713, %rd3, 656;
	add.s64 	%rd2715, %rd3, 640;
	add.s64 	%rd2716, %rd3, 1016;
	add.s64 	%rd2704, %rd3, 336;
	add.s64 	%rd2703, %rd3, 344;
	add.s64 	%rd2701, %rd3, 360;
	add.s64 	%rd2718, %rd3, 1000;
	add.s64 	%rd2717, %rd3, 1008;
	add.s64 	%rd2720, %rd3, 984;
	add.s64 	%rd2719, %rd3, 992;
	add.s64 	%rd2706, %rd3, 320;
	add.s64 	%rd2722, %rd3, 968;
	add.s64 	%rd2721, %rd3, 976;
	add.s64 	%rd2723, %rd3, 960;
	add.s64 	%rd2708, %rd3, 696;
	add.s64 	%rd2707, %rd3, 376;
	add.s64 	%rd2705, %rd3, 328;
	add.s64 	%rd2700, %rd3, 368;
	mov.b32 	%r70, 32;
	mov.b32 	%r68, 64;
	mov.b32 	%r67, 96;
	mov.b32 	%r66, 0;
	mov.u64 	%rd2698, %rd2;
	mov.u64 	%rd2699, %rd3;
	mov.u32 	%r69, %r66;
$L__BB0_9:
	ld.local.u64 	%rd1141, [%rd2699+56];
	ld.local.u64 	%rd1142, [%rd2707];
	xor.b64  	%rd1143, %rd1142, %rd1141;
	ld.local.u64 	%rd1144, [%rd2706];
	ld.local.u64 	%rd1145, [%rd2715];
	ld.local.u64 	%rd1146, [%rd2723];
	xor.b64  	%rd1147, %rd1144, %rd1145;
	xor.b64  	%rd1148, %rd1147, %rd1146;
	xor.b64  	%rd1149, %rd1148, %rd1143;
	ld.local.u64 	%rd1150, [%rd2699];
	ld.local.u64 	%rd1151, [%rd2705];
	ld.local.u64 	%rd1152, [%rd2714];
	ld.local.u64 	%rd1153, [%rd2722];
	xor.b64  	%rd1154, %rd1150, %rd1144;
	xor.b64  	%rd1155, %rd1154, %rd1151;
	xor.b64  	%rd1156, %rd1155, %rd1152;
	xor.b64  	%rd1157, %rd1156, %rd1153;
	xor.b64  	%rd1158, %rd1157, %rd1143;
	st.local.v2.u64 	[%rd2698], {%rd1149, %rd1158};
	ld.local.u64 	%rd1159, [%rd2699+8];
	xor.b64  	%rd1160, %rd1151, %rd1159;
	ld.local.u64 	%rd1161, [%rd2704];
	xor.b64  	%rd1162, %rd1160, %rd1161;
	ld.local.u64 	%rd1163, [%rd2713];
	xor.b64  	%rd1164, %rd1162, %rd1163;
	ld.local.u64 	%rd1165, [%rd2721];
	xor.b64  	%rd1166, %rd1164, %rd1165;
	ld.local.u64 	%rd1167, [%rd2699+16];
	ld.local.u64 	%rd1168, [%rd2703];
	ld.local.u64 	%rd1169, [%rd2712];
	ld.local.u64 	%rd1170, [%rd2720];
	xor.b64  	%rd1171, %rd1167, %rd1161;
	xor.b64  	%rd1172, %rd1171, %rd1168;
	xor.b64  	%rd1173, %rd1172, %rd1169;
	xor.b64  	%rd1174, %rd1173, %rd1170;
	xor.b64  	%rd1175, %rd1174, %rd1143;
	st.local.v2.u64 	[%rd2698+16], {%rd1166, %rd1175};
	ld.local.u64 	%rd1176, [%rd2699+24];
	ld.local.u64 	%rd1177, [%rd2702];
	ld.local.u64 	%rd1178, [%rd2711];
	ld.local.u64 	%rd1179, [%rd2719];
	xor.b64  	%rd1180, %rd1176, %rd1168;
	xor.b64  	%rd1181, %rd1180, %rd1177;
	xor.b64  	%rd1182, %rd1181, %rd1178;
	xor.b64  	%rd1183, %rd1182, %rd1179;
	xor.b64  	%rd1184, %rd1183, %rd1143;
	ld.local.u64 	%rd1185, [%rd2699+32];
	xor.b64  	%rd1186, %rd1177, %rd1185;
	ld.local.u64 	%rd1187, [%rd2701];
	xor.b64  	%rd1188, %rd1186, %rd1187;
	ld.local.u64 	%rd1189, [%rd2710];
	xor.b64  	%rd1190, %rd1188, %rd1189;
	ld.local.u64 	%rd1191, [%rd2718];
	xor.b64  	%rd1192, %rd1190, %rd1191;
	st.local.v2.u64 	[%rd2698+32], {%rd1184, %rd1192};
	ld.local.u64 	%rd1193, [%rd2699+40];
	xor.b64  	%rd1194, %rd1187, %rd1193;
	ld.local.u64 	%rd1195, [%rd2700];
	xor.b64  	%rd1196, %rd1194, %rd1195;
	ld.local.u64 	%rd1197, [%rd2709];
	xor.b64  	%rd1198, %rd1196, %rd1197;
	ld.local.u64 	%rd1199, [%rd2717];
	xor.b64  	%rd1200, %rd1198, %rd1199;
	ld.local.u64 	%rd1201, [%rd2699+48];
	xor.b64  	%rd1202, %rd1195, %rd1201;
	xor.b64  	%rd1203, %rd1202, %rd1142;
	ld.local.u64 	%rd1204, [%rd2708];
	xor.b64  	%rd1205, %rd1203, %rd1204;
	ld.local.u64 	%rd1206, [%rd2716];
	xor.b64  	%rd1207, %rd1205, %rd1206;
	st.local.v2.u64 	[%rd2698+48], {%rd1200, %rd1207};
	xor.b64  	%rd1208, %rd1204, %rd1142;
	xor.b64  	%rd1209, %rd1150, %rd1145;
	xor.b64  	%rd1210, %rd1209, %rd1146;
	xor.b64  	%rd1211, %rd1210, %rd1208;
	xor.b64  	%rd1212, %rd1147, %rd1159;
	xor.b64  	%rd1213, %rd1212, %rd1152;
	xor.b64  	%rd1214, %rd1213, %rd1153;
	xor.b64  	%rd1215, %rd1214, %rd1208;
	st.local.v2.u64 	[%rd2698+64], {%rd1211, %rd1215};
	xor.b64  	%rd1216, %rd1151, %rd1167;
	xor.b64  	%rd1217, %rd1216, %rd1152;
	xor.b64  	%rd1218, %rd1217, %rd1163;
	xor.b64  	%rd1219, %rd1218, %rd1165;
	xor.b64  	%rd1220, %rd1176, %rd1161;
	xor.b64  	%rd1221, %rd1220, %rd1163;
	xor.b64  	%rd1222, %rd1221, %rd1169;
	xor.b64  	%rd1223, %rd1222, %rd1170;
	xor.b64  	%rd1224, %rd1223, %rd1208;
	st.local.v2.u64 	[%rd2698+80], {%rd1219, %rd1224};
	xor.b64  	%rd1225, %rd1185, %rd1168;
	xor.b64  	%rd1226, %rd1225, %rd1169;
	xor.b64  	%rd1227, %rd1226, %rd1178;
	xor.b64  	%rd1228, %rd1227, %rd1179;
	xor.b64  	%rd1229, %rd1228, %rd1208;
	xor.b64  	%rd1230, %rd1177, %rd1193;
	xor.b64  	%rd1231, %rd1230, %rd1178;
	xor.b64  	%rd1232, %rd1231, %rd1189;
	xor.b64  	%rd1233, %rd1232, %rd1191;
	st.local.v2.u64 	[%rd2698+96], {%rd1229, %rd1233};
	xor.b64  	%rd1234, %rd1187, %rd1201;
	xor.b64  	%rd1235, %rd1234, %rd1189;
	xor.b64  	%rd1236, %rd1235, %rd1197;
	xor.b64  	%rd1237, %rd1236, %rd1199;
	xor.b64  	%rd1238, %rd1195, %rd1141;
	xor.b64  	%rd1239, %rd1238, %rd1197;
	xor.b64  	%rd1240, %rd1239, %rd1204;
	xor.b64  	%rd1241, %rd1240, %rd1206;
	st.local.v2.u64 	[%rd2698+112], {%rd1237, %rd1241};
	xor.b64  	%rd1242, %rd1206, %rd1204;
	xor.b64  	%rd1243, %rd1154, %rd1146;
	xor.b64  	%rd1244, %rd1243, %rd1242;
	xor.b64  	%rd1245, %rd1160, %rd1145;
	xor.b64  	%rd1246, %rd1245, %rd1146;
	xor.b64  	%rd1247, %rd1246, %rd1153;
	xor.b64  	%rd1248, %rd1247, %rd1242;
	st.local.v2.u64 	[%rd2698+128], {%rd1244, %rd1248};
	xor.b64  	%rd1249, %rd1171, %rd1152;
	xor.b64  	%rd1250, %rd1249, %rd1153;
	xor.b64  	%rd1251, %rd1250, %rd1165;
	xor.b64  	%rd1252, %rd1180, %rd1163;
	xor.b64  	%rd1253, %rd1252, %rd1165;
	xor.b64  	%rd1254, %rd1253, %rd1170;
	xor.b64  	%rd1255, %rd1254, %rd1242;
	st.local.v2.u64 	[%rd2698+144], {%rd1251, %rd1255};
	xor.b64  	%rd1256, %rd1186, %rd1169;
	xor.b64  	%rd1257, %rd1256, %rd1170;
	xor.b64  	%rd1258, %rd1257, %rd1179;
	xor.b64  	%rd1259, %rd1258, %rd1242;
	xor.b64  	%rd1260, %rd1194, %rd1178;
	xor.b64  	%rd1261, %rd1260, %rd1179;
	xor.b64  	%rd1262, %rd1261, %rd1191;
	st.local.v2.u64 	[%rd2698+160], {%rd1259, %rd1262};
	xor.b64  	%rd1263, %rd1202, %rd1189;
	xor.b64  	%rd1264, %rd1263, %rd1191;
	xor.b64  	%rd1265, %rd1264, %rd1199;
	xor.b64  	%rd1266, %rd1143, %rd1197;
	xor.b64  	%rd1267, %rd1266, %rd1199;
	xor.b64  	%rd1268, %rd1267, %rd1206;
	st.local.v2.u64 	[%rd2698+176], {%rd1265, %rd1268};
	xor.b64  	%rd1269, %rd1141, %rd1206;
	xor.b64  	%rd1270, %rd1154, %rd1145;
	xor.b64  	%rd1271, %rd1270, %rd1269;
	xor.b64  	%rd1272, %rd1159, %rd1150;
	xor.b64  	%rd1273, %rd1272, %rd1151;
	xor.b64  	%rd1274, %rd1273, %rd1152;
	xor.b64  	%rd1275, %rd1274, %rd1146;
	xor.b64  	%rd1276, %rd1275, %rd1269;
	st.local.v2.u64 	[%rd2698+192], {%rd1271, %rd1276};
	xor.b64  	%rd1277, %rd1171, %rd1159;
	xor.b64  	%rd1278, %rd1277, %rd1163;
	xor.b64  	%rd1279, %rd1278, %rd1153;
	xor.b64  	%rd1280, %rd1180, %rd1167;
	xor.b64  	%rd1281, %rd1280, %rd1169;
	xor.b64  	%rd1282, %rd1281, %rd1165;
	xor.b64  	%rd1283, %rd1282, %rd1269;
	st.local.v2.u64 	[%rd2698+208], {%rd1279, %rd1283};
	xor.b64  	%rd1284, %rd1185, %rd1176;
	xor.b64  	%rd1285, %rd1284, %rd1177;
	xor.b64  	%rd1286, %rd1285, %rd1178;
	xor.b64  	%rd1287, %rd1286, %rd1170;
	xor.b64  	%rd1288, %rd1287, %rd1269;
	xor.b64  	%rd1289, %rd1185, %rd1193;
	xor.b64  	%rd1290, %rd1289, %rd1187;
	xor.b64  	%rd1291, %rd1290, %rd1189;
	xor.b64  	%rd1292, %rd1291, %rd1179;
	st.local.v2.u64 	[%rd2698+224], {%rd1288, %rd1292};
	xor.b64  	%rd1293, %rd1193, %rd1201;
	xor.b64  	%rd1294, %rd1293, %rd1195;
	xor.b64  	%rd1295, %rd1294, %rd1197;
	xor.b64  	%rd1296, %rd1295, %rd1191;
	xor.b64  	%rd1297, %rd1201, %rd1141;
	xor.b64  	%rd1298, %rd1297, %rd1142;
	xor.b64  	%rd1299, %rd1298, %rd1204;
	xor.b64  	%rd1300, %rd1299, %rd1199;
	st.local.v2.u64 	[%rd2698+240], {%rd1296, %rd1300};
	add.s64 	%rd2698, %rd2698, 256;
	add.s32 	%r40, %r69, 32;
	and.b32  	%r69, %r40, 127;
	add.s32 	%r41, %r70, 32;
	and.b32  	%r70, %r41, 127;
	add.s32 	%r42, %r68, 32;
	and.b32  	%r68, %r42, 127;
	add.s32 	%r43, %r67, 32;
	and.b32  	%r67, %r43, 127;
	shl.b32 	%r44, %r40, 3;
	cvt.u64.u32 	%rd1301, %r44;
	and.b64  	%rd1302, %rd1301, 1016;
	add.s64 	%rd2699, %rd3, %rd1302;
	shl.b32 	%r45, %r41, 3;
	cvt.u64.u32 	%rd1303, %r45;
	and.b64  	%rd1304, %rd1303, 1016;
	add.s64 	%rd1305, %rd3, %rd1304;
	add.s64 	%rd2707, %rd1305, 120;
	add.s64 	%rd2700, %rd1305, 112;
	add.s64 	%rd2701, %rd1305, 104;
	add.s64 	%rd2702, %rd1305, 96;
	add.s64 	%rd2703, %rd1305, 88;
	add.s64 	%rd2704, %rd1305, 80;
	add.s64 	%rd2705, %rd1305, 72;
	add.s64 	%rd2706, %rd1305, 64;
	shl.b32 	%r46, %r42, 3;
	cvt.u64.u32 	%rd1306, %r46;
	and.b64  	%rd1307, %rd1306, 1016;
	add.s64 	%rd1308, %rd3, %rd1307;
	add.s64 	%rd2708, %rd1308, 184;
	add.s64 	%rd2709, %rd1308, 176;
	add.s64 	%rd2710, %rd1308, 168;
	add.s64 	%rd2711, %rd1308, 160;
	add.s64 	%rd2712, %rd1308, 152;
	add.s64 	%rd2713, %rd1308, 144;
	add.s64 	%rd2714, %rd1308, 136;
	add.s64 	%rd2715, %rd1308, 128;
	shl.b32 	%r47, %r43, 3;
	cvt.u64.u32 	%rd1309, %r47;
	and.b64  	%rd1310, %rd1309, 1016;
	add.s64 	%rd1311, %rd3, %rd1310;
	add.s64 	%rd2717, %rd1311, 240;
	add.s64 	%rd2718, %rd1311, 232;
	add.s64 	%rd2719, %rd1311, 224;
	add.s64 	%rd2720, %rd1311, 216;
	add.s64 	%rd2721, %rd1311, 208;
	add.s64 	%rd2722, %rd1311, 200;
	add.s64 	%rd2723, %rd1311, 192;
	add.s64 	%rd2716, %rd1311, 248;
	add.s32 	%r66, %r66, 1;
	setp.ne.s32 	%p5, %r66, 4;
	@%p5 bra 	$L__BB0_9;
	mov.b32 	%r71, 0;
$L__BB0_11:
	mul.wide.u32 	%rd1312, %r71, 8;
	add.s64 	%rd1313, %rd2, %rd1312;
	ld.local.v2.u32 	{%r49, %r50}, [%rd1313];
	add.s64 	%rd1314, %rd3, %rd1312;
	st.local.v2.u32 	[%rd1314], {%r49, %r50};
	add.s32 	%r19, %r71, 1;
	setp.lt.u32 	%p6, %r71, 127;
	mov.u32 	%r71, %r19;
	@%p6 bra 	$L__BB0_11;
	mul.wide.u32 	%rd1315, %r64, 1024;
	add.s64 	%rd1316, %rd263, %rd1315;
	ld.global.u64 	%rd1317, [%rd1316];
	ld.local.v2.u64 	{%rd1318, %rd1319}, [%rd3];
	xor.b64  	%rd1320, %rd1318, %rd1317;
	ld.global.u64 	%rd1321, [%rd1316+8];
	xor.b64  	%rd1322, %rd1319, %rd1321;
	st.local.v2.u64 	[%rd3], {%rd1320, %rd1322};
	ld.global.u64 	%rd1323, [%rd1316+16];
	ld.local.v2.u64 	{%rd1324, %rd1325}, [%rd3+16];
	xor.b64  	%rd1326, %rd1324, %rd1323;
	ld.global.u64 	%rd1327, [%rd1316+24];
	xor.b64  	%rd1328, %rd1325, %rd1327;
	st.local.v2.u64 	[%rd3+16], {%rd1326, %rd1328};
	ld.global.u64 	%rd1329, [%rd1316+32];
	ld.local.v2.u64 	{%rd1330, %rd1331}, [%rd3+32];
	xor.b64  	%rd1332, %rd1330, %rd1329;
	ld.global.u64 	%rd1333, [%rd1316+40];
	xor.b64  	%rd1334, %rd1331, %rd1333;
	st.local.v2.u64 	[%rd3+32], {%rd1332, %rd1334};
	ld.global.u64 	%rd1335, [%rd1316+48];
	ld.local.v2.u64 	{%rd1336, %rd1337}, [%rd3+48];
	xor.b64  	%rd1338, %rd1336, %rd1335;
	ld.global.u64 	%rd1339, [%rd1316+56];
	xor.b64  	%rd1340, %rd1337, %rd1339;
	st.local.v2.u64 	[%rd3+48], {%rd1338, %rd1340};
	ld.global.u64 	%rd1341, [%rd1316+64];
	ld.local.v2.u64 	{%rd1342, %rd1343}, [%rd3+64];
	xor.b64  	%rd1344, %rd1342, %rd1341;
	ld.global.u64 	%rd1345, [%rd1316+72];
	xor.b64  	%rd1346, %rd1343, %rd1345;
	st.local.v2.u64 	[%rd3+64], {%rd1344, %rd1346};
	ld.global.u64 	%rd1347, [%rd1316+80];
	ld.local.v2.u64 	{%rd1348, %rd1349}, [%rd3+80];
	xor.b64  	%rd1350, %rd1348, %rd1347;
	ld.global.u64 	%rd1351, [%rd1316+88];
	xor.b64  	%rd1352, %rd1349, %rd1351;
	st.local.v2.u64 	[%rd3+80], {%rd1350, %rd1352};
	ld.global.u64 	%rd1353, [%rd1316+96];
	ld.local.v2.u64 	{%rd1354, %rd1355}, [%rd3+96];
	xor.b64  	%rd1356, %rd1354, %rd1353;
	ld.global.u64 	%rd1357, [%rd1316+104];
	xor.b64  	%rd1358, %rd1355, %rd1357;
	st.local.v2.u64 	[%rd3+96], {%rd1356, %rd1358};
	ld.global.u64 	%rd1359, [%rd1316+112];
	ld.local.v2.u64 	{%rd1360, %rd1361}, [%rd3+112];
	xor.b64  	%rd1362, %rd1360, %rd1359;
	ld.global.u64 	%rd1363, [%rd1316+120];
	xor.b64  	%rd1364, %rd1361, %rd1363;
	st.local.v2.u64 	[%rd3+112], {%rd1362, %rd1364};
	ld.global.u64 	%rd1365, [%rd1316+128];
	ld.local.v2.u64 	{%rd1366, %rd1367}, [%rd3+128];
	xor.b64  	%rd1368, %rd1366, %rd1365;
	ld.global.u64 	%rd1369, [%rd1316+136];
	xor.b64  	%rd1370, %rd1367, %rd1369;
	st.local.v2.u64 	[%rd3+128], {%rd1368, %rd1370};
	ld.global.u64 	%rd1371, [%rd1316+144];
	ld.local.v2.u64 	{%rd1372, %rd1373}, [%rd3+144];
	xor.b64  	%rd1374, %rd1372, %rd1371;
	ld.global.u64 	%rd1375, [%rd1316+152];
	xor.b64  	%rd1376, %rd1373, %rd1375;
	st.local.v2.u64 	[%rd3+144], {%rd1374, %rd1376};
	ld.global.u64 	%rd1377, [%rd1316+160];
	ld.local.v2.u64 	{%rd1378, %rd1379}, [%rd3+160];
	xor.b64  	%rd1380, %rd1378, %rd1377;
	ld.global.u64 	%rd1381, [%rd1316+168];
	xor.b64  	%rd1382, %rd1379, %rd1381;
	st.local.v2.u64 	[%rd3+160], {%rd1380, %rd1382};
	ld.global.u64 	%rd1383, [%rd1316+176];
	ld.local.v2.u64 	{%rd1384, %rd1385}, [%rd3+176];
	xor.b64  	%rd1386, %rd1384, %rd1383;
	ld.global.u64 	%rd1387, [%rd1316+184];
	xor.b64  	%rd1388, %rd1385, %rd1387;
	st.local.v2.u64 	[%rd3+176], {%rd1386, %rd1388};
	ld.global.u64 	%rd1389, [%rd1316+192];
	ld.local.v2.u64 	{%rd1390, %rd1391}, [%rd3+192];
	xor.b64  	%rd1392, %rd1390, %rd1389;
	ld.global.u64 	%rd1393, [%rd1316+200];
	xor.b64  	%rd1394, %rd1391, %rd1393;
	st.local.v2.u64 	[%rd3+192], {%rd1392, %rd1394};
	ld.global.u64 	%rd1395, [%rd1316+208];
	ld.local.v2.u64 	{%rd1396, %rd1397}, [%rd3+208];
	xor.b64  	%rd1398, %rd1396, %rd1395;
	ld.global.u64 	%rd1399, [%rd1316+216];
	xor.b64  	%rd1400, %rd1397, %rd1399;
	st.local.v2.u64 	[%rd3+208], {%rd1398, %rd1400};
	ld.global.u64 	%rd1401, [%rd1316+224];
	ld.local.v2.u64 	{%rd1402, %rd1403}, [%rd3+224];
	xor.b64  	%rd1404, %rd1402, %rd1401;
	ld.global.u64 	%rd1405, [%rd1316+232];
	xor.b64  	%rd1406, %rd1403, %rd1405;
	st.local.v2.u64 	[%rd3+224], {%rd1404, %rd1406};
	ld.global.u64 	%rd1407, [%rd1316+240];
	ld.local.v2.u64 	{%rd1408, %rd1409}, [%rd3+240];
	xor.b64  	%rd1410, %rd1408, %rd1407;
	ld.global.u64 	%rd1411, [%rd1316+248];
	xor.b64  	%rd1412, %rd1409, %rd1411;
	st.local.v2.u64 	[%rd3+240], {%rd1410, %rd1412};
	ld.global.u64 	%rd1413, [%rd1316+256];
	ld.local.v2.u64 	{%rd1414, %rd1415}, [%rd3+256];
	xor.b64  	%rd1416, %rd1414, %rd1413;
	ld.global.u64 	%rd1417, [%rd1316+264];
	xor.b64  	%rd1418, %rd1415, %rd1417;
	st.local.v2.u64 	[%rd3+256], {%rd1416, %rd1418};
	ld.global.u64 	%rd1419, [%rd1316+272];
	ld.local.v2.u64 	{%rd1420, %rd1421}, [%rd3+272];
	xor.b64  	%rd1422, %rd1420, %rd1419;
	ld.global.u64 	%rd1423, [%rd1316+280];
	xor.b64  	%rd1424, %rd1421, %rd1423;
	st.local.v2.u64 	[%rd3+272], {%rd1422, %rd1424};
	ld.global.u64 	%rd1425, [%rd1316+288];
	ld.local.v2.u64 	{%rd1426, %rd1427}, [%rd3+288];
	xor.b64  	%rd1428, %rd1426, %rd1425;
	ld.global.u64 	%rd1429, [%rd1316+296];
	xor.b64  	%rd1430, %rd1427, %rd1429;
	st.local.v2.u64 	[%rd3+288], {%rd1428, %rd1430};
	ld.global.u64 	%rd1431, [%rd1316+304];
	ld.local.v2.u64 	{%rd1432, %rd1433}, [%rd3+304];
	xor.b64  	%rd1434, %rd1432, %rd1431;
	ld.global.u64 	%rd1435, [%rd1316+312];
	xor.b64  	%rd1436, %rd1433, %rd1435;
	st.local.v2.u64 	[%rd3+304], {%rd1434, %rd1436};
	ld.global.u64 	%rd1437, [%rd1316+320];
	ld.local.v2.u64 	{%rd1438, %rd1439}, [%rd3+320];
	xor.b64  	%rd1440, %rd1438, %rd1437;
	ld.global.u64 	%rd1441, [%rd1316+328];
	xor.b64  	%rd1442, %rd1439, %rd1441;
	st.local.v2.u64 	[%rd3+320], {%rd1440, %rd1442};
	ld.global.u64 	%rd1443, [%rd1316+336];
	ld.local.v2.u64 	{%rd1444, %rd1445}, [%rd3+336];
	xor.b64  	%rd1446, %rd1444, %rd1443;
	ld.global.u64 	%rd1447, [%rd1316+344];
	xor.b64  	%rd1448, %rd1445, %rd1447;
	st.local.v2.u64 	[%rd3+336], {%rd1446, %rd1448};
	ld.global.u64 	%rd1449, [%rd1316+352];
	ld.local.v2.u64 	{%rd1450, %rd1451}, [%rd3+352];
	xor.b64  	%rd1452, %rd1450, %rd1449;
	ld.global.u64 	%rd1453, [%rd1316+360];
	xor.b64  	%rd1454, %rd1451, %rd1453;
	st.local.v2.u64 	[%rd3+352], {%rd1452, %rd1454};
	ld.global.u64 	%rd1455, [%rd1316+368];
	ld.local.v2.u64 	{%rd1456, %rd1457}, [%rd3+368];
	xor.b64  	%rd1458, %rd1456, %rd1455;
	ld.global.u64 	%rd1459, [%rd1316+376];
	xor.b64  	%rd1460, %rd1457, %rd1459;
	st.local.v2.u64 	[%rd3+368], {%rd1458, %rd1460};
	ld.global.u64 	%rd1461, [%rd1316+384];
	ld.local.v2.u64 	{%rd1462, %rd1463}, [%rd3+384];
	xor.b64  	%rd1464, %rd1462, %rd1461;
	ld.global.u64 	%rd1465, [%rd1316+392];
	xor.b64  	%rd1466, %rd1463, %rd1465;
	st.local.v2.u64 	[%rd3+384], {%rd1464, %rd1466};
	ld.global.u64 	%rd1467, [%rd1316+400];
	ld.local.v2.u64 	{%rd1468, %rd1469}, [%rd3+400];
	xor.b64  	%rd1470, %rd1468, %rd1467;
	ld.global.u64 	%rd1471, [%rd1316+408];
	xor.b64  	%rd1472, %rd1469, %rd1471;
	st.local.v2.u64 	[%rd3+400], {%rd1470, %rd1472};
	ld.global.u64 	%rd1473, [%rd1316+416];
	ld.local.v2.u64 	{%rd1474, %rd1475}, [%rd3+416];
	xor.b64  	%rd1476, %rd1474, %rd1473;
	ld.global.u64 	%rd1477, [%rd1316+424];
	xor.b64  	%rd1478, %rd1475, %rd1477;
	st.local.v2.u64 	[%rd3+416], {%rd1476, %rd1478};
	ld.global.u64 	%rd1479, [%rd1316+432];
	ld.local.v2.u64 	{%rd1480, %rd1481}, [%rd3+432];
	xor.b64  	%rd1482, %rd1480, %rd1479;
	ld.global.u64 	%rd1483, [%rd1316+440];
	xor.b64  	%rd1484, %rd1481, %rd1483;
	st.local.v2.u64 	[%rd3+432], {%rd1482, %rd1484};
	ld.global.u64 	%rd1485, [%rd1316+448];
	ld.local.v2.u64 	{%rd1486, %rd1487}, [%rd3+448];
	xor.b64  	%rd1488, %rd1486, %rd1485;
	ld.global.u64 	%rd1489, [%rd1316+456];
	xor.b64  	%rd1490, %rd1487, %rd1489;
	st.local.v2.u64 	[%rd3+448], {%rd1488, %rd1490};
	ld.global.u64 	%rd1491, [%rd1316+464];
	ld.local.v2.u64 	{%rd1492, %rd1493}, [%rd3+464];
	xor.b64  	%rd1494, %rd1492, %rd1491;
	ld.global.u64 	%rd1495, [%rd1316+472];
	xor.b64  	%rd1496, %rd1493, %rd1495;
	st.local.v2.u64 	[%rd3+464], {%rd1494, %rd1496};
	ld.global.u64 	%rd1497, [%rd1316+480];
	ld.local.v2.u64 	{%rd1498, %rd1499}, [%rd3+480];
	xor.b64  	%rd1500, %rd1498, %rd1497;
	ld.global.u64 	%rd1501, [%rd1316+488];
	xor.b64  	%rd1502, %rd1499, %rd1501;
	st.local.v2.u64 	[%rd3+480], {%rd1500, %rd1502};
	ld.global.u64 	%rd1503, [%rd1316+496];
	ld.local.v2.u64 	{%rd1504, %rd1505}, [%rd3+496];
	xor.b64  	%rd1506, %rd1504, %rd1503;
	ld.global.u64 	%rd1507, [%rd1316+504];
	xor.b64  	%rd1508, %rd1505, %rd1507;
	st.local.v2.u64 	[%rd3+496], {%rd1506, %rd1508};
	ld.global.u64 	%rd1509, [%rd1316+512];
	ld.local.v2.u64 	{%rd1510, %rd1511}, [%rd3+512];
	xor.b64  	%rd1512, %rd1510, %rd1509;
	ld.global.u64 	%rd1513, [%rd1316+520];
	xor.b64  	%rd1514, %rd1511, %rd1513;
	st.local.v2.u64 	[%rd3+512], {%rd1512, %rd1514};
	ld.global.u64 	%rd1515, [%rd1316+528];
	ld.local.v2.u64 	{%rd1516, %rd1517}, [%rd3+528];
	xor.b64  	%rd1518, %rd1516, %rd1515;
	ld.global.u64 	%rd1519, [%rd1316+536];
	xor.b64  	%rd1520, %rd1517, %rd1519;
	st.local.v2.u64 	[%rd3+528], {%rd1518, %rd1520};
	ld.global.u64 	%rd1521, [%rd1316+544];
	ld.local.v2.u64 	{%rd1522, %rd1523}, [%rd3+544];
	xor.b64  	%rd1524, %rd1522, %rd1521;
	ld.global.u64 	%rd1525, [%rd1316+552];
	xor.b64  	%rd1526, %rd1523, %rd1525;
	st.local.v2.u64 	[%rd3+544], {%rd1524, %rd1526};
	ld.global.u64 	%rd1527, [%rd1316+560];
	ld.local.v2.u64 	{%rd1528, %rd1529}, [%rd3+560];
	xor.b64  	%rd1530, %rd1528, %rd1527;
	ld.global.u64 	%rd1531, [%rd1316+568];
	xor.b64  	%rd1532, %rd1529, %rd1531;
	st.local.v2.u64 	[%rd3+560], {%rd1530, %rd1532};
	ld.global.u64 	%rd1533, [%rd1316+576];
	ld.local.v2.u64 	{%rd1534, %rd1535}, [%rd3+576];
	xor.b64  	%rd1536, %rd1534, %rd1533;
	ld.global.u64 	%rd1537, [%rd1316+584];
	xor.b64  	%rd1538, %rd1535, %rd1537;
	st.local.v2.u64 	[%rd3+576], {%rd1536, %rd1538};
	ld.global.u64 	%rd1539, [%rd1316+592];
	ld.local.v2.u64 	{%rd1540, %rd1541}, [%rd3+592];
	xor.b64  	%rd1542, %rd1540, %rd1539;
	ld.global.u64 	%rd1543, [%rd1316+600];
	xor.b64  	%rd1544, %rd1541, %rd1543;
	st.local.v2.u64 	[%rd3+592], {%rd1542, %rd1544};
	ld.global.u64 	%rd1545, [%rd1316+608];
	ld.local.v2.u64 	{%rd1546, %rd1547}, [%rd3+608];
	xor.b64  	%rd1548, %rd1546, %rd1545;
	ld.global.u64 	%rd1549, [%rd1316+616];
	xor.b64  	%rd1550, %rd1547, %rd1549;
	st.local.v2.u64 	[%rd3+608], {%rd1548, %rd1550};
	ld.global.u64 	%rd1551, [%rd1316+624];
	ld.local.v2.u64 	{%rd1552, %rd1553}, [%rd3+624];
	xor.b64  	%rd1554, %rd1552, %rd1551;
	ld.global.u64 	%rd1555, [%rd1316+632];
	xor.b64  	%rd1556, %rd1553, %rd1555;
	st.local.v2.u64 	[%rd3+624], {%rd1554, %rd1556};
	ld.global.u64 	%rd1557, [%rd1316+640];
	ld.local.v2.u64 	{%rd1558, %rd1559}, [%rd3+640];
	xor.b64  	%rd1560, %rd1558, %rd1557;
	ld.global.u64 	%rd1561, [%rd1316+648];
	xor.b64  	%rd1562, %rd1559, %rd1561;
	st.local.v2.u64 	[%rd3+640], {%rd1560, %rd1562};
	ld.global.u64 	%rd1563, [%rd1316+656];
	ld.local.v2.u64 	{%rd1564, %rd1565}, [%rd3+656];
	xor.b64  	%rd1566, %rd1564, %rd1563;
	ld.global.u64 	%rd1567, [%rd1316+664];
	xor.b64  	%rd1568, %rd1565, %rd1567;
	st.local.v2.u64 	[%rd3+656], {%rd1566, %rd1568};
	ld.global.u64 	%rd1569, [%rd1316+672];
	ld.local.v2.u64 	{%rd1570, %rd1571}, [%rd3+672];
	xor.b64  	%rd1572, %rd1570, %rd1569;
	ld.global.u64 	%rd1573, [%rd1316+680];
	xor.b64  	%rd1574, %rd1571, %rd1573;
	st.local.v2.u64 	[%rd3+672], {%rd1572, %rd1574};
	ld.global.u64 	%rd1575, [%rd1316+688];
	ld.local.v2.u64 	{%rd1576, %rd1577}, [%rd3+688];
	xor.b64  	%rd1578, %rd1576, %rd1575;
	ld.global.u64 	%rd1579, [%rd1316+696];
	xor.b64  	%rd1580, %rd1577, %rd1579;
	st.local.v2.u64 	[%rd3+688], {%rd1578, %rd1580};
	ld.global.u64 	%rd1581, [%rd1316+704];
	ld.local.v2.u64 	{%rd1582, %rd1583}, [%rd3+704];
	xor.b64  	%rd1584, %rd1582, %rd1581;
	ld.global.u64 	%rd1585, [%rd1316+712];
	xor.b64  	%rd1586, %rd1583, %rd1585;
	st.local.v2.u64 	[%rd3+704], {%rd1584, %rd1586};
	ld.global.u64 	%rd1587, [%rd1316+720];
	ld.local.v2.u64 	{%rd1588, %rd1589}, [%rd3+720];
	xor.b64  	%rd1590, %rd1588, %rd1587;
	ld.global.u64 	%rd1591, [%rd1316+728];
	xor.b64  	%rd1592, %rd1589, %rd1591;
	st.local.v2.u64 	[%rd3+720], {%rd1590, %rd1592};
	ld.global.u64 	%rd1593, [%rd1316+736];
	ld.local.v2.u64 	{%rd1594, %rd1595}, [%rd3+736];
	xor.b64  	%rd1596, %rd1594, %rd1593;
	ld.global.u64 	%rd1597, [%rd1316+744];
	xor.b64  	%rd1598, %rd1595, %rd1597;
	st.local.v2.u64 	[%rd3+736], {%rd1596, %rd1598};
	ld.global.u64 	%rd1599, [%rd1316+752];
	ld.local.v2.u64 	{%rd1600, %rd1601}, [%rd3+752];
	xor.b64  	%rd1602, %rd1600, %rd1599;
	ld.global.u64 	%rd1603, [%rd1316+760];
	xor.b64  	%rd1604, %rd1601, %rd1603;
	st.local.v2.u64 	[%rd3+752], {%rd1602, %rd1604};
	ld.global.u64 	%rd1605, [%rd1316+768];
	ld.local.v2.u64 	{%rd1606, %rd1607}, [%rd3+768];
	xor.b64  	%rd1608, %rd1606, %rd1605;
	ld.global.u64 	%rd1609, [%rd1316+776];
	xor.b64  	%rd1610, %rd1607, %rd1609;
	st.local.v2.u64 	[%rd3+768], {%rd1608, %rd1610};
	ld.global.u64 	%rd1611, [%rd1316+784];
	ld.local.v2.u64 	{%rd1612, %rd1613}, [%rd3+784];
	xor.b64  	%rd1614, %rd1612, %rd1611;
	ld.global.u64 	%rd1615, [%rd1316+792];
	xor.b64  	%rd1616, %rd1613, %rd1615;
	st.local.v2.u64 	[%rd3+784], {%rd1614, %rd1616};
	ld.global.u64 	%rd1617, [%rd1316+800];
	ld.local.v2.u64 	{%rd1618, %rd1619}, [%rd3+800];
	xor.b64  	%rd1620, %rd1618, %rd1617;
	ld.global.u64 	%rd1621, [%rd1316+808];
	xor.b64  	%rd1622, %rd1619, %rd1621;
	st.local.v2.u64 	[%rd3+800], {%rd1620, %rd1622};
	ld.global.u64 	%rd1623, [%rd1316+816];
	ld.local.v2.u64 	{%rd1624, %rd1625}, [%rd3+816];
	xor.b64  	%rd1626, %rd1624, %rd1623;
	ld.global.u64 	%rd1627, [%rd1316+824];
	xor.b64  	%rd1628, %rd1625, %rd1627;
	st.local.v2.u64 	[%rd3+816], {%rd1626, %rd1628};
	ld.global.u64 	%rd1629, [%rd1316+832];
	ld.local.v2.u64 	{%rd1630, %rd1631}, [%rd3+832];
	xor.b64  	%rd1632, %rd1630, %rd1629;
	ld.global.u64 	%rd1633, [%rd1316+840];
	xor.b64  	%rd1634, %rd1631, %rd1633;
	st.local.v2.u64 	[%rd3+832], {%rd1632, %rd1634};
	ld.global.u64 	%rd1635, [%rd1316+848];
	ld.local.v2.u64 	{%rd1636, %rd1637}, [%rd3+848];
	xor.b64  	%rd1638, %rd1636, %rd1635;
	ld.global.u64 	%rd1639, [%rd1316+856];
	xor.b64  	%rd1640, %rd1637, %rd1639;
	st.local.v2.u64 	[%rd3+848], {%rd1638, %rd1640};
	ld.global.u64 	%rd1641, [%rd1316+864];
	ld.local.v2.u64 	{%rd1642, %rd1643}, [%rd3+864];
	xor.b64  	%rd1644, %rd1642, %rd1641;
	ld.global.u64 	%rd1645, [%rd1316+872];
	xor.b64  	%rd1646, %rd1643, %rd1645;
	st.local.v2.u64 	[%rd3+864], {%rd1644, %rd1646};
	ld.global.u64 	%rd1647, [%rd1316+880];
	ld.local.v2.u64 	{%rd1648, %rd1649}, [%rd3+880];
	xor.b64  	%rd1650, %rd1648, %rd1647;
	ld.global.u64 	%rd1651, [%rd1316+888];
	xor.b64  	%rd1652, %rd1649, %rd1651;
	st.local.v2.u64 	[%rd3+880], {%rd1650, %rd1652};
	ld.global.u64 	%rd1653, [%rd1316+896];
	ld.local.v2.u64 	{%rd1654, %rd1655}, [%rd3+896];
	xor.b64  	%rd1656, %rd1654, %rd1653;
	ld.global.u64 	%rd1657, [%rd1316+904];
	xor.b64  	%rd1658, %rd1655, %rd1657;
	st.local.v2.u64 	[%rd3+896], {%rd1656, %rd1658};
	ld.global.u64 	%rd1659, [%rd1316+912];
	ld.local.v2.u64 	{%rd1660, %rd1661}, [%rd3+912];
	xor.b64  	%rd1662, %rd1660, %rd1659;
	ld.global.u64 	%rd1663, [%rd1316+920];
	xor.b64  	%rd1664, %rd1661, %rd1663;
	st.local.v2.u64 	[%rd3+912], {%rd1662, %rd1664};
	ld.global.u64 	%rd1665, [%rd1316+928];
	ld.local.v2.u64 	{%rd1666, %rd1667}, [%rd3+928];
	xor.b64  	%rd1668, %rd1666, %rd1665;
	ld.global.u64 	%rd1669, [%rd1316+936];
	xor.b64  	%rd1670, %rd1667, %rd1669;
	st.local.v2.u64 	[%rd3+928], {%rd1668, %rd1670};
	ld.global.u64 	%rd1671, [%rd1316+944];
	ld.local.v2.u64 	{%rd1672, %rd1673}, [%rd3+944];
	xor.b64  	%rd1674, %rd1672, %rd1671;
	ld.global.u64 	%rd1675, [%rd1316+952];
	xor.b64  	%rd1676, %rd1673, %rd1675;
	st.local.v2.u64 	[%rd3+944], {%rd1674, %rd1676};
	ld.global.u64 	%rd1677, [%rd1316+960];
	ld.local.v2.u64 	{%rd1678, %rd1679}, [%rd3+960];
	xor.b64  	%rd1680, %rd1678, %rd1677;
	ld.global.u64 	%rd1681, [%rd1316+968];
	xor.b64  	%rd1682, %rd1679, %rd1681;
	st.local.v2.u64 	[%rd3+960], {%rd1680, %rd1682};
	ld.global.u64 	%rd1683, [%rd1316+976];
	ld.local.v2.u64 	{%rd1684, %rd1685}, [%rd3+976];
	xor.b64  	%rd1686, %rd1684, %rd1683;
	ld.global.u64 	%rd1687, [%rd1316+984];
	xor.b64  	%rd1688, %rd1685, %rd1687;
	st.local.v2.u64 	[%rd3+976], {%rd1686, %rd1688};
	ld.global.u64 	%rd1689, [%rd1316+992];
	ld.local.v2.u64 	{%rd1690, %rd1691}, [%rd3+992];
	xor.b64  	%rd1692, %rd1690, %rd1689;
	ld.global.u64 	%rd1693, [%rd1316+1000];
	xor.b64  	%rd1694, %rd1691, %rd1693;
	st.local.v2.u64 	[%rd3+992], {%rd1692, %rd1694};
	ld.global.u64 	%rd1695, [%rd1316+1008];
	ld.local.v2.u64 	{%rd1696, %rd1697}, [%rd3+1008];
	xor.b64  	%rd1698, %rd1696, %rd1695;
	ld.global.u64 	%rd1699, [%rd1316+1016];
	xor.b64  	%rd1700, %rd1697, %rd1699;
	st.local.v2.u64 	[%rd3+1008], {%rd1698, %rd1700};
	add.s32 	%r64, %r64, 1;
	setp.ne.s32 	%p7, %r64, 10;
	@%p7 bra 	$L__BB0_6;
	mov.b32 	%r72, 0;
$L__BB0_14:
	mul.wide.u32 	%rd1701, %r72, 8;
	add.s64 	%rd1702, %rd3, %rd1701;
	ld.local.v2.u64 	{%rd1703, %rd1704}, [%rd1702+48];
	ld.local.v2.u64 	{%rd1705, %rd1706}, [%rd1702+32];
	xor.b64  	%rd1707, %rd1705, %rd1704;
	ld.local.v2.u64 	{%rd1708, %rd1709}, [%rd1702+16];
	xor.b64  	%rd1710, %rd1708, %rd1704;
	ld.local.v2.u64 	{%rd1711, %rd1712}, [%rd1702];
	xor.b64  	%rd1713, %rd1712, %rd1704;
	xor.b64  	%rd1714, %rd1708, %rd1705;
	xor.b64  	%rd1715, %rd1712, %rd1709;
	xor.b64  	%rd1716, %rd1715, %rd1707;
	xor.b64  	%rd1717, %rd1706, %rd1703;
	xor.b64  	%rd1718, %rd1711, %rd1716;
	xor.b64  	%rd1719, %rd1711, %rd1717;
	xor.b64  	%rd1720, %rd1717, %rd1716;
	xor.b64  	%rd1721, %rd1708, %rd1703;
	xor.b64  	%rd1722, %rd1706, %rd1708;
	xor.b64  	%rd1723, %rd1714, %rd1713;
	xor.b64  	%rd1724, %rd1721, %rd1715;
	xor.b64  	%rd1725, %rd1722, %rd1715;
	xor.b64  	%rd1726, %rd1725, %rd1719;
	xor.b64  	%rd1727, %rd1705, %rd1717;
	xor.b64  	%rd1728, %rd1727, %rd1711;
	xor.b64  	%rd1729, %rd1728, %rd1707;
	xor.b64  	%rd1730, %rd1717, %rd1712;
	xor.b64  	%rd1731, %rd1730, %rd1711;
	xor.b64  	%rd1732, %rd1731, %rd1710;
	xor.b64  	%rd1733, %rd1722, %rd1707;
	and.b64  	%rd1734, %rd1716, %rd1723;
	and.b64  	%rd1735, %rd1732, %rd1718;
	and.b64  	%rd1736, %rd1728, %rd1711;
	and.b64  	%rd1737, %rd1725, %rd1713;
	and.b64  	%rd1738, %rd1731, %rd1719;
	or.b64  	%rd1739, %rd1725, %rd1713;
	and.b64  	%rd1740, %rd1729, %rd1726;
	and.b64  	%rd1741, %rd1724, %rd1707;
	and.b64  	%rd1742, %rd1733, %rd1714;
	xor.b64  	%rd1743, %rd1742, %rd1741;
	and.b64  	%rd1744, %rd1720, %rd1710;
	xor.b64  	%rd1745, %rd1741, %rd1744;
	xor.b64  	%rd1746, %rd1716, %rd1735;
	xor.b64  	%rd1747, %rd1746, %rd1734;
	xor.b64  	%rd1748, %rd1747, %rd1721;
	xor.b64  	%rd1749, %rd1748, %rd1743;
	xor.b64  	%rd1750, %rd1710, %rd1736;
	xor.b64  	%rd1751, %rd1750, %rd1734;
	xor.b64  	%rd1752, %rd1751, %rd1720;
	xor.b64  	%rd1753, %rd1752, %rd1745;
	xor.b64  	%rd1754, %rd1739, %rd1738;
	xor.b64  	%rd1755, %rd1754, %rd1743;
	xor.b64  	%rd1756, %rd1737, %rd1740;
	xor.b64  	%rd1757, %rd1756, %rd1726;
	xor.b64  	%rd1758, %rd1757, %rd1745;
	xor.b64  	%rd1759, %rd1758, %rd1729;
	xor.b64  	%rd1760, %rd1759, %rd1755;
	and.b64  	%rd1761, %rd1749, %rd1755;
	xor.b64  	%rd1762, %rd1761, %rd1753;
	xor.b64  	%rd1763, %rd1749, %rd1753;
	xor.b64  	%rd1764, %rd1761, %rd1759;
	and.b64  	%rd1765, %rd1764, %rd1763;
	and.b64  	%rd1766, %rd1762, %rd1760;
	and.b64  	%rd1767, %rd1749, %rd1759;
	and.b64  	%rd1768, %rd1767, %rd1763;
	and.b64  	%rd1769, %rd1753, %rd1755;
	xor.b64  	%rd1770, %rd1765, %rd1753;
	xor.b64  	%rd1771, %rd1761, %rd1768;
	xor.b64  	%rd1772, %rd1771, %rd1763;
	xor.b64  	%rd1773, %rd1766, %rd1759;
	not.b64 	%rd1774, %rd1769;
	and.b64  	%rd1775, %rd1760, %rd1774;
	xor.b64  	%rd1776, %rd1775, %rd1761;
	xor.b64  	%rd1777, %rd1772, %rd1776;
	xor.b64  	%rd1778, %rd1770, %rd1773;
	xor.b64  	%rd1779, %rd1770, %rd1772;
	xor.b64  	%rd1780, %rd1773, %rd1776;
	xor.b64  	%rd1781, %rd1778, %rd1777;
	and.b64  	%rd1782, %rd1780, %rd1716;
	and.b64  	%rd1783, %rd1776, %rd1718;
	and.b64  	%rd1784, %rd1773, %rd1711;
	and.b64  	%rd1785, %rd1779, %rd1725;
	and.b64  	%rd1786, %rd1772, %rd1719;
	and.b64  	%rd1787, %rd1770, %rd1726;
	and.b64  	%rd1788, %rd1778, %rd1724;
	and.b64  	%rd1789, %rd1781, %rd1733;
	and.b64  	%rd1790, %rd1777, %rd1720;
	and.b64  	%rd1791, %rd1780, %rd1723;
	and.b64  	%rd1792, %rd1776, %rd1732;
	and.b64  	%rd1793, %rd1773, %rd1728;
	and.b64  	%rd1794, %rd1779, %rd1713;
	and.b64  	%rd1795, %rd1772, %rd1731;
	and.b64  	%rd1796, %rd1770, %rd1729;
	and.b64  	%rd1797, %rd1778, %rd1707;
	and.b64  	%rd1798, %rd1781, %rd1714;
	and.b64  	%rd1799, %rd1777, %rd1710;
	xor.b64  	%rd1800, %rd1798, %rd1797;
	xor.b64  	%rd1801, %rd1786, %rd1792;
	xor.b64  	%rd1802, %rd1782, %rd1784;
	xor.b64  	%rd1803, %rd1791, %rd1783;
	xor.b64  	%rd1804, %rd1790, %rd1794;
	xor.b64  	%rd1805, %rd1785, %rd1797;
	xor.b64  	%rd1806, %rd1805, %rd1798;
	xor.b64  	%rd1807, %rd1803, %rd1782;
	xor.b64  	%rd1808, %rd1787, %rd1795;
	xor.b64  	%rd1809, %rd1789, %rd1788;
	xor.b64  	%rd1810, %rd1789, %rd1804;
	xor.b64  	%rd1811, %rd1802, %rd1796;
	xor.b64  	%rd1812, %rd1784, %rd1787;
	xor.b64  	%rd1813, %rd1791, %rd1801;
	xor.b64  	%rd1814, %rd1801, %rd1793;
	xor.b64  	%rd1815, %rd1807, %rd1801;
	xor.b64  	%rd1816, %rd1813, %rd1809;
	xor.b64  	%rd1817, %rd1814, %rd1811;
	xor.b64  	%rd1818, %rd1816, %rd1806;
	xor.b64  	%rd1819, %rd1792, %rd1809;
	xor.b64  	%rd1820, %rd1819, %rd1807;
	xor.b64  	%rd1821, %rd1820, %rd1800;
	not.b64 	%rd1822, %rd1821;
	xor.b64  	%rd1823, %rd1799, %rd1797;
	xor.b64  	%rd1824, %rd1823, %rd1788;
	xor.b64  	%rd1825, %rd1824, %rd1804;
	xor.b64  	%rd1826, %rd1825, %rd1811;
	not.b64 	%rd1827, %rd1826;
	xor.b64  	%rd1828, %rd1815, %rd1806;
	xor.b64  	%rd1829, %rd1812, %rd1801;
	xor.b64  	%rd1830, %rd1829, %rd1803;
	xor.b64  	%rd1831, %rd1830, %rd1800;
	xor.b64  	%rd1832, %rd1817, %rd1810;
	xor.b64  	%rd1833, %rd1832, %rd1806;
	xor.b64  	%rd1834, %rd1786, %rd1808;
	xor.b64  	%rd1835, %rd1834, %rd1810;
	xor.b64  	%rd1836, %rd1835, %rd1800;
	not.b64 	%rd1837, %rd1836;
	xor.b64  	%rd1838, %rd1808, %rd1794;
	xor.b64  	%rd1839, %rd1838, %rd1802;
	xor.b64  	%rd1840, %rd1839, %rd1806;
	not.b64 	%rd1841, %rd1840;
	st.local.v2.u64 	[%rd1702], {%rd1841, %rd1837};
	st.local.v2.u64 	[%rd1702+16], {%rd1833, %rd1831};
	st.local.v2.u64 	[%rd1702+32], {%rd1828, %rd1827};
	st.local.v2.u64 	[%rd1702+48], {%rd1822, %rd1818};
	add.s32 	%r22, %r72, 8;
	setp.lt.u32 	%p8, %r72, 120;
	mov.u32 	%r72, %r22;
	@%p8 bra 	$L__BB0_14;
	ld.param.u64 	%rd2568, [_Z11AES_EncryptP9aes_blockPA128_mi_param_1];
	ld.local.v2.u64 	{%rd1843, %rd1844}, [%rd3];
	ld.local.v2.u64 	{%rd1845, %rd1846}, [%rd3+16];
	ld.local.v2.u64 	{%rd1847, %rd1848}, [%rd3+32];
	ld.local.v2.u64 	{%rd1849, %rd1850}, [%rd3+48];
	ld.local.v2.u64 	{%rd1851, %rd1852}, [%rd3+256];
	ld.local.v2.u64 	{%rd1853, %rd1854}, [%rd3+272];
	ld.local.v2.u64 	{%rd1855, %rd1856}, [%rd3+288];
	ld.local.v2.u64 	{%rd1857, %rd1858}, [%rd3+304];
	ld.local.v2.u64 	{%rd1859, %rd1860}, [%rd3+512];
	ld.local.v2.u64 	{%rd1861, %rd1862}, [%rd3+528];
	ld.local.v2.u64 	{%rd1863, %rd1864}, [%rd3+544];
	ld.local.v2.u64 	{%rd1865, %rd1866}, [%rd3+560];
	ld.local.v2.u64 	{%rd1867, %rd1868}, [%rd3+768];
	ld.local.v2.u64 	{%rd1869, %rd1870}, [%rd3+784];
	ld.local.v2.u64 	{%rd1871, %rd1872}, [%rd3+800];
	ld.local.v2.u64 	{%rd1873, %rd1874}, [%rd3+816];
	ld.local.v2.u64 	{%rd1875, %rd1876}, [%rd3+320];
	ld.local.v2.u64 	{%rd1877, %rd1878}, [%rd3+336];
	ld.local.v2.u64 	{%rd1879, %rd1880}, [%rd3+352];
	ld.local.v2.u64 	{%rd1881, %rd1882}, [%rd3+368];
	ld.local.v2.u64 	{%rd1883, %rd1884}, [%rd3+576];
	ld.local.v2.u64 	{%rd1885, %rd1886}, [%rd3+592];
	ld.local.v2.u64 	{%rd1887, %rd1888}, [%rd3+608];
	ld.local.v2.u64 	{%rd1889, %rd1890}, [%rd3+624];
	ld.local.v2.u64 	{%rd1891, %rd1892}, [%rd3+832];
	ld.local.v2.u64 	{%rd1893, %rd1894}, [%rd3+848];
	ld.local.v2.u64 	{%rd1895, %rd1896}, [%rd3+864];
	ld.local.v2.u64 	{%rd1897, %rd1898}, [%rd3+880];
	ld.local.v2.u64 	{%rd1899, %rd1900}, [%rd3+64];
	ld.local.v2.u64 	{%rd1901, %rd1902}, [%rd3+80];
	ld.local.v2.u64 	{%rd1903, %rd1904}, [%rd3+96];
	ld.local.v2.u64 	{%rd1905, %rd1906}, [%rd3+112];
	ld.local.v2.u64 	{%rd1907, %rd1908}, [%rd3+640];
	ld.local.v2.u64 	{%rd1909, %rd1910}, [%rd3+656];
	ld.local.v2.u64 	{%rd1911, %rd1912}, [%rd3+672];
	ld.local.v2.u64 	{%rd1913, %rd1914}, [%rd3+688];
	ld.local.v2.u64 	{%rd1915, %rd1916}, [%rd3+896];
	ld.local.v2.u64 	{%rd1917, %rd1918}, [%rd3+912];
	ld.local.v2.u64 	{%rd1919, %rd1920}, [%rd3+928];
	ld.local.v2.u64 	{%rd1921, %rd1922}, [%rd3+944];
	ld.local.v2.u64 	{%rd1923, %rd1924}, [%rd3+128];
	ld.local.v2.u64 	{%rd1925, %rd1926}, [%rd3+144];
	ld.local.v2.u64 	{%rd1927, %rd1928}, [%rd3+160];
	ld.local.v2.u64 	{%rd1929, %rd1930}, [%rd3+176];
	ld.local.v2.u64 	{%rd1931, %rd1932}, [%rd3+384];
	ld.local.v2.u64 	{%rd1933, %rd1934}, [%rd3+400];
	ld.local.v2.u64 	{%rd1935, %rd1936}, [%rd3+416];
	ld.local.v2.u64 	{%rd1937, %rd1938}, [%rd3+432];
	ld.local.v2.u64 	{%rd1939, %rd1940}, [%rd3+960];
	ld.local.v2.u64 	{%rd1941, %rd1942}, [%rd3+976];
	ld.local.v2.u64 	{%rd1943, %rd1944}, [%rd3+992];
	ld.local.v2.u64 	{%rd1945, %rd1946}, [%rd3+1008];
	ld.local.v2.u64 	{%rd1947, %rd1948}, [%rd3+192];
	ld.local.v2.u64 	{%rd1949, %rd1950}, [%rd3+208];
	ld.local.v2.u64 	{%rd1951, %rd1952}, [%rd3+224];
	ld.local.v2.u64 	{%rd1953, %rd1954}, [%rd3+240];
	ld.local.v2.u64 	{%rd1955, %rd1956}, [%rd3+448];
	ld.local.v2.u64 	{%rd1957, %rd1958}, [%rd3+464];
	ld.local.v2.u64 	{%rd1959, %rd1960}, [%rd3+480];
	ld.local.v2.u64 	{%rd1961, %rd1962}, [%rd3+496];
	ld.local.v2.u64 	{%rd1963, %rd1964}, [%rd3+704];
	ld.local.v2.u64 	{%rd1965, %rd1966}, [%rd3+720];
	ld.local.v2.u64 	{%rd1967, %rd1968}, [%rd3+736];
	ld.local.v2.u64 	{%rd1969, %rd1970}, [%rd3+752];
	st.local.v2.u64 	[%rd3+64], {%rd1875, %rd1876};
	st.local.v2.u64 	[%rd3+80], {%rd1877, %rd1878};
	st.local.v2.u64 	[%rd3+96], {%rd1879, %rd1880};
	st.local.v2.u64 	[%rd3+112], {%rd1881, %rd1882};
	st.local.v2.u64 	[%rd3+128], {%rd1907, %rd1908};
	st.local.v2.u64 	[%rd3+144], {%rd1909, %rd1910};
	st.local.v2.u64 	[%rd3+160], {%rd1911, %rd1912};
	st.local.v2.u64 	[%rd3+176], {%rd1913, %rd1914};
	st.local.v2.u64 	[%rd3+192], {%rd1939, %rd1940};
	st.local.v2.u64 	[%rd3+208], {%rd1941, %rd1942};
	st.local.v2.u64 	[%rd3+224], {%rd1943, %rd1944};
	st.local.v2.u64 	[%rd3+240], {%rd1945, %rd1946};
	st.local.v2.u64 	[%rd3+320], {%rd1883, %rd1884};
	st.local.v2.u64 	[%rd3+336], {%rd1885, %rd1886};
	st.local.v2.u64 	[%rd3+352], {%rd1887, %rd1888};
	st.local.v2.u64 	[%rd3+368], {%rd1889, %rd1890};
	st.local.v2.u64 	[%rd3+384], {%rd1915, %rd1916};
	st.local.v2.u64 	[%rd3+400], {%rd1917, %rd1918};
	st.local.v2.u64 	[%rd3+416], {%rd1919, %rd1920};
	st.local.v2.u64 	[%rd3+432], {%rd1921, %rd1922};
	st.local.v2.u64 	[%rd3+448], {%rd1947, %rd1948};
	st.local.v2.u64 	[%rd3+464], {%rd1949, %rd1950};
	st.local.v2.u64 	[%rd3+480], {%rd1951, %rd1952};
	st.local.v2.u64 	[%rd3+496], {%rd1953, %rd1954};
	st.local.v2.u64 	[%rd3+576], {%rd1891, %rd1892};
	st.local.v2.u64 	[%rd3+592], {%rd1893, %rd1894};
	st.local.v2.u64 	[%rd3+608], {%rd1895, %rd1896};
	st.local.v2.u64 	[%rd3+624], {%rd1897, %rd1898};
	st.local.v2.u64 	[%rd3+640], {%rd1923, %rd1924};
	st.local.v2.u64 	[%rd3+656], {%rd1925, %rd1926};
	st.local.v2.u64 	[%rd3+672], {%rd1927, %rd1928};
	st.local.v2.u64 	[%rd3+688], {%rd1929, %rd1930};
	st.local.v2.u64 	[%rd3+704], {%rd1955, %rd1956};
	st.local.v2.u64 	[%rd3+720], {%rd1957, %rd1958};
	st.local.v2.u64 	[%rd3+736], {%rd1959, %rd1960};
	st.local.v2.u64 	[%rd3+752], {%rd1961, %rd1962};
	st.local.v2.u64 	[%rd3+832], {%rd1899, %rd1900};
	st.local.v2.u64 	[%rd3+848], {%rd1901, %rd1902};
	st.local.v2.u64 	[%rd3+864], {%rd1903, %rd1904};
	st.local.v2.u64 	[%rd3+880], {%rd1905, %rd1906};
	st.local.v2.u64 	[%rd3+896], {%rd1931, %rd1932};
	st.local.v2.u64 	[%rd3+912], {%rd1933, %rd1934};
	st.local.v2.u64 	[%rd3+928], {%rd1935, %rd1936};
	st.local.v2.u64 	[%rd3+944], {%rd1937, %rd1938};
	st.local.v2.u64 	[%rd3+960], {%rd1963, %rd1964};
	st.local.v2.u64 	[%rd3+976], {%rd1965, %rd1966};
	st.local.v2.u64 	[%rd3+992], {%rd1967, %rd1968};
	st.local.v2.u64 	[%rd3+1008], {%rd1969, %rd1970};
	cvta.to.global.u64 	%rd1971, %rd2568;
	ld.global.u64 	%rd1972, [%rd1971+10240];
	xor.b64  	%rd1973, %rd1843, %rd1972;
	ld.global.u64 	%rd1974, [%rd1971+10248];
	xor.b64  	%rd1975, %rd1844, %rd1974;
	st.local.v2.u64 	[%rd3], {%rd1973, %rd1975};
	ld.global.u64 	%rd1976, [%rd1971+10256];
	xor.b64  	%rd1977, %rd1845, %rd1976;
	ld.global.u64 	%rd1978, [%rd1971+10264];
	xor.b64  	%rd1979, %rd1846, %rd1978;
	st.local.v2.u64 	[%rd3+16], {%rd1977, %rd1979};
	ld.global.u64 	%rd1980, [%rd1971+10272];
	xor.b64  	%rd1981, %rd1847, %rd1980;
	ld.global.u64 	%rd1982, [%rd1971+10280];
	xor.b64  	%rd1983, %rd1848, %rd1982;
	st.local.v2.u64 	[%rd3+32], {%rd1981, %rd1983};
	ld.global.u64 	%rd1984, [%rd1971+10288];
	xor.b64  	%rd1985, %rd1849, %rd1984;
	ld.global.u64 	%rd1986, [%rd1971+10296];
	xor.b64  	%rd1987, %rd1850, %rd1986;
	st.local.v2.u64 	[%rd3+48], {%rd1985, %rd1987};
	ld.global.u64 	%rd1988, [%rd1971+10304];
	xor.b64  	%rd1989, %rd1875, %rd1988;
	ld.global.u64 	%rd1990, [%rd1971+10312];
	xor.b64  	%rd1991, %rd1876, %rd1990;
	st.local.v2.u64 	[%rd3+64], {%rd1989, %rd1991};
	ld.global.u64 	%rd1992, [%rd1971+10320];
	xor.b64  	%rd1993, %rd1877, %rd1992;
	ld.global.u64 	%rd1994, [%rd1971+10328];
	xor.b64  	%rd1995, %rd1878, %rd1994;
	st.local.v2.u64 	[%rd3+80], {%rd1993, %rd1995};
	ld.global.u64 	%rd1996, [%rd1971+10336];
	xor.b64  	%rd1997, %rd1879, %rd1996;
	ld.global.u64 	%rd1998, [%rd1971+10344];
	xor.b64  	%rd1999, %rd1880, %rd1998;
	st.local.v2.u64 	[%rd3+96], {%rd1997, %rd1999};
	ld.global.u64 	%rd2000, [%rd1971+10352];
	xor.b64  	%rd2001, %rd1881, %rd2000;
	ld.global.u64 	%rd2002, [%rd1971+10360];
	xor.b64  	%rd2003, %rd1882, %rd2002;
	st.local.v2.u64 	[%rd3+112], {%rd2001, %rd2003};
	ld.global.u64 	%rd2004, [%rd1971+10368];
	xor.b64  	%rd2005, %rd1907, %rd2004;
	ld.global.u64 	%rd2006, [%rd1971+10376];
	xor.b64  	%rd2007, %rd1908, %rd2006;
	st.local.v2.u64 	[%rd3+128], {%rd2005, %rd2007};
	ld.global.u64 	%rd2008, [%rd1971+10384];
	xor.b64  	%rd2009, %rd1909, %rd2008;
	ld.global.u64 	%rd2010, [%rd1971+10392];
	xor.b64  	%rd2011, %rd1910, %rd2010;
	st.local.v2.u64 	[%rd3+144], {%rd2009, %rd2011};
	ld.global.u64 	%rd2012, [%rd1971+10400];
	xor.b64  	%rd2013, %rd1911, %rd2012;
	ld.global.u64 	%rd2014, [%rd1971+10408];
	xor.b64  	%rd2015, %rd1912, %rd2014;
	st.local.v2.u64 	[%rd3+160], {%rd2013, %rd2015};
	ld.global.u64 	%rd2016, [%rd1971+10416];
	xor.b64  	%rd2017, %rd1913, %rd2016;
	ld.global.u64 	%rd2018, [%rd1971+10424];
	xor.b64  	%rd2019, %rd1914, %rd2018;
	st.local.v2.u64 	[%rd3+176], {%rd2017, %rd2019};
	ld.global.u64 	%rd2020, [%rd1971+10432];
	xor.b64  	%rd2021, %rd1939, %rd2020;
	ld.global.u64 	%rd2022, [%rd1971+10440];
	xor.b64  	%rd2023, %rd1940, %rd2022;
	st.local.v2.u64 	[%rd3+192], {%rd2021, %rd2023};
	ld.global.u64 	%rd2024, [%rd1971+10448];
	xor.b64  	%rd2025, %rd1941, %rd2024;
	ld.global.u64 	%rd2026, [%rd1971+10456];
	xor.b64  	%rd2027, %rd1942, %rd2026;
	st.local.v2.u64 	[%rd3+208], {%rd2025, %rd2027};
	ld.global.u64 	%rd2028, [%rd1971+10464];
	xor.b64  	%rd2029, %rd1943, %rd2028;
	ld.global.u64 	%rd2030, [%rd1971+10472];
	xor.b64  	%rd2031, %rd1944, %rd2030;
	st.local.v2.u64 	[%rd3+224], {%rd2029, %rd2031};
	ld.global.u64 	%rd2032, [%rd1971+10480];
	xor.b64  	%rd2033, %rd1945, %rd2032;
	ld.global.u64 	%rd2034, [%rd1971+10488];
	xor.b64  	%rd2035, %rd1946, %rd2034;
	st.local.v2.u64 	[%rd3+240], {%rd2033, %rd2035};
	ld.global.u64 	%rd2036, [%rd1971+10496];
	xor.b64  	%rd2037, %rd1851, %rd2036;
	ld.global.u64 	%rd2038, [%rd1971+10504];
	xor.b64  	%rd2039, %rd1852, %rd2038;
	st.local.v2.u64 	[%rd3+256], {%rd2037, %rd2039};
	ld.global.u64 	%rd2040, [%rd1971+10512];
	xor.b64  	%rd2041, %rd1853, %rd2040;
	ld.global.u64 	%rd2042, [%rd1971+10520];
	xor.b64  	%rd2043, %rd1854, %rd2042;
	st.local.v2.u64 	[%rd3+272], {%rd2041, %rd2043};
	ld.global.u64 	%rd2044, [%rd1971+10528];
	xor.b64  	%rd2045, %rd1855, %rd2044;
	ld.global.u64 	%rd2046, [%rd1971+10536];
	xor.b64  	%rd2047, %rd1856, %rd2046;
	st.local.v2.u64 	[%rd3+288], {%rd2045, %rd2047};
	ld.global.u64 	%rd2048, [%rd1971+10544];
	xor.b64  	%rd2049, %rd1857, %rd2048;
	ld.global.u64 	%rd2050, [%rd1971+10552];
	xor.b64  	%rd2051, %rd1858, %rd2050;
	st.local.v2.u64 	[%rd3+304], {%rd2049, %rd2051};
	ld.global.u64 	%rd2052, [%rd1971+10560];
	xor.b64  	%rd2053, %rd1883, %rd2052;
	ld.global.u64 	%rd2054, [%rd1971+10568];
	xor.b64  	%rd2055, %rd1884, %rd2054;
	st.local.v2.u64 	[%rd3+320], {%rd2053, %rd2055};
	ld.global.u64 	%rd2056, [%rd1971+10576];
	xor.b64  	%rd2057, %rd1885, %rd2056;
	ld.global.u64 	%rd2058, [%rd1971+10584];
	xor.b64  	%rd2059, %rd1886, %rd2058;
	st.local.v2.u64 	[%rd3+336], {%rd2057, %rd2059};
	ld.global.u64 	%rd2060, [%rd1971+10592];
	xor.b64  	%rd2061, %rd1887, %rd2060;
	ld.global.u64 	%rd2062, [%rd1971+10600];
	xor.b64  	%rd2063, %rd1888, %rd2062;
	st.local.v2.u64 	[%rd3+352], {%rd2061, %rd2063};
	ld.global.u64 	%rd2064, [%rd1971+10608];
	xor.b64  	%rd2065, %rd1889, %rd2064;
	ld.global.u64 	%rd2066, [%rd1971+10616];
	xor.b64  	%rd2067, %rd1890, %rd2066;
	st.local.v2.u64 	[%rd3+368], {%rd2065, %rd2067};
	ld.global.u64 	%rd2068, [%rd1971+10624];
	xor.b64  	%rd2069, %rd1915, %rd2068;
	ld.global.u64 	%rd2070, [%rd1971+10632];
	xor.b64  	%rd2071, %rd1916, %rd2070;
	st.local.v2.u64 	[%rd3+384], {%rd2069, %rd2071};
	ld.global.u64 	%rd2072, [%rd1971+10640];
	xor.b64  	%rd2073, %rd1917, %rd2072;
	ld.global.u64 	%rd2074, [%rd1971+10648];
	xor.b64  	%rd2075, %rd1918, %rd2074;
	st.local.v2.u64 	[%rd3+400], {%rd2073, %rd2075};
	ld.global.u64 	%rd2076, [%rd1971+10656];
	xor.b64  	%rd2077, %rd1919, %rd2076;
	ld.global.u64 	%rd2078, [%rd1971+10664];
	xor.b64  	%rd2079, %rd1920, %rd2078;
	st.local.v2.u64 	[%rd3+416], {%rd2077, %rd2079};
	ld.global.u64 	%rd2080, [%rd1971+10672];
	xor.b64  	%rd2081, %rd1921, %rd2080;
	ld.global.u64 	%rd2082, [%rd1971+10680];
	xor.b64  	%rd2083, %rd1922, %rd2082;
	st.local.v2.u64 	[%rd3+432], {%rd2081, %rd2083};
	ld.global.u64 	%rd2084, [%rd1971+10688];
	xor.b64  	%rd2085, %rd1947, %rd2084;
	ld.global.u64 	%rd2086, [%rd1971+10696];
	xor.b64  	%rd2087, %rd1948, %rd2086;
	st.local.v2.u64 	[%rd3+448], {%rd2085, %rd2087};
	ld.global.u64 	%rd2088, [%rd1971+10704];
	xor.b64  	%rd2089, %rd1949, %rd2088;
	ld.global.u64 	%rd2090, [%rd1971+10712];
	xor.b64  	%rd2091, %rd1950, %rd2090;
	st.local.v2.u64 	[%rd3+464], {%rd2089, %rd2091};
	ld.global.u64 	%rd2092, [%rd1971+10720];
	xor.b64  	%rd2093, %rd1951, %rd2092;
	ld.global.u64 	%rd2094, [%rd1971+10728];
	xor.b64  	%rd2095, %rd1952, %rd2094;
	st.local.v2.u64 	[%rd3+480], {%rd2093, %rd2095};
	ld.global.u64 	%rd2096, [%rd1971+10736];
	xor.b64  	%rd2097, %rd1953, %rd2096;
	ld.global.u64 	%rd2098, [%rd1971+10744];
	xor.b64  	%rd2099, %rd1954, %rd2098;
	st.local.v2.u64 	[%rd3+496], {%rd2097, %rd2099};
	ld.global.u64 	%rd2100, [%rd1971+10752];
	xor.b64  	%rd2101, %rd1859, %rd2100;
	ld.global.u64 	%rd2102, [%rd1971+10760];
	xor.b64  	%rd2103, %rd1860, %rd2102;
	st.local.v2.u64 	[%rd3+512], {%rd2101, %rd2103};
	ld.global.u64 	%rd2104, [%rd1971+10768];
	xor.b64  	%rd2105, %rd1861, %rd2104;
	ld.global.u64 	%rd2106, [%rd1971+10776];
	xor.b64  	%rd2107, %rd1862, %rd2106;
	st.local.v2.u64 	[%rd3+528], {%rd2105, %rd2107};
	ld.global.u64 	%rd2108, [%rd1971+10784];
	xor.b64  	%rd2109, %rd1863, %rd2108;
	ld.global.u64 	%rd2110, [%rd1971+10792];
	xor.b64  	%rd2111, %rd1864, %rd2110;
	st.local.v2.u64 	[%rd3+544], {%rd2109, %rd2111};
	ld.global.u64 	%rd2112, [%rd1971+10800];
	xor.b64  	%rd2113, %rd1865, %rd2112;
	ld.global.u64 	%rd2114, [%rd1971+10808];
	xor.b64  	%rd2115, %rd1866, %rd2114;
	st.local.v2.u64 	[%rd3+560], {%rd2113, %rd2115};
	ld.global.u64 	%rd2116, [%rd1971+10816];
	xor.b64  	%rd2117, %rd1891, %rd2116;
	ld.global.u64 	%rd2118, [%rd1971+10824];
	xor.b64  	%rd2119, %rd1892, %rd2118;
	st.local.v2.u64 	[%rd3+576], {%rd2117, %rd2119};
	ld.global.u64 	%rd2120, [%rd1971+10832];
	xor.b64  	%rd2121, %rd1893, %rd2120;
	ld.global.u64 	%rd2122, [%rd1971+10840];
	xor.b64  	%rd2123, %rd1894, %rd2122;
	st.local.v2.u64 	[%rd3+592], {%rd2121, %rd2123};
	ld.global.u64 	%rd2124, [%rd1971+10848];
	xor.b64  	%rd2125, %rd1895, %rd2124;
	ld.global.u64 	%rd2126, [%rd1971+10856];
	xor.b64  	%rd2127, %rd1896, %rd2126;
	st.local.v2.u64 	[%rd3+608], {%rd2125, %rd2127};
	ld.global.u64 	%rd2128, [%rd1971+10864];
	xor.b64  	%rd2129, %rd1897, %rd2128;
	ld.global.u64 	%rd2130, [%rd1971+10872];
	xor.b64  	%rd2131, %rd1898, %rd2130;
	st.local.v2.u64 	[%rd3+624], {%rd2129, %rd2131};
	ld.global.u64 	%rd2132, [%rd1971+10880];
	xor.b64  	%rd2133, %rd1923, %rd2132;
	ld.global.u64 	%rd2134, [%rd1971+10888];
	xor.b64  	%rd2135, %rd1924, %rd2134;
	st.local.v2.u64 	[%rd3+640], {%rd2133, %rd2135};
	ld.global.u64 	%rd2136, [%rd1971+10896];
	xor.b64  	%rd2137, %rd1925, %rd2136;
	ld.global.u64 	%rd2138, [%rd1971+10904];
	xor.b64  	%rd2139, %rd1926, %rd2138;
	st.local.v2.u64 	[%rd3+656], {%rd2137, %rd2139};
	ld.global.u64 	%rd2140, [%rd1971+10912];
	xor.b64  	%rd2141, %rd1927, %rd2140;
	ld.global.u64 	%rd2142, [%rd1971+10920];
	xor.b64  	%rd2143, %rd1928, %rd2142;
	st.local.v2.u64 	[%rd3+672], {%rd2141, %rd2143};
	ld.global.u64 	%rd2144, [%rd1971+10928];
	xor.b64  	%rd2145, %rd1929, %rd2144;
	ld.global.u64 	%rd2146, [%rd1971+10936];
	xor.b64  	%rd2147, %rd1930, %rd2146;
	st.local.v2.u64 	[%rd3+688], {%rd2145, %rd2147};
	ld.global.u64 	%rd2148, [%rd1971+10944];
	xor.b64  	%rd2149, %rd1955, %rd2148;
	ld.global.u64 	%rd2150, [%rd1971+10952];
	xor.b64  	%rd2151, %rd1956, %rd2150;
	st.local.v2.u64 	[%rd3+704], {%rd2149, %rd2151};
	ld.global.u64 	%rd2152, [%rd1971+10960];
	xor.b64  	%rd2153, %rd1957, %rd2152;
	ld.global.u64 	%rd2154, [%rd1971+10968];
	xor.b64  	%rd2155, %rd1958, %rd2154;
	st.local.v2.u64 	[%rd3+720], {%rd2153, %rd2155};
	ld.global.u64 	%rd2156, [%rd1971+10976];
	xor.b64  	%rd2157, %rd1959, %rd2156;
	ld.global.u64 	%rd2158, [%rd1971+10984];
	xor.b64  	%rd2159, %rd1960, %rd2158;
	st.local.v2.u64 	[%rd3+736], {%rd2157, %rd2159};
	ld.global.u64 	%rd2160, [%rd1971+10992];
	xor.b64  	%rd2161, %rd1961, %rd2160;
	ld.global.u64 	%rd2162, [%rd1971+11000];
	xor.b64  	%rd2163, %rd1962, %rd2162;
	st.local.v2.u64 	[%rd3+752], {%rd2161, %rd2163};
	ld.global.u64 	%rd2164, [%rd1971+11008];
	xor.b64  	%rd2165, %rd1867, %rd2164;
	ld.global.u64 	%rd2166, [%rd1971+11016];
	xor.b64  	%rd2167, %rd1868, %rd2166;
	st.local.v2.u64 	[%rd3+768], {%rd2165, %rd2167};
	ld.global.u64 	%rd2168, [%rd1971+11024];
	xor.b64  	%rd2169, %rd1869, %rd2168;
	ld.global.u64 	%rd2170, [%rd1971+11032];
	xor.b64  	%rd2171, %rd1870, %rd2170;
	st.local.v2.u64 	[%rd3+784], {%rd2169, %rd2171};
	ld.global.u64 	%rd2172, [%rd1971+11040];
	xor.b64  	%rd2173, %rd1871, %rd2172;
	ld.global.u64 	%rd2174, [%rd1971+11048];
	xor.b64  	%rd2175, %rd1872, %rd2174;
	st.local.v2.u64 	[%rd3+800], {%rd2173, %rd2175};
	ld.global.u64 	%rd2176, [%rd1971+11056];
	xor.b64  	%rd2177, %rd1873, %rd2176;
	ld.global.u64 	%rd2178, [%rd1971+11064];
	xor.b64  	%rd2179, %rd1874, %rd2178;
	st.local.v2.u64 	[%rd3+816], {%rd2177, %rd2179};
	ld.global.u64 	%rd2180, [%rd1971+11072];
	xor.b64  	%rd2181, %rd1899, %rd2180;
	ld.global.u64 	%rd2182, [%rd1971+11080];
	xor.b64  	%rd2183, %rd1900, %rd2182;
	st.local.v2.u64 	[%rd3+832], {%rd2181, %rd2183};
	ld.global.u64 	%rd2184, [%rd1971+11088];
	xor.b64  	%rd2185, %rd1901, %rd2184;
	ld.global.u64 	%rd2186, [%rd1971+11096];
	xor.b64  	%rd2187, %rd1902, %rd2186;
	st.local.v2.u64 	[%rd3+848], {%rd2185, %rd2187};
	ld.global.u64 	%rd2188, [%rd1971+11104];
	xor.b64  	%rd2189, %rd1903, %rd2188;
	ld.global.u64 	%rd2190, [%rd1971+11112];
	xor.b64  	%rd2191, %rd1904, %rd2190;
	st.local.v2.u64 	[%rd3+864], {%rd2189, %rd2191};
	ld.global.u64 	%rd2192, [%rd1971+11120];
	xor.b64  	%rd2193, %rd1905, %rd2192;
	ld.global.u64 	%rd2194, [%rd1971+11128];
	xor.b64  	%rd2195, %rd1906, %rd2194;
	st.local.v2.u64 	[%rd3+880], {%rd2193, %rd2195};
	ld.global.u64 	%rd2196, [%rd1971+11136];
	xor.b64  	%rd2197, %rd1931, %rd2196;
	ld.global.u64 	%rd2198, [%rd1971+11144];
	xor.b64  	%rd2199, %rd1932, %rd2198;
	st.local.v2.u64 	[%rd3+896], {%rd2197, %rd2199};
	ld.global.u64 	%rd2200, [%rd1971+11152];
	xor.b64  	%rd2201, %rd1933, %rd2200;
	ld.global.u64 	%rd2202, [%rd1971+11160];
	xor.b64  	%rd2203, %rd1934, %rd2202;
	st.local.v2.u64 	[%rd3+912], {%rd2201, %rd2203};
	ld.global.u64 	%rd2204, [%rd1971+11168];
	xor.b64  	%rd2205, %rd1935, %rd2204;
	ld.global.u64 	%rd2206, [%rd1971+11176];
	xor.b64  	%rd2207, %rd1936, %rd2206;
	st.local.v2.u64 	[%rd3+928], {%rd2205, %rd2207};
	ld.global.u64 	%rd2208, [%rd1971+11184];
	xor.b64  	%rd2209, %rd1937, %rd2208;
	ld.global.u64 	%rd2210, [%rd1971+11192];
	xor.b64  	%rd2211, %rd1938, %rd2210;
	st.local.v2.u64 	[%rd3+944], {%rd2209, %rd2211};
	ld.global.u64 	%rd2212, [%rd1971+11200];
	xor.b64  	%rd2213, %rd1963, %rd2212;
	ld.global.u64 	%rd2214, [%rd1971+11208];
	xor.b64  	%rd2215, %rd1964, %rd2214;
	st.local.v2.u64 	[%rd3+960], {%rd2213, %rd2215};
	ld.global.u64 	%rd2216, [%rd1971+11216];
	xor.b64  	%rd2217, %rd1965, %rd2216;
	ld.global.u64 	%rd2218, [%rd1971+11224];
	xor.b64  	%rd2219, %rd1966, %rd2218;
	st.local.v2.u64 	[%rd3+976], {%rd2217, %rd2219};
	ld.global.u64 	%rd2220, [%rd1971+11232];
	xor.b64  	%rd2221, %rd1967, %rd2220;
	ld.global.u64 	%rd2222, [%rd1971+11240];
	xor.b64  	%rd2223, %rd1968, %rd2222;
	st.local.v2.u64 	[%rd3+992], {%rd2221, %rd2223};
	ld.global.u64 	%rd2224, [%rd1971+11248];
	xor.b64  	%rd2225, %rd1969, %rd2224;
	ld.global.u64 	%rd2226, [%rd1971+11256];
	xor.b64  	%rd2227, %rd1970, %rd2226;
	st.local.v2.u64 	[%rd3+1008], {%rd2225, %rd2227};
	mov.b64 	%rd2724, 0;
$L__BB0_16:
	shl.b64 	%rd2228, %rd2724, 3;
	add.s64 	%rd2229, %rd1, %rd2228;
	mov.b32 	%r52, 0;
	st.local.v2.u32 	[%rd2229], {%r52, %r52};
	add.s64 	%rd341, %rd2724, 1;
	setp.lt.u64 	%p9, %rd2724, 127;
	mov.u64 	%rd2724, %rd341;
	@%p9 bra 	$L__BB0_16;
	mov.b32 	%r73, 0;
$L__BB0_18:
	mul.wide.u32 	%rd2230, %r73, 8;
	add.s64 	%rd2231, %rd3, %rd2230;
	ld.local.u64 	%rd2232, [%rd2231];
	and.b32  	%r54, %r73, 63;
	mov.b64 	%rd2233, 1;
	shl.b64 	%rd2234, %rd2233, %r54;
	shr.u32 	%r55, %r73, 6;
	and.b64  	%rd2235, %rd2232, 1;
	neg.s64 	%rd2236, %rd2235;
	and.b64  	%rd2237, %rd2236, %rd2234;
	mul.wide.u32 	%rd2238, %r55, 8;
	add.s64 	%rd2239, %rd1, %rd2238;
	ld.local.u64 	%rd2240, [%rd2239];
	or.b64  	%rd2241, %rd2237, %rd2240;
	st.local.u64 	[%rd2239], %rd2241;
	shl.b64 	%rd2242, %rd2232, 62;
	shr.s64 	%rd2243, %rd2242, 63;
	and.b64  	%rd2244, %rd2243, %rd2234;
	ld.local.u64 	%rd2245, [%rd2239+16];
	or.b64  	%rd2246, %rd2245, %rd2244;
	st.local.u64 	[%rd2239+16], %rd2246;
	shl.b64 	%rd2247, %rd2232, 61;
	shr.s64 	%rd2248, %rd2247, 63;
	and.b64  	%rd2249, %rd2248, %rd2234;
	ld.local.u64 	%rd2250, [%rd2239+32];
	or.b64  	%rd2251, %rd2250, %rd2249;
	st.local.u64 	[%rd2239+32], %rd2251;
	shl.b64 	%rd2252, %rd2232, 60;
	shr.s64 	%rd2253, %rd2252, 63;
	and.b64  	%rd2254, %rd2253, %rd2234;
	ld.local.u64 	%rd2255, [%rd2239+48];
	or.b64  	%rd2256, %rd2255, %rd2254;
	st.local.u64 	[%rd2239+48], %rd2256;
	shl.b64 	%rd2257, %rd2232, 59;
	shr.s64 	%rd2258, %rd2257, 63;
	and.b64  	%rd2259, %rd2258, %rd2234;
	ld.local.u64 	%rd2260, [%rd2239+64];
	or.b64  	%rd2261, %rd2260, %rd2259;
	st.local.u64 	[%rd2239+64], %rd2261;
	shl.b64 	%rd2262, %rd2232, 58;
	shr.s64 	%rd2263, %rd2262, 63;
	and.b64  	%rd2264, %rd2263, %rd2234;
	ld.local.u64 	%rd2265, [%rd2239+80];
	or.b64  	%rd2266, %rd2265, %rd2264;
	st.local.u64 	[%rd2239+80], %rd2266;
	shl.b64 	%rd2267, %rd2232, 57;
	shr.s64 	%rd2268, %rd2267, 63;
	and.b64  	%rd2269, %rd2268, %rd2234;
	ld.local.u64 	%rd2270, [%rd2239+96];
	or.b64  	%rd2271, %rd2270, %rd2269;
	st.local.u64 	[%rd2239+96], %rd2271;
	shl.b64 	%rd2272, %rd2232, 56;
	shr.s64 	%rd2273, %rd2272, 63;
	and.b64  	%rd2274, %rd2273, %rd2234;
	ld.local.u64 	%rd2275, [%rd2239+112];
	or.b64  	%rd2276, %rd2275, %rd2274;
	st.local.u64 	[%rd2239+112], %rd2276;
	shl.b64 	%rd2277, %rd2232, 55;
	shr.s64 	%rd2278, %rd2277, 63;
	and.b64  	%rd2279, %rd2278, %rd2234;
	ld.local.u64 	%rd2280, [%rd2239+128];
	or.b64  	%rd2281, %rd2280, %rd2279;
	st.local.u64 	[%rd2239+128], %rd2281;
	shl.b64 	%rd2282, %rd2232, 54;
	shr.s64 	%rd2283, %rd2282, 63;
	and.b64  	%rd2284, %rd2283, %rd2234;
	ld.local.u64 	%rd2285, [%rd2239+144];
	or.b64  	%rd2286, %rd2285, %rd2284;
	st.local.u64 	[%rd2239+144], %rd2286;
	shl.b64 	%rd2287, %rd2232, 53;
	shr.s64 	%rd2288, %rd2287, 63;
	and.b64  	%rd2289, %rd2288, %rd2234;
	ld.local.u64 	%rd2290, [%rd2239+160];
	or.b64  	%rd2291, %rd2290, %rd2289;
	st.local.u64 	[%rd2239+160], %rd2291;
	shl.b64 	%rd2292, %rd2232, 52;
	shr.s64 	%rd2293, %rd2292, 63;
	and.b64  	%rd2294, %rd2293, %rd2234;
	ld.local.u64 	%rd2295, [%rd2239+176];
	or.b64  	%rd2296, %rd2295, %rd2294;
	st.local.u64 	[%rd2239+176], %rd2296;
	shl.b64 	%rd2297, %rd2232, 51;
	shr.s64 	%rd2298, %rd2297, 63;
	and.b64  	%rd2299, %rd2298, %rd2234;
	ld.local.u64 	%rd2300, [%rd2239+192];
	or.b64  	%rd2301, %rd2300, %rd2299;
	st.local.u64 	[%rd2239+192], %rd2301;
	shl.b64 	%rd2302, %rd2232, 50;
	shr.s64 	%rd2303, %rd2302, 63;
	and.b64  	%rd2304, %rd2303, %rd2234;
	ld.local.u64 	%rd2305, [%rd2239+208];
	or.b64  	%rd2306, %rd2305, %rd2304;
	st.local.u64 	[%rd2239+208], %rd2306;
	shl.b64 	%rd2307, %rd2232, 49;
	shr.s64 	%rd2308, %rd2307, 63;
	and.b64  	%rd2309, %rd2308, %rd2234;
	ld.local.u64 	%rd2310, [%rd2239+224];
	or.b64  	%rd2311, %rd2310, %rd2309;
	st.local.u64 	[%rd2239+224], %rd2311;
	shl.b64 	%rd2312, %rd2232, 48;
	shr.s64 	%rd2313, %rd2312, 63;
	and.b64  	%rd2314, %rd2313, %rd2234;
	ld.local.u64 	%rd2315, [%rd2239+240];
	or.b64  	%rd2316, %rd2315, %rd2314;
	st.local.u64 	[%rd2239+240], %rd2316;
	shl.b64 	%rd2317, %rd2232, 47;
	shr.s64 	%rd2318, %rd2317, 63;
	and.b64  	%rd2319, %rd2318, %rd2234;
	ld.local.u64 	%rd2320, [%rd2239+256];
	or.b64  	%rd2321, %rd2320, %rd2319;
	st.local.u64 	[%rd2239+256], %rd2321;
	shl.b64 	%rd2322, %rd2232, 46;
	shr.s64 	%rd2323, %rd2322, 63;
	and.b64  	%rd2324, %rd2323, %rd2234;
	ld.local.u64 	%rd2325, [%rd2239+272];
	or.b64  	%rd2326, %rd2325, %rd2324;
	st.local.u64 	[%rd2239+272], %rd2326;
	shl.b64 	%rd2327, %rd2232, 45;
	shr.s64 	%rd2328, %rd2327, 63;
	and.b64  	%rd2329, %rd2328, %rd2234;
	ld.local.u64 	%rd2330, [%rd2239+288];
	or.b64  	%rd2331, %rd2330, %rd2329;
	st.local.u64 	[%rd2239+288], %rd2331;
	shl.b64 	%rd2332, %rd2232, 44;
	shr.s64 	%rd2333, %rd2332, 63;
	and.b64  	%rd2334, %rd2333, %rd2234;
	ld.local.u64 	%rd2335, [%rd2239+304];
	or.b64  	%rd2336, %rd2335, %rd2334;
	st.local.u64 	[%rd2239+304], %rd2336;
	shl.b64 	%rd2337, %rd2232, 43;
	shr.s64 	%rd2338, %rd2337, 63;
	and.b64  	%rd2339, %rd2338, %rd2234;
	ld.local.u64 	%rd2340, [%rd2239+320];
	or.b64  	%rd2341, %rd2340, %rd2339;
	st.local.u64 	[%rd2239+320], %rd2341;
	shl.b64 	%rd2342, %rd2232, 42;
	shr.s64 	%rd2343, %rd2342, 63;
	and.b64  	%rd2344, %rd2343, %rd2234;
	ld.local.u64 	%rd2345, [%rd2239+336];
	or.b64  	%rd2346, %rd2345, %rd2344;
	st.local.u64 	[%rd2239+336], %rd2346;
	shl.b64 	%rd2347, %rd2232, 41;
	shr.s64 	%rd2348, %rd2347, 63;
	and.b64  	%rd2349, %rd2348, %rd2234;
	ld.local.u64 	%rd2350, [%rd2239+352];
	or.b64  	%rd2351, %rd2350, %rd2349;
	st.local.u64 	[%rd2239+352], %rd2351;
	shl.b64 	%rd2352, %rd2232, 40;
	shr.s64 	%rd2353, %rd2352, 63;
	and.b64  	%rd2354, %rd2353, %rd2234;
	ld.local.u64 	%rd2355, [%rd2239+368];
	or.b64  	%rd2356, %rd2355, %rd2354;
	st.local.u64 	[%rd2239+368], %rd2356;
	shl.b64 	%rd2357, %rd2232, 39;
	shr.s64 	%rd2358, %rd2357, 63;
	and.b64  	%rd2359, %rd2358, %rd2234;
	ld.local.u64 	%rd2360, [%rd2239+384];
	or.b64  	%rd2361, %rd2360, %rd2359;
	st.local.u64 	[%rd2239+384], %rd2361;
	shl.b64 	%rd2362, %rd2232, 38;
	shr.s64 	%rd2363, %rd2362, 63;
	and.b64  	%rd2364, %rd2363, %rd2234;
	ld.local.u64 	%rd2365, [%rd2239+400];
	or.b64  	%rd2366, %rd2365, %rd2364;
	st.local.u64 	[%rd2239+400], %rd2366;
	shl.b64 	%rd2367, %rd2232, 37;
	shr.s64 	%rd2368, %rd2367, 63;
	and.b64  	%rd2369, %rd2368, %rd2234;
	ld.local.u64 	%rd2370, [%rd2239+416];
	or.b64  	%rd2371, %rd2370, %rd2369;
	st.local.u64 	[%rd2239+416], %rd2371;
	shl.b64 	%rd2372, %rd2232, 36;
	shr.s64 	%rd2373, %rd2372, 63;
	and.b64  	%rd2374, %rd2373, %rd2234;
	ld.local.u64 	%rd2375, [%rd2239+432];
	or.b64  	%rd2376, %rd2375, %rd2374;
	st.local.u64 	[%rd2239+432], %rd2376;
	shl.b64 	%rd2377, %rd2232, 35;
	shr.s64 	%rd2378, %rd2377, 63;
	and.b64  	%rd2379, %rd2378, %rd2234;
	ld.local.u64 	%rd2380, [%rd2239+448];
	or.b64  	%rd2381, %rd2380, %rd2379;
	st.local.u64 	[%rd2239+448], %rd2381;
	shl.b64 	%rd2382, %rd2232, 34;
	shr.s64 	%rd2383, %rd2382, 63;
	and.b64  	%rd2384, %rd2383, %rd2234;
	ld.local.u64 	%rd2385, [%rd2239+464];
	or.b64  	%rd2386, %rd2385, %rd2384;
	st.local.u64 	[%rd2239+464], %rd2386;
	shl.b64 	%rd2387, %rd2232, 33;
	shr.s64 	%rd2388, %rd2387, 63;
	and.b64  	%rd2389, %rd2388, %rd2234;
	ld.local.u64 	%rd2390, [%rd2239+480];
	or.b64  	%rd2391, %rd2390, %rd2389;
	st.local.u64 	[%rd2239+480], %rd2391;
	shl.b64 	%rd2392, %rd2232, 32;
	shr.s64 	%rd2393, %rd2392, 63;
	and.b64  	%rd2394, %rd2393, %rd2234;
	ld.local.u64 	%rd2395, [%rd2239+496];
	or.b64  	%rd2396, %rd2395, %rd2394;
	st.local.u64 	[%rd2239+496], %rd2396;
	shl.b64 	%rd2397, %rd2232, 31;
	shr.s64 	%rd2398, %rd2397, 63;
	and.b64  	%rd2399, %rd2398, %rd2234;
	ld.local.u64 	%rd2400, [%rd2239+512];
	or.b64  	%rd2401, %rd2400, %rd2399;
	st.local.u64 	[%rd2239+512], %rd2401;
	shl.b64 	%rd2402, %rd2232, 30;
	shr.s64 	%rd2403, %rd2402, 63;
	and.b64  	%rd2404, %rd2403, %rd2234;
	ld.local.u64 	%rd2405, [%rd2239+528];
	or.b64  	%rd2406, %rd2405, %rd2404;
	st.local.u64 	[%rd2239+528], %rd2406;
	shl.b64 	%rd2407, %rd2232, 29;
	shr.s64 	%rd2408, %rd2407, 63;
	and.b64  	%rd2409, %rd2408, %rd2234;
	ld.local.u64 	%rd2410, [%rd2239+544];
	or.b64  	%rd2411, %rd2410, %rd2409;
	st.local.u64 	[%rd2239+544], %rd2411;
	shl.b64 	%rd2412, %rd2232, 28;
	shr.s64 	%rd2413, %rd2412, 63;
	and.b64  	%rd2414, %rd2413, %rd2234;
	ld.local.u64 	%rd2415, [%rd2239+560];
	or.b64  	%rd2416, %rd2415, %rd2414;
	st.local.u64 	[%rd2239+560], %rd2416;
	shl.b64 	%rd2417, %rd2232, 27;
	shr.s64 	%rd2418, %rd2417, 63;
	and.b64  	%rd2419, %rd2418, %rd2234;
	ld.local.u64 	%rd2420, [%rd2239+576];
	or.b64  	%rd2421, %rd2420, %rd2419;
	st.local.u64 	[%rd2239+576], %rd2421;
	shl.b64 	%rd2422, %rd2232, 26;
	shr.s64 	%rd2423, %rd2422, 63;
	and.b64  	%rd2424, %rd2423, %rd2234;
	ld.local.u64 	%rd2425, [%rd2239+592];
	or.b64  	%rd2426, %rd2425, %rd2424;
	st.local.u64 	[%rd2239+592], %rd2426;
	shl.b64 	%rd2427, %rd2232, 25;
	shr.s64 	%rd2428, %rd2427, 63;
	and.b64  	%rd2429, %rd2428, %rd2234;
	ld.local.u64 	%rd2430, [%rd2239+608];
	or.b64  	%rd2431, %rd2430, %rd2429;
	st.local.u64 	[%rd2239+608], %rd2431;
	shl.b64 	%rd2432, %rd2232, 24;
	shr.s64 	%rd2433, %rd2432, 63;
	and.b64  	%rd2434, %rd2433, %rd2234;
	ld.local.u64 	%rd2435, [%rd2239+624];
	or.b64  	%rd2436, %rd2435, %rd2434;
	st.local.u64 	[%rd2239+624], %rd2436;
	shl.b64 	%rd2437, %rd2232, 23;
	shr.s64 	%rd2438, %rd2437, 63;
	and.b64  	%rd2439, %rd2438, %rd2234;
	ld.local.u64 	%rd2440, [%rd2239+640];
	or.b64  	%rd2441, %rd2440, %rd2439;
	st.local.u64 	[%rd2239+640], %rd2441;
	shl.b64 	%rd2442, %rd2232, 22;
	shr.s64 	%rd2443, %rd2442, 63;
	and.b64  	%rd2444, %rd2443, %rd2234;
	ld.local.u64 	%rd2445, [%rd2239+656];
	or.b64  	%rd2446, %rd2445, %rd2444;
	st.local.u64 	[%rd2239+656], %rd2446;
	shl.b64 	%rd2447, %rd2232, 21;
	shr.s64 	%rd2448, %rd2447, 63;
	and.b64  	%rd2449, %rd2448, %rd2234;
	ld.local.u64 	%rd2450, [%rd2239+672];
	or.b64  	%rd2451, %rd2450, %rd2449;
	st.local.u64 	[%rd2239+672], %rd2451;
	shl.b64 	%rd2452, %rd2232, 20;
	shr.s64 	%rd2453, %rd2452, 63;
	and.b64  	%rd2454, %rd2453, %rd2234;
	ld.local.u64 	%rd2455, [%rd2239+688];
	or.b64  	%rd2456, %rd2455, %rd2454;
	st.local.u64 	[%rd2239+688], %rd2456;
	shl.b64 	%rd2457, %rd2232, 19;
	shr.s64 	%rd2458, %rd2457, 63;
	and.b64  	%rd2459, %rd2458, %rd2234;
	ld.local.u64 	%rd2460, [%rd2239+704];
	or.b64  	%rd2461, %rd2460, %rd2459;
	st.local.u64 	[%rd2239+704], %rd2461;
	shl.b64 	%rd2462, %rd2232, 18;
	shr.s64 	%rd2463, %rd2462, 63;
	and.b64  	%rd2464, %rd2463, %rd2234;
	ld.local.u64 	%rd2465, [%rd2239+720];
	or.b64  	%rd2466, %rd2465, %rd2464;
	st.local.u64 	[%rd2239+720], %rd2466;
	shl.b64 	%rd2467, %rd2232, 17;
	shr.s64 	%rd2468, %rd2467, 63;
	and.b64  	%rd2469, %rd2468, %rd2234;
	ld.local.u64 	%rd2470, [%rd2239+736];
	or.b64  	%rd2471, %rd2470, %rd2469;
	st.local.u64 	[%rd2239+736], %rd2471;
	shl.b64 	%rd2472, %rd2232, 16;
	shr.s64 	%rd2473, %rd2472, 63;
	and.b64  	%rd2474, %rd2473, %rd2234;
	ld.local.u64 	%rd2475, [%rd2239+752];
	or.b64  	%rd2476, %rd2475, %rd2474;
	st.local.u64 	[%rd2239+752], %rd2476;
	shl.b64 	%rd2477, %rd2232, 15;
	shr.s64 	%rd2478, %rd2477, 63;
	and.b64  	%rd2479, %rd2478, %rd2234;
	ld.local.u64 	%rd2480, [%rd2239+768];
	or.b64  	%rd2481, %rd2480, %rd2479;
	st.local.u64 	[%rd2239+768], %rd2481;
	shl.b64 	%rd2482, %rd2232, 14;
	shr.s64 	%rd2483, %rd2482, 63;
	and.b64  	%rd2484, %rd2483, %rd2234;
	ld.local.u64 	%rd2485, [%rd2239+784];
	or.b64  	%rd2486, %rd2485, %rd2484;
	st.local.u64 	[%rd2239+784], %rd2486;
	shl.b64 	%rd2487, %rd2232, 13;
	shr.s64 	%rd2488, %rd2487, 63;
	and.b64  	%rd2489, %rd2488, %rd2234;
	ld.local.u64 	%rd2490, [%rd2239+800];
	or.b64  	%rd2491, %rd2490, %rd2489;
	st.local.u64 	[%rd2239+800], %rd2491;
	shl.b64 	%rd2492, %rd2232, 12;
	shr.s64 	%rd2493, %rd2492, 63;
	and.b64  	%rd2494, %rd2493, %rd2234;
	ld.local.u64 	%rd2495, [%rd2239+816];
	or.b64  	%rd2496, %rd2495, %rd2494;
	st.local.u64 	[%rd2239+816], %rd2496;
	shl.b64 	%rd2497, %rd2232, 11;
	shr.s64 	%rd2498, %rd2497, 63;
	and.b64  	%rd2499, %rd2498, %rd2234;
	ld.local.u64 	%rd2500, [%rd2239+832];
	or.b64  	%rd2501, %rd2500, %rd2499;
	st.local.u64 	[%rd2239+832], %rd2501;
	shl.b64 	%rd2502, %rd2232, 10;
	shr.s64 	%rd2503, %rd2502, 63;
	and.b64  	%rd2504, %rd2503, %rd2234;
	ld.local.u64 	%rd2505, [%rd2239+848];
	or.b64  	%rd2506, %rd2505, %rd2504;
	st.local.u64 	[%rd2239+848], %rd2506;
	shl.b64 	%rd2507, %rd2232, 9;
	shr.s64 	%rd2508, %rd2507, 63;
	and.b64  	%rd2509, %rd2508, %rd2234;
	ld.local.u64 	%rd2510, [%rd2239+864];
	or.b64  	%rd2511, %rd2510, %rd2509;
	st.local.u64 	[%rd2239+864], %rd2511;
	shl.b64 	%rd2512, %rd2232, 8;
	shr.s64 	%rd2513, %rd2512, 63;
	and.b64  	%rd2514, %rd2513, %rd2234;
	ld.local.u64 	%rd2515, [%rd2239+880];
	or.b64  	%rd2516, %rd2515, %rd2514;
	st.local.u64 	[%rd2239+880], %rd2516;
	shl.b64 	%rd2517, %rd2232, 7;
	shr.s64 	%rd2518, %rd2517, 63;
	and.b64  	%rd2519, %rd2518, %rd2234;
	ld.local.u64 	%rd2520, [%rd2239+896];
	or.b64  	%rd2521, %rd2520, %rd2519;
	st.local.u64 	[%rd2239+896], %rd2521;
	shl.b64 	%rd2522, %rd2232, 6;
	shr.s64 	%rd2523, %rd2522, 63;
	and.b64  	%rd2524, %rd2523, %rd2234;
	ld.local.u64 	%rd2525, [%rd2239+912];
	or.b64  	%rd2526, %rd2525, %rd2524;
	st.local.u64 	[%rd2239+912], %rd2526;
	shl.b64 	%rd2527, %rd2232, 5;
	shr.s64 	%rd2528, %rd2527, 63;
	and.b64  	%rd2529, %rd2528, %rd2234;
	ld.local.u64 	%rd2530, [%rd2239+928];
	or.b64  	%rd2531, %rd2530, %rd2529;
	st.local.u64 	[%rd2239+928], %rd2531;
	shl.b64 	%rd2532, %rd2232, 4;
	shr.s64 	%rd2533, %rd2532, 63;
	and.b64  	%rd2534, %rd2533, %rd2234;
	ld.local.u64 	%rd2535, [%rd2239+944];
	or.b64  	%rd2536, %rd2535, %rd2534;
	st.local.u64 	[%rd2239+944], %rd2536;
	shl.b64 	%rd2537, %rd2232, 3;
	shr.s64 	%rd2538, %rd2537, 63;
	and.b64  	%rd2539, %rd2538, %rd2234;
	ld.local.u64 	%rd2540, [%rd2239+960];
	or.b64  	%rd2541, %rd2540, %rd2539;
	st.local.u64 	[%rd2239+960], %rd2541;
	shl.b64 	%rd2542, %rd2232, 2;
	shr.s64 	%rd2543, %rd2542, 63;
	and.b64  	%rd2544, %rd2543, %rd2234;
	ld.local.u64 	%rd2545, [%rd2239+976];
	or.b64  	%rd2546, %rd2545, %rd2544;
	st.local.u64 	[%rd2239+976], %rd2546;
	shl.b64 	%rd2547, %rd2232, 1;
	shr.s64 	%rd2548, %rd2547, 63;
	and.b64  	%rd2549, %rd2548, %rd2234;
	ld.local.u64 	%rd2550, [%rd2239+992];
	or.b64  	%rd2551, %rd2550, %rd2549;
	st.local.u64 	[%rd2239+992], %rd2551;
	shr.s64 	%rd2552, %rd2232, 63;
	and.b64  	%rd2553, %rd2552, %rd2234;
	ld.local.u64 	%rd2554, [%rd2239+1008];
	or.b64  	%rd2555, %rd2554, %rd2553;
	st.local.u64 	[%rd2239+1008], %rd2555;
	add.s32 	%r73, %r73, 1;
	setp.ne.s32 	%p10, %r73, 128;
	@%p10 bra 	$L__BB0_18;
	mov.b32 	%r74, 0;
$L__BB0_20:
	mul.wide.u32 	%rd2556, %r74, 8;
	add.s64 	%rd2557, %rd1, %rd2556;
	ld.local.v2.u32 	{%r57, %r58}, [%rd2557];
	add.s64 	%rd2558, %rd3, %rd2556;
	st.local.v2.u32 	[%rd2558], {%r57, %r58};
	add.s32 	%r26, %r74, 1;
	setp.lt.u32 	%p11, %r74, 127;
	mov.u32 	%r74, %r26;
	@%p11 bra 	$L__BB0_20;
	mov.b64 	%rd2725, 0;
$L__BB0_22:
	ld.param.u64 	%rd2566, [_Z11AES_EncryptP9aes_blockPA128_mi_param_0];
	add.s64 	%rd2560, %rd3, %rd2725;
	ld.local.u8 	%rs2, [%rd2560];
	cvta.to.global.u64 	%rd2561, %rd2566;
	mul.wide.s32 	%rd2562, %r62, 1024;
	add.s64 	%rd2563, %rd2561, %rd2562;
	add.s64 	%rd2564, %rd2563, %rd2725;
	st.global.u8 	[%rd2564], %rs2;
	add.s64 	%rd343, %rd2725, 1;
	setp.lt.u64 	%p12, %rd2725, 1023;
	mov.u64 	%rd2725, %rd343;
	@%p12 bra 	$L__BB0_22;
	ld.param.u32 	%r61, [_Z11AES_EncryptP9aes_blockPA128_mi_param_2];
	mov.u32 	%r59, %ntid.x;
	mov.u32 	%r60, %nctaid.x;
	mad.lo.s32 	%r62, %r59, %r60, %r62;
	setp.lt.s32 	%p13, %r62, %r61;
	@%p13 bra 	$L__BB0_1;
$L__BB0_24:
	ret;

}


// ===== COMPILED SASS (sm_100) =====

	.target	sm_100

	.elftype	@"ET_EXEC"


//--------------------- .note.nv.tkinfo           --------------------------
	.section	.note.nv.tkinfo,"",@"SHT_NOTE"
	.sectionflags	@"SHF_NOTE_NV_TKINFO"
	.tkinfo
        /*0018*/ 	.word	0x00000002
        /*0030*/ 	.string	""
        /*0030*/ 	.string	"ptxas"
        /*0030*/ 	.string	"Cuda compilation tools, release 13.0, V13.0.88"
        /*0030*/ 	.string	"Build cuda_13.0.r13.0/compiler.36424714_0"
        /*0030*/ 	.string	"-arch sm_100 -m 64 "



//--------------------- .note.nv.cuinfo           --------------------------
	.section	.note.nv.cuinfo,"",@"SHT_NOTE"
	.sectionflags	@"SHF_NOTE_NV_CUINFO"
        /*0018*/ 	.short	0x0002
        /*001a*/ 	.short	0x0064
        /*001c*/ 	.short	0x0082
	.zero		2


//--------------------- .nv.info                  --------------------------
	.section	.nv.info,"",@"SHT_CUDA_INFO"
	.align	4


	//----- nvinfo : EIATTR_REGCOUNT
	.align		4
        /*0000*/ 	.byte	0x04, 0x2f
        /*0002*/ 	.short	(.L_1 - .L_0)
	.align		4
.L_0:
        /*0004*/ 	.word	index@(_Z11AES_EncryptP9aes_blockPA128_mi)
        /*0008*/ 	.word	0x000000ff


	//----- nvinfo : EIATTR_FRAME_SIZE
	.align		4
.L_1:
        /*000c*/ 	.byte	0x04, 0x11
        /*000e*/ 	.short	(.L_3 - .L_2)
	.align		4
.L_2:
        /*0010*/ 	.word	index@(_Z11AES_EncryptP9aes_blockPA128_mi)
        /*0014*/ 	.word	0x000008e0


	//----- nvinfo : EIATTR_MIN_STACK_SIZE
	.align		4
.L_3:
        /*0018*/ 	.byte	0x04, 0x12
        /*001a*/ 	.short	(.L_5 - .L_4)
	.align		4
.L_4:
        /*001c*/ 	.word	index@(_Z11AES_EncryptP9aes_blockPA128_mi)
        /*0020*/ 	.word	0x000008e0
.L_5:


//--------------------- .nv.compat                --------------------------
	.section	.nv.compat,"",@"SHT_CUDA_COMPAT_INFO"
	.align	4
        /*0000*/ 	.byte	0x02, 0x09, 0x00, 0x00, 0x02, 0x02, 0x01, 0x00, 0x02, 0x05, 0x05, 0x00, 0x03, 0x07, 0x01, 0x01
        /*0010*/ 	.byte	0x02, 0x03, 0x00, 0x00, 0x02, 0x06, 0x01, 0x00, 0x04, 0x0b, 0x08, 0x00, 0x09, 0x00, 0x00, 0x00
        /*0020*/ 	.byte	0x00, 0x00, 0x00, 0x00


//--------------------- .nv.info._Z11AES_EncryptP9aes_blockPA128_mi --------------------------
	.section	.nv.info._Z11AES_EncryptP9aes_blockPA128_mi,"",@"SHT_CUDA_INFO"
	.sectionflags	@""
	.align	4


	//----- nvinfo : EIATTR_CUDA_API_VERSION
	.align		4
        /*0000*/ 	.byte	0x04, 0x37
        /*0002*/ 	.short	(.L_7 - .L_6)
.L_6:
        /*0004*/ 	.word	0x00000082


	//----- nvinfo : EIATTR_KPARAM_INFO
	.align		4
.L_7:
        /*0008*/ 	.byte	0x04, 0x17
        /*000a*/ 	.short	(.L_9 - .L_8)
.L_8:
        /*000c*/ 	.word	0x00000000
        /*0010*/ 	.short	0x0002
        /*0012*/ 	.short	0x0010
        /*0014*/ 	.byte	0x00, 0xf0, 0x11, 0x00


	//----- nvinfo : EIATTR_KPARAM_INFO
	.align		4
.L_9:
        /*0018*/ 	.byte	0x04, 0x17
        /*001a*/ 	.short	(.L_11 - .L_10)
.L_10:
        /*001c*/ 	.word	0x00000000
        /*0020*/ 	.short	0x0001
        /*0022*/ 	.short	0x0008
        /*0024*/ 	.byte	0x00, 0xf5, 0x21, 0x00


	//----- nvinfo : EIATTR_KPARAM_INFO
	.align		4
.L_11:
        /*0028*/ 	.byte	0x04, 0x17
        /*002a*/ 	.short	(.L_13 - .L_12)
.L_12:
        /*002c*/ 	.word	0x00000000
        /*0030*/ 	.short	0x0000
        /*0032*/ 	.short	0x0000
        /*0034*/ 	.byte	0x00, 0xf5, 0x21, 0x00


	//----- nvinfo : EIATTR_SPARSE_MMA_MASK
	.align		4
.L_13:
        /*0038*/ 	.byte	0x03, 0x50
        /*003a*/ 	.short	0x0000


	//----- nvinfo : EIATTR_MAXREG_COUNT
	.align		4
        /*003c*/ 	.byte	0x03, 0x1b
        /*003e*/ 	.short	0x00ff


	//----- nvinfo : EIATTR_ANNOTATIONS
	.align		4
        /*0040*/ 	.byte	0x04, 0x55
        /*0042*/ 	.short	(.L_15 - .L_14)


	//   ....[0]....
.L_14:
        /*0044*/ 	.word	0x00000001
        /*0048*/ 	.byte	0x90, 0x00, 0x00, 0x00, 0x01, 0x00, 0x00, 0x00, 0xa0, 0x00, 0x00, 0x00, 0x01, 0x00, 0x00, 0x00
        /* <DEDUP_REMOVED lines=53> */
        /*03a8*/ 	.byte	0x60, 0x69, 0x01, 0x00, 0x01, 0x00, 0x00, 0x00, 0x40, 0x70, 0x01, 0x00


	//----- nvinfo : EIATTR_MERCURY_ISA_VERSION
	.align		4
.L_15:
        /*03b4*/ 	.byte	0x03, 0x5f
        /*03b6*/ 	.short	0x0101


	//----- nvinfo : EIATTR_VRC_CTA_INIT_COUNT
	.align		4
        /*03b8*/ 	.byte	0x02, 0x4a
	.zero		1
	.zero		1


	//----- nvinfo : EIATTR_EXIT_INSTR_OFFSETS
	.align		4
        /*03bc*/ 	.byte	0x04, 0x1c
        /*03be*/ 	.short	(.L_17 - .L_16)


	//   ....[0]....
.L_16:
        /*03c0*/ 	.word	0x00000080


	//   ....[1]....
        /*03c4*/ 	.word	0x00017070


	//----- nvinfo : EIATTR_CRS_STACK_SIZE
	.align		4
.L_17:
        /*03c8*/ 	.byte	0x04, 0x1e
        /*03ca*/ 	.short	(.L_19 - .L_18)
.L_18:
        /*03cc*/ 	.word	0x00000000


	//----- nvinfo : EIATTR_CBANK_PARAM_SIZE
	.align		4
.L_19:
        /*03d0*/ 	.byte	0x03, 0x19
        /*03d2*/ 	.short	0x0014


	//----- nvinfo : EIATTR_PARAM_CBANK
	.align		4
        /*03d4*/ 	.byte	0x04, 0x0a
        /*03d6*/ 	.short	(.L_21 - .L_20)
	.align		4
.L_20:
        /*03d8*/ 	.word	index@(.nv.constant0._Z11AES_EncryptP9aes_blockPA128_mi)
        /*03dc*/ 	.short	0x0380
        /*03de*/ 	.short	0x0014


	//----- nvinfo : EIATTR_SW_WAR
	.align		4
.L_21:
        /*03e0*/ 	.byte	0x04, 0x36
        /*03e2*/ 	.short	(.L_23 - .L_22)
.L_22:
        /*03e4*/ 	.word	0x00000008
.L_23:


//--------------------- .nv.callgraph             --------------------------
	.section	.nv.callgraph,"",@"SHT_CUDA_CALLGRAPH"
	.align	4
	.sectionentsize	8
	.align		4
        /*0000*/ 	.word	0x00000000
	.align		4
        /*0004*/ 	.word	0xffffffff
	.align		4
        /*0008*/ 	.word	0x00000000
	.align		4
        /*000c*/ 	.word	0xfffffffe
	.align		4
        /*0010*/ 	.word	0x00000000
	.align		4
        /*0014*/ 	.word	0xfffffffd
	.align		4
        /*0018*/ 	.word	0x00000000
	.align		4
        /*001c*/ 	.word	0xfffffffc


//--------------------- .text._Z11AES_EncryptP9aes_blockPA128_mi --------------------------
	.section	.text._Z11AES_EncryptP9aes_blockPA128_mi,"ax",@progbits
	.align	128
        .global         _Z11AES_EncryptP9aes_blockPA128_mi
        .type           _Z11AES_EncryptP9aes_blockPA128_mi,@function
        .size           _Z11AES_EncryptP9aes_blockPA128_mi,(.L_x_10 - _Z11AES_EncryptP9aes_blockPA128_mi)
        .other          _Z11AES_EncryptP9aes_blockPA128_mi,@"STO_CUDA_ENTRY STV_DEFAULT"
_Z11AES_EncryptP9aes_blockPA128_mi:
.text._Z11AES_EncryptP9aes_blockPA128_mi:
[----:B------:R-:W0:Y:S01]  /*0000*/  LDC R1, c[0x0][0x37c] ;  /* 0x0000df00ff017b82 */ /* 0x000e220000000800 */
[----:B------:R-:W1:Y:S01]  /*0010*/  S2R R0, SR_CTAID.X ;  /* 0x0000000000007919 */ /* 0x000e620000002500 */
[----:B------:R-:W1:Y:S01]  /*0020*/  LDCU UR4, c[0x0][0x360] ;  /* 0x00006c00ff0477ac */ /* 0x000e620008000800 */
[----:B0-----:R-:W-:Y:S01]  /*0030*/  VIADD R1, R1, 0xfffff720 ;  /* 0xfffff72001017836 */ /* 0x001fe20000000000 */
[----:B------:R-:W1:Y:S01]  /*0040*/  S2R R3, SR_TID.X ;  /* 0x0000000000037919 */ /* 0x000e620000002100 */
[----:B------:R-:W0:Y:S01]  /*0050*/  LDCU UR5, c[0x0][0x390] ;  /* 0x00007200ff0577ac */ /* 0x000e220008000800 */
[----:B-1----:R-:W-:-:S05]  /*0060*/  IMAD R0, R0, UR4, R3 ;  /* 0x0000000400007c24 */ /* 0x002fca000f8e0203 */
[----:B0-----:R-:W-:-:S13]  /*0070*/  ISETP.GE.AND P0, PT, R0, UR5, PT ;  /* 0x0000000500007c0c */ /* 0x001fda000bf06270 */
[----:B------:R-:W-:Y:S05]  /*0080*/  @P0 EXIT ;  /* 0x000000000000094d */ /* 0x000fea0003800000 */
[----:B------:R0:W-:Y:S02]  /*0090*/  STL [R1+0x858], R0 ;  /* 0x0008580001007387 */ /* 0x0001e40000100800 */
.L_x_8:
[----:B0-----:R-:W2:Y:S01]  /*00a0*/  LDL R4, [R1+0x858] ;  /* 0x0008580001047983 */ /* 0x001ea20000100800 */
[----:B------:R-:W2:Y:S01]  /*00b0*/  LDC.64 R2, c[0x0][0x380] ;  /* 0x0000e000ff027b82 */ /* 0x000ea20000000a00 */
[----:B0-----:R-:W-:Y:S02]  /*00c0*/  IMAD.MOV.U32 R0, RZ, RZ, RZ ;  /* 0x000000ffff007224 */ /* 0x001fe400078e00ff */
[----:B------:R-:W-:Y:S02]  /*00d0*/  IMAD.MOV.U32 R71, RZ, RZ, RZ ;  /* 0x000000ffff477224 */ /* 0x000fe400078e00ff */
[----:B--2---:R-:W-:-:S07]  /*00e0*/  IMAD.WIDE R4, R4, 0x400, R2 ;  /* 0x0000040004047825 */ /* 0x004fce00078e0202 */
.L_x_0:
[----:B0-----:R-:W0:Y:S01]  /*00f0*/  LDCU.64 UR4, c[0x0][0x358] ;  /* 0x00006b00ff0477ac */ /* 0x001e220008000a00 */
[----:B------:R-:W-:-:S05]  /*0100*/  IADD3 R2, P0, PT, R4, R0, RZ ;  /* 0x0000000004027210 */ /* 0x000fca0007f1e0ff */
[----:B------:R-:W-:-:S05]  /*0110*/  IMAD.X R3, R5, 0x1, R71, P0 ;  /* 0x0000000105037824 */ /* 0x000fca00000e0647 */
[----:B0-----:R-:W2:Y:S04]  /*0120*/  LDG.E.U8 R7, desc[UR4][R2.64] ;  /* 0x0000000402077981 */ /* 0x001ea8000c1e1100 */
[----:B------:R-:W3:Y:S04]  /*0130*/  LDG.E.U8 R8, desc[UR4][R2.64+0x1] ;  /* 0x0000010402087981 */ /* 0x000ee8000c1e1100 */
[----:B------:R-:W4:Y:S04]  /*0140*/  LDG.E.U8 R9, desc[UR4][R2.64+0x2] ;  /* 0x0000020402097981 */ /* 0x000f28000c1e1100 */
[----:B------:R-:W5:Y:S04]  /*0150*/  LDG.E.U8 R10, desc[UR4][R2.64+0x3] ;  /* 0x00000304020a7981 */ /* 0x000f68000c1e1100 */
        /* <DEDUP_REMOVED lines=59> */
[----:B------:R-:W5:Y:S01]  /*0510*/  LDG.E.U8 R6, desc[UR4][R2.64+0x3f] ;  /* 0x00003f0402067981 */ /* 0x000f62000c1e1100 */
[----:B------:R-:W-:Y:S01]  /*0520*/  IMAD.IADD R70, R1, 0x1, R0 ;  /* 0x0000000101467824 */ /* 0x000fe200078e0200 */
[----:B------:R-:W-:-:S05]  /*0530*/  IADD3 R0, P0, PT, R0, 0x40, RZ ;  /* 0x0000004000007810 */ /* 0x000fca0007f1e0ff */
[----:B------:R-:W-:Y:S01]  /*0540*/  IMAD.X R71, RZ, RZ, R71, P0 ;  /* 0x000000ffff477224 */ /* 0x000fe200000e0647 */
[----:B------:R-:W-:-:S04]  /*0550*/  ISETP.GE.U32.AND P0, PT, R0, 0x400, PT ;  /* 0x000004000000780c */ /* 0x000fc80003f06070 */
[----:B------:R-:W-:Y:S01]  /*0560*/  ISETP.GE.U32.AND.EX P0, PT, R71, RZ, PT, P0 ;  /* 0x000000ff4700720c */ /* 0x000fe20003f06100 */
[----:B--2---:R0:W-:Y:S04]  /*0570*/  STL.U8 [R70+0x400], R7 ;  /* 0x0004000746007387 */ /* 0x0041e80000100000 */
[----:B---3--:R0:W-:Y:S04]  /*0580*/  STL.U8 [R70+0x401], R8 ;  /* 0x0004010846007387 */ /* 0x0081e80000100000 */
[----:B----4-:R0:W-:Y:S04]  /*0590*/  STL.U8 [R70+0x402], R9 ;  /* 0x0004020946007387 */ /* 0x0101e80000100000 */
[----:B-----5:R0:W-:Y:S04]  /*05a0*/  STL.U8 [R70+0x403], R10 ;  /* 0x0004030a46007387 */ /* 0x0201e80000100000 */
[----:B------:R0:W-:Y:S04]  /*05b0*/  STL.U8 [R70+0x404], R11 ;  /* 0x0004040b46007387 */ /* 0x0001e80000100000 */
        /* <DEDUP_REMOVED lines=58> */
[----:B------:R0:W-:Y:S01]  /*0960*/  STL.U8 [R70+0x43f], R6 ;  /* 0x00043f0646007387 */ /* 0x0001e20000100000 */
[----:B------:R-:W-:Y:S05]  /*0970*/  @!P0 BRA `(.L_x_0) ;  /* 0xfffffff400dc8947 */ /* 0x000fea000383ffff */
[----:B------:R1:W-:Y:S01]  /*0980*/  STL [R1+0x800], RZ ;  /* 0x000800ff01007387 */ /* 0x0003e20000100800 */
[----:B------:R-:W-:Y:S01]  /*0990*/  IMAD.MOV.U32 R218, RZ, RZ, RZ ;  /* 0x000000ffffda7224 */ /* 0x000fe200078e00ff */
[----:B------:R-:W-:Y:S02]  /*09a0*/  CS2R R244, SRZ ;  /* 0x0000000000f47805 */ /* 0x000fe4000001ff00 */
[----:B------:R-:W-:Y:S01]  /*09b0*/  CS2R R2, SRZ ;  /* 0x0000000000027805 */ /* 0x000fe2000001ff00 */
[----:B------:R1:W-:Y:S01]  /*09c0*/  STL [R1+0x808], RZ ;  /* 0x000808ff01007387 */ /* 0x0003e20000100800 */
[----:B------:R-:W-:Y:S01]  /*09d0*/  IMAD.MOV.U32 R0, RZ, RZ, RZ ;  /* 0x000000ffff007224 */ /* 0x000fe200078e00ff */
[----:B------:R-:W-:Y:S02]  /*09e0*/  CS2R R248, SRZ ;  /* 0x0000000000f87805 */ /* 0x000fe4000001ff00 */
[----:B------:R-:W-:Y:S01]  /*09f0*/  CS2R R4, SRZ ;  /* 0x0000000000047805 */ /* 0x000fe2000001ff00 */
[----:B------:R1:W-:Y:S01]  /*0a00*/  STL [R1+0x804], RZ ;  /* 0x000804ff01007387 */ /* 0x0003e20000100800 */
[----:B0-----:R-:W-:-:S02]  /*0a10*/  CS2R R6, SRZ ;  /* 0x0000000000067805 */ /* 0x001fc4000001ff00 */
[----:B------:R-:W-:Y:S02]  /*0a20*/  CS2R R8, SRZ ;  /* 0x0000000000087805 */ /* 0x000fe4000001ff00 */
[----:B------:R-:W-:Y:S01]  /*0a30*/  CS2R R10, SRZ ;  /* 0x00000000000a7805 */ /* 0x000fe2000001ff00 */
[----:B------:R1:W-:Y:S01]  /*0a40*/  STL [R1+0x810], RZ ;  /* 0x000810ff01007387 */ /* 0x0003e20000100800 */
[----:B------:R-:W-:Y:S02]  /*0a50*/  CS2R R12, SRZ ;  /* 0x00000000000c7805 */ /* 0x000fe4000001ff00 */
[----:B------:R-:W-:Y:S02]  /*0a60*/  CS2R R14, SRZ ;  /* 0x00000000000e7805 */ /* 0x000fe4000001ff00 */
[----:B------:R-:W-:Y:S01]  /*0a70*/  CS2R R16, SRZ ;  /* 0x0000000000107805 */ /* 0x000fe2000001ff00 */
[----:B------:R1:W-:Y:S01]  /*0a80*/  STL [R1+0x80c], RZ ;  /* 0x00080cff01007387 */ /* 0x0003e20000100800 */
[----:B------:R-:W-:-:S02]  /*0a90*/  CS2R R18, SRZ ;  /* 0x0000000000127805 */ /* 0x000fc4000001ff00 */
        /* <DEDUP_REMOVED lines=33> */
[----:B------:R-:W-:Y:S02]  /*0cb0*/  CS2R R72, SRZ ;  /* 0x0000000000487805 */ /* 0x000fe4000001ff00 */
[----:B------:R-:W-:Y:S02]  /*0cc0*/  CS2R R74, SRZ ;  /* 0x00000000004a7805 */ /* 0x000fe4000001ff00 */
[----:B------:R-:W-:Y:S02]  /*0cd0*/  CS2R R76, SRZ ;  /* 0x00000000004c7805 */ /* 0x000fe4000001ff00 */
[----:B------:R-:W-:Y:S02]  /*0ce0*/  CS2R R78, SRZ ;  /* 0x00000000004e7805 */ /* 0x000fe4000001ff00 */
        /* <DEDUP_REMOVED lines=80> */
[----:B-1----:R-:W-:-:S07]  /*11f0*/  CS2R R242, SRZ ;  /* 0x0000000000f27805 */ /* 0x002fce000001ff00 */
.L_x_1:
[----:B------:R-:W-:Y:S01]  /*1200*/  VIADD R65, R1, 0x400 ;  /* 0x0000040001417836 */ /* 0x000fe20000000000 */
[----:B------:R-:W2:Y:S01]  /*1210*/  LDL.LU R251, [R1+0x830] ;  /* 0x0008300001fb7983 */ /* 0x000ea20000300800 */
[----:B------:R-:W-:-:S03]  /*1220*/  IMAD.SHL.U32 R64, R218, 0x2, RZ ;  /* 0x00000002da407824 */ /* 0x000fc600078e00ff */
[----:B------:R-:W3:Y:S01]  /*1230*/  LDL.LU R252, [R1+0x82c] ;  /* 0x00082c0001fc7983 */ /* 0x000ee20000300800 */
[----:B------:R-:W-:-:S03]  /*1240*/  IMAD R64, R64, 0x8, R65 ;  /* 0x0000000840407824 */ /* 0x000fc600078e0241 */
[----:B------:R0:W-:Y:S04]  /*1250*/  STL [R1+0x8a0], R247 ;  /* 0x0008a0f701007387 */ /* 0x0001e80000100800 */
[----:B------:R-:W4:Y:S01]  /*1260*/  LDL.128 R64, [R64] ;  /* 0x0000000040407983 */ /* 0x000f220000100c00 */
[----:B------:R-:W-:-:S03]  /*1270*/  SHF.L.U64.HI R219, RZ, R218, 0x1 ;  /* 0x00000001ffdb7419 */ /* 0x000fc600000102da */
[----:B------:R1:W-:Y:S04]  /*1280*/  STL [R1+0x898], R245 ;  /* 0x000898f501007387 */ /* 0x0003e80000100800 */
[----:B0-----:R-:W5:Y:S04]  /*1290*/  LDL.LU R247, [R1+0x800] ;  /* 0x0008000001f77983 */ /* 0x001f680000300800 */
[----:B------:R0:W-:Y:S04]  /*12a0*/  STL [R1+0x89c], R246 ;  /* 0x00089cf601007387 */ /* 0x0001e80000100800 */
[----:B-1----:R-:W5:Y:S04]  /*12b0*/  LDL.LU R245, [R1+0x804] ;  /* 0x0008040001f57983 */ /* 0x002f680000300800 */
[----:B------:R1:W-:Y:S04]  /*12c0*/  STL [R1+0x8a8], R130 ;  /* 0x0008a88201007387 */ /* 0x0003e80000100800 */
[----:B0-----:R-:W5:Y:S04]  /*12d0*/  LDL.LU R246, [R1+0x808] ;  /* 0x0008080001f67983 */ /* 0x001f680000300800 */
[----:B------:R0:W-:Y:S04]  /*12e0*/  STL [R1+0x8a4], R248 ;  /* 0x0008a4f801007387 */ /* 0x0001e80000100800 */
[----:B-1----:R-:W5:Y:S04]  /*12f0*/  LDL.LU R130, [R1+0x810] ;  /* 0x0008100001827983 */ /* 0x002f680000300800 */
[----:B0-----:R-:W5:Y:S01]  /*1300*/  LDL.LU R248, [R1+0x818] ;  /* 0x0008180001f87983 */ /* 0x001f620000300800 */
[----:B----4-:R-:W-:-:S04]  /*1310*/  SHF.R.S32.HI R250, RZ, 0x1f, R67 ;  /* 0x0000001ffffa7819 */ /* 0x010fc80000011443 */
[--C-:B--2---:R-:W-:Y:S02]  /*1320*/  LOP3.LUT R251, R251, R250, R219.reuse, 0xf8, !PT ;  /* 0x000000fafbfb7212 */ /* 0x104fe400078ef8db */
[----:B------:R-:W-:-:S03]  /*1330*/  SHF.R.S32.HI R250, RZ, 0x1f, R219 ;  /* 0x0000001ffffa7819 */ /* 0x000fc600000114db */
[----:B------:R0:W-:Y:S02]  /*1340*/  STL [R1+0x830], R251 ;  /* 0x000830fb01007387 */ /* 0x0001e40000100800 */
[----:B0-----:R-:W-:-:S04]  /*1350*/  SHF.R.S32.HI R251, RZ, 0x1f, R65 ;  /* 0x0000001ffffb7819 */ /* 0x001fc80000011441 */
[----:B------:R-:W-:Y:S02]  /*1360*/  LOP3.LUT R131, R131, R251, R250, 0xf8, !PT ;  /* 0x000000fb83837212 */ /* 0x000fe400078ef8fa */
[----:B------:R-:W-:-:S04]  /*1370*/  SHF.R.S32.HI R251, RZ, 0x1f, R67 ;  /* 0x0000001ffffb7819 */ /* 0x000fc80000011443 */
[----:B---3--:R-:W-:Y:S01]  /*1380*/  LOP3.LUT R252, R252, R251, R250, 0xf8, !PT ;  /* 0x000000fbfcfc7212 */ /* 0x008fe200078ef8fa */
[----:B------:R-:W-:-:S04]  /*1390*/  IMAD.SHL.U32 R251, R64, 0x40000000, RZ ;  /* 0x4000000040fb7824 */ /* 0x000fc800078e00ff */
[----:B------:R0:W-:Y:S02]  /*13a0*/  STL [R1+0x82c], R252 ;  /* 0x00082cfc01007387 */ /* 0x0001e40000100800 */
[--C-:B0-----:R-:W-:Y:S02]  /*13b0*/  SHF.R.S32.HI R252, RZ, 0x1f, R251.reuse ;  /* 0x0000001ffffc7819 */ /* 0x101fe400000114fb */
[----:B------:R-:W-:-:S04]  /*13c0*/  SHF.R.S32.HI R251, RZ, 0x1f, R251 ;  /* 0x0000001ffffb7819 */ /* 0x000fc800000114fb */
[----:B------:R-:W-:Y:S01]  /*13d0*/  LOP3.LUT R249, R249, R251, R250, 0xf8, !PT ;  /* 0x000000fbf9f97212 */ /* 0x000fe200078ef8fa */
[----:B------:R-:W-:Y:S01]  /*13e0*/  IMAD.SHL.U32 R251, R64, 0x20000000, RZ ;  /* 0x2000000040fb7824 */ /* 0x000fe200078e00ff */
[----:B------:R-:W-:-:S04]  /*13f0*/  LOP3.LUT R0, R0, R252, R219, 0xf8, !PT ;  /* 0x000000fc00007212 */ /* 0x000fc800078ef8db */
[--C-:B------:R-:W-:Y:S02]  /*1400*/  SHF.R.S32.HI R252, RZ, 0x1f, R251.reuse ;  /* 0x0000001ffffc7819 */ /* 0x100fe400000114fb */
        /* <DEDUP_REMOVED lines=62> */
[----:B------:R-:W-:Y:S01]  /*17f0*/  IMAD.U32 R251, R64, 0x10000, RZ ;  /* 0x0001000040fb7824 */ /* 0x000fe200078e00ff */
        /* <DEDUP_REMOVED lines=78> */
[----:B------:R-:W-:Y:S02]  /*1ce0*/  LOP3.LUT R60, R60, R251, R250, 0xf8, !PT ;  /* 0x000000fb3c3c7212 */ /* 0x000fe400078ef8fa */
[----:B------:R-:W-:Y:S02]  /*1cf0*/  SHF.L.U64.HI R251, R64, 0x1f, R65 ;  /* 0x0000001f40fb7819 */ /* 0x000fe40000010241 */
[----:B------:R-:W-:Y:S02]  /*1d00*/  LOP3.LUT R61, R61, R252, R219, 0xf8, !PT ;  /* 0x000000fc3d3d7212 */ /* 0x000fe400078ef8db */
        /* <DEDUP_REMOVED lines=434> */
[----:B-----5:R-:W-:Y:S02]  /*3830*/  LOP3.LUT R247, R247, R252, R219, 0xf8, !PT ;  /* 0x000000fcf7f77212 */ /* 0x020fe400078ef8db */
[--C-:B------:R-:W-:Y:S02]  /*3840*/  SHF.R.S32.HI R252, RZ, 0x1f, R251.reuse ;  /* 0x0000001ffffc7819 */ /* 0x100fe400000114fb */
[----:B------:R-:W-:-:S04]  /*3850*/  SHF.R.S32.HI R251, RZ, 0x1f, R251 ;  /* 0x0000001ffffb7819 */ /* 0x000fc800000114fb */
[----:B------:R-:W-:Y:S02]  /*3860*/  LOP3.LUT R245, R245, R251, R250, 0xf8, !PT ;  /* 0x000000fbf5f57212 */ /* 0x000fe400078ef8fa */
[----:B------:R-:W-:Y:S02]  /*3870*/  SHF.L.U64.HI R251, R66, 0x4, R67 ;  /* 0x0000000442fb7819 */ /* 0x000fe40000010243 */
[----:B------:R-:W-:Y:S02]  /*3880*/  LOP3.LUT R246, R246, R252, R219, 0xf8, !PT ;  /* 0x000000fcf6f67212 */ /* 0x000fe400078ef8db */
[----:B------:R-:W-:-:S04]  /*3890*/  SHF.R.S32.HI R252, RZ, 0x1f, R251 ;  /* 0x0000001ffffc7819 */ /* 0x000fc800000114fb */
[----:B------:R-:W-:Y:S02]  /*38a0*/  LOP3.LUT R130, R130, R252, R219, 0xf8, !PT ;  /* 0x000000fc82827212 */ /* 0x000fe400078ef8db */
[----:B------:R-:W2:Y:S01]  /*38b0*/  LDL.LU R252, [R1+0x80c] ;  /* 0x00080c0001fc7983 */ /* 0x000ea20000300800 */
[----:B------:R-:W-:-:S03]  /*38c0*/  SHF.R.S32.HI R251, RZ, 0x1f, R251 ;  /* 0x0000001ffffb7819 */ /* 0x000fc600000114fb */
[----:B------:R0:W-:Y:S04]  /*38d0*/  STL [R1+0x800], R247 ;  /* 0x000800f701007387 */ /* 0x0001e80000100800 */
[----:B0-----:R-:W3:Y:S04]  /*38e0*/  LDL.LU R247, [R1+0x820] ;  /* 0x0008200001f77983 */ /* 0x001ee80000300800 */
[----:B------:R0:W-:Y:S04]  /*38f0*/  STL [R1+0x808], R246 ;  /* 0x000808f601007387 */ /* 0x0001e80000100800 */
[----:B------:R1:W-:Y:S04]  /*3900*/  STL [R1+0x804], R245 ;  /* 0x000804f501007387 */ /* 0x0003e80000100800 */
[----:B0-----:R-:W4:Y:S04]  /*3910*/  LDL.LU R246, [R1+0x81c] ;  /* 0x00081c0001f67983 */ /* 0x001f280000300800 */
[----:B-1----:R-:W5:Y:S01]  /*3920*/  LDL.LU R245, [R1+0x828] ;  /* 0x0008280001f57983 */ /* 0x002f620000300800 */
[----:B--2---:R-:W-:-:S02]  /*3930*/  LOP3.LUT R252, R252, R251, R250, 0xf8, !PT ;  /* 0x000000fbfcfc7212 */ /* 0x004fc400078ef8fa */
[----:B------:R-:W-:-:S03]  /*3940*/  SHF.L.U64.HI R251, R66, 0x3, R67 ;  /* 0x0000000342fb7819 */ /* 0x000fc60000010243 */
[----:B------:R0:W-:Y:S02]  /*3950*/  STL [R1+0x80c], R252 ;  /* 0x00080cfc01007387 */ /* 0x0001e40000100800 */
[----:B0-----:R-:W-:-:S04]  /*3960*/  SHF.R.S32.HI R252, RZ, 0x1f, R251 ;  /* 0x0000001ffffc7819 */ /* 0x001fc800000114fb */
[----:B------:R-:W-:Y:S02]  /*3970*/  LOP3.LUT R248, R248, R252, R219, 0xf8, !PT ;  /* 0x000000fcf8f87212 */ /* 0x000fe400078ef8db */
[----:B------:R-:W2:Y:S01]  /*3980*/  LDL.LU R252, [R1+0x814] ;  /* 0x0008140001fc7983 */ /* 0x000ea20000300800 */
[----:B------:R-:W-:-:S03]  /*3990*/  SHF.R.S32.HI R251, RZ, 0x1f, R251 ;  /* 0x0000001ffffb7819 */ /* 0x000fc600000114fb */
[----:B------:R0:W-:Y:S04]  /*39a0*/  STL [R1+0x810], R130 ;  /* 0x0008108201007387 */ /* 0x0001e80000100800 */
[----:B------:R1:W-:Y:S04]  /*39b0*/  STL [R1+0x818], R248 ;  /* 0x000818f801007387 */ /* 0x0003e80000100800 */
[----:B0-----:R-:W5:Y:S04]  /*39c0*/  LDL.LU R130, [R1+0x8a8] ;  /* 0x0008a80001827983 */ /* 0x001f680000300800 */
[----:B-1----:R-:W5:Y:S01]  /*39d0*/  LDL.LU R248, [R1+0x8a4] ;  /* 0x0008a40001f87983 */ /* 0x002f620000300800 */
[----:B--2---:R-:W-:-:S02]  /*39e0*/  LOP3.LUT R252, R252, R251, R250, 0xf8, !PT ;  /* 0x000000fbfcfc7212 */ /* 0x004fc400078ef8fa */
[----:B------:R-:W-:-:S03]  /*39f0*/  SHF.L.U64.HI R251, R66, 0x2, R67 ;  /* 0x0000000242fb7819 */ /* 0x000fc60000010243 */
[----:B------:R0:W-:Y:S02]  /*3a00*/  STL [R1+0x814], R252 ;  /* 0x000814fc01007387 */ /* 0x0001e40000100800 */
[----:B0-----:R-:W-:-:S04]  /*3a10*/  SHF.R.S32.HI R252, RZ, 0x1f, R251 ;  /* 0x0000001ffffc7819 */ /* 0x001fc800000114fb */
[----:B---3--:R-:W-:Y:S02]  /*3a20*/  LOP3.LUT R247, R247, R252, R219, 0xf8, !PT ;  /* 0x000000fcf7f77212 */ /* 0x008fe400078ef8db */
[----:B------:R-:W2:Y:S01]  /*3a30*/  LDL.LU R252, [R1+0x824] ;  /* 0x0008240001fc7983 */ /* 0x000ea20000300800 */
[----:B------:R-:W-:Y:S02]  /*3a40*/  SHF.R.S32.HI R251, RZ, 0x1f, R251 ;  /* 0x0000001ffffb7819 */ /* 0x000fe400000114fb */
[----:B------:R-:W-:Y:S02]  /*3a50*/  SHF.L.U64.HI R67, R66, 0x1, R67 ;  /* 0x0000000142437819 */ /* 0x000fe40000010243 */
[----:B----4-:R-:W-:Y:S02]  /*3a60*/  LOP3.LUT R246, R246, R251, R250, 0xf8, !PT ;  /* 0x000000fbf6f67212 */ /* 0x010fe400078ef8fa */
[----:B------:R-:W-:Y:S01]  /*3a70*/  SHF.R.S32.HI R251, RZ, 0x1f, R67 ;  /* 0x0000001ffffb7819 */ /* 0x000fe20000011443 */
[----:B------:R0:W-:Y:S03]  /*3a80*/  STL [R1+0x820], R247 ;  /* 0x000820f701007387 */ /* 0x0001e60000100800 */
[----:B-----5:R-:W-:Y:S01]  /*3a90*/  LOP3.LUT R245, R245, R251, R219, 0xf8, !PT ;  /* 0x000000fbf5f57212 */ /* 0x020fe200078ef8db */
[----:B------:R1:W-:Y:S04]  /*3aa0*/  STL [R1+0x81c], R246 ;  /* 0x00081cf601007387 */ /* 0x0003e80000100800 */
[----:B0-----:R-:W3:Y:S04]  /*3ab0*/  LDL.LU R247, [R1+0x8a0] ;  /* 0x0008a00001f77983 */ /* 0x001ee80000300800 */
[----:B------:R0:W-:Y:S04]  /*3ac0*/  STL [R1+0x828], R245 ;  /* 0x000828f501007387 */ /* 0x0001e80000100800 */
[----:B-1----:R-:W4:Y:S04]  /*3ad0*/  LDL.LU R246, [R1+0x89c] ;  /* 0x00089c0001f67983 */ /* 0x002f280000300800 */
[----:B0-----:R-:W5:Y:S01]  /*3ae0*/  LDL.LU R245, [R1+0x898] ;  /* 0x0008980001f57983 */ /* 0x001f620000300800 */
[----:B------:R-:W-:Y:S01]  /*3af0*/  SHF.R.S32.HI R67, RZ, 0x1f, R67 ;  /* 0x0000001fff437819 */ /* 0x000fe20000011443 */
[----:B------:R-:W-:Y:S01]  /*3b00*/  VIADD R218, R218, 0x1 ;  /* 0x00000001dada7836 */ /* 0x000fe20000000000 */
[----:B------:R-:W-:-:S04]  /*3b10*/  SHF.R.S32.HI R65, RZ, 0x1f, R65 ;  /* 0x0000001fff417819 */ /* 0x000fc80000011441 */
[----:B------:R-:W-:Y:S02]  /*3b20*/  LOP3.LUT R63, R63, R65, R219, 0xf8, !PT ;  /* 0x000000413f3f7212 */ /* 0x000fe400078ef8db */
[----:B------:R-:W-:-:S04]  /*3b30*/  LOP3.LUT R65, R66, 0x1, RZ, 0xc0, !PT ;  /* 0x0000000142417812 */ /* 0x000fc800078ec0ff */
[----:B------:R-:W-:-:S04]  /*3b40*/  IADD3 R65, P1, PT, RZ, -R65, RZ ;  /* 0x80000041ff417210 */ /* 0x000fc80007f3e0ff */
[--C-:B------:R-:W-:Y:S02]  /*3b50*/  LOP3.LUT R130, R130, R65, R219.reuse, 0xf8, !PT ;  /* 0x0000004182827212 */ /* 0x100fe400078ef8db */
[--C-:B------:R-:W-:Y:S02]  /*3b60*/  SHF.R.S32.HI R65, RZ, 0x1f, R66.reuse ;  /* 0x0000001fff417819 */ /* 0x100fe40000011442 */
[----:B------:R-:W-:Y:S02]  /*3b70*/  SHF.R.S32.HI R66, RZ, 0x1f, R66 ;  /* 0x0000001fff427819 */ /* 0x000fe40000011442 */
[----:B------:R-:W-:Y:S02]  /*3b80*/  LOP3.LUT R248, R248, R65, R219, 0xf8, !PT ;  /* 0x00000041f8f87212 */ /* 0x000fe400078ef8db */
[----:B--2---:R-:W-:Y:S02]  /*3b90*/  LOP3.LUT R252, R252, R67, R250, 0xf8, !PT ;  /* 0x00000043fcfc7212 */ /* 0x004fe400078ef8fa */
[----:B------:R-:W-:-:S04]  /*3ba0*/  LOP3.LUT R67, R64, 0x1, RZ, 0xc0, !PT ;  /* 0x0000000140437812 */ /* 0x000fc800078ec0ff */
[----:B------:R-:W-:Y:S01]  /*3bb0*/  IADD3 R67, P0, PT, RZ, -R67, RZ ;  /* 0x80000043ff437210 */ /* 0x000fe20007f1e0ff */
[----:B------:R0:W-:Y:S03]  /*3bc0*/  STL [R1+0x824], R252 ;  /* 0x000824fc01007387 */ /* 0x0001e60000100800 */
[----:B------:R-:W-:Y:S01]  /*3bd0*/  LOP3.LUT R244, R244, R67, R219, 0xf8, !PT ;  /* 0x00000043f4f47212 */ /* 0x000fe200078ef8db */
[----:B------:R-:W-:Y:S01]  /*3be0*/  IMAD.X R67, RZ, RZ, -0x1, P0 ;  /* 0xffffffffff437424 */ /* 0x000fe200000e06ff */
[----:B------:R-:W-:-:S04]  /*3bf0*/  ISETP.NE.AND P0, PT, R218, 0x40, PT ;  /* 0x00000040da00780c */ /* 0x000fc80003f05270 */
[----:B------:R-:W-:Y:S02]  /*3c00*/  LOP3.LUT R2, R2, R67, R250, 0xf8, !PT ;  /* 0x0000004302027212 */ /* 0x000fe400078ef8fa */
[--C-:B------:R-:W-:Y:S02]  /*3c10*/  SHF.R.S32.HI R67, RZ, 0x1f, R64.reuse ;  /* 0x0000001fff437819 */ /* 0x100fe40000011440 */
[----:B------:R-:W-:-:S04]  /*3c20*/  SHF.R.S32.HI R64, RZ, 0x1f, R64 ;  /* 0x0000001fff407819 */ /* 0x000fc80000011440 */
[--C-:B---3--:R-:W-:Y:S01]  /*3c30*/  LOP3.LUT R247, R247, R64, R250.reuse, 0xf8, !PT ;  /* 0x00000040f7f77212 */ /* 0x108fe200078ef8fa */
[----:B------:R-:W-:Y:S01]  /*3c40*/  IMAD.X R64, RZ, RZ, -0x1, P1 ;  /* 0xffffffffff407424 */ /* 0x000fe200008e06ff */
[----:B------:R-:W-:Y:S02]  /*3c50*/  LOP3.LUT R3, R3, R67, R219, 0xf8, !PT ;  /* 0x0000004303037212 */ /* 0x000fe400078ef8db */
[--C-:B----4-:R-:W-:Y:S02]  /*3c60*/  LOP3.LUT R246, R246, R66, R250.reuse, 0xf8, !PT ;  /* 0x00000042f6f67212 */ /* 0x110fe400078ef8fa */
[----:B-----5:R-:W-:Y:S01]  /*3c70*/  LOP3.LUT R245, R245, R64, R250, 0xf8, !PT ;  /* 0x00000040f5f57212 */ /* 0x020fe200078ef8fa */
[----:B0-----:R-:W-:Y:S06]  /*3c80*/  @P0 BRA `(.L_x_1) ;  /* 0xffffffd4005c0947 */ /* 0x001fec000383ffff */
[----:B------:R-:W0:Y:S01]  /*3c90*/  LDC.64 R218, c[0x0][0x358] ;  /* 0x0000d600ffda7b82 */ /* 0x000e220000000a00 */
[----:B------:R1:W-:Y:S04]  /*3ca0*/  STL.64 [R1+0x8c0], R232 ;  /* 0x0008c0e801007387 */ /* 0x0003e80000100a00 */
[----:B------:R-:W-:Y:S04]  /*3cb0*/  STL.64 [R1+0x8d0], R228 ;  /* 0x0008d0e401007387 */ /* 0x000fe80000100a00 */
[----:B------:R-:W-:Y:S01]  /*3cc0*/  STL.64 [R1+0x8c8], R230 ;  /* 0x0008c8e601007387 */ /* 0x000fe20000100a00 */
[----:B-1----:R-:W1:Y:S03]  /*3cd0*/  LDC.64 R232, c[0x0][0x388] ;  /* 0x0000e200ffe87b82 */ /* 0x002e660000000a00 */
[----:B------:R-:W-:Y:S04]  /*3ce0*/  STL.64 [R1+0x898], R242 ;  /* 0x000898f201007387 */ /* 0x000fe80000100a00 */
[----:B------:R-:W-:Y:S04]  /*3cf0*/  STL.64 [R1+0x8b8], R234 ;  /* 0x0008b8ea01007387 */ /* 0x000fe80000100a00 */
[----:B------:R2:W-:Y:S01]  /*3d00*/  STL.64 [R1+0x8a0], R240 ;  /* 0x0008a0f001007387 */ /* 0x0005e20000100a00 */
[----:B0-----:R-:W-:-:S02]  /*3d10*/  R2UR UR4, R218 ;  /* 0x00000000da0472ca */ /* 0x001fc400000e0000 */
[C---:B------:R-:W-:Y:S01]  /*3d20*/  R2UR UR5, R219.reuse ;  /* 0x00000000db0572ca */ /* 0x040fe200000e0000 */
[----:B------:R-:W-:Y:S01]  /*3d30*/  IMAD.MOV.U32 R64, RZ, RZ, R244 ;  /* 0x000000ffff407224 */ /* 0x000fe200078e00f4 */
[----:B------:R-:W-:Y:S01]  /*3d40*/  R2UR UR6, R218 ;  /* 0x00000000da0672ca */ /* 0x000fe200000e0000 */
[----:B------:R-:W-:Y:S01]  /*3d50*/  IMAD.MOV.U32 R65, RZ, RZ, R2 ;  /* 0x000000ffff417224 */ /* 0x000fe200078e0002 */
[----:B------:R-:W-:Y:S01]  /*3d60*/  R2UR UR7, R219 ;  /* 0x00000000db0772ca */ /* 0x000fe200000e0000 */
[----:B------:R-:W-:Y:S01]  /*3d70*/  IMAD.MOV.U32 R66, RZ, RZ, R0 ;  /* 0x000000ffff427224 */ /* 0x000fe200078e0000 */
[----:B------:R0:W-:Y:S04]  /*3d80*/  STL.64 [R1+0x8a8], R238 ;  /* 0x0008a8ee01007387 */ /* 0x0001e80000100a00 */
[----:B--2---:R-:W2:Y:S04]  /*3d90*/  LDL.LU R240, [R1+0x820] ;  /* 0x0008200001f07983 */ /* 0x004ea80000300800 */
[----:B-1----:R-:W3:Y:S04]  /*3da0*/  LDG.E.64 R242, desc[UR4][R232.64] ;  /* 0x00000004e8f27981 */ /* 0x002ee8000c1e1b00 */
[----:B------:R-:W4:Y:S04]  /*3db0*/  LDG.E.64 R250, desc[UR4][R232.64+0x8] ;  /* 0x00000804e8fa7981 */ /* 0x000f28000c1e1b00 */
[----:B------:R-:W5:Y:S04]  /*3dc0*/  LDG.E.64 R234, desc[UR6][R232.64+0x18] ;  /* 0x00001806e8ea7981 */ /* 0x000f68000c1e1b00 */
[----:B------:R-:W2:Y:S04]  /*3dd0*/  LDL.LU R241, [R1+0x81c] ;  /* 0x00081c0001f17983 */ /* 0x000ea80000300800 */
[----:B------:R-:W2:Y:S01]  /*3de0*/  LDG.E.64 R228, desc[UR4][R232.64+0x10] ;  /* 0x00001004e8e47981 */ /* 0x000ea2000c1e1b00 */
[----:B------:R-:W-:-:S03]  /*3df0*/  IMAD.MOV.U32 R67, RZ, RZ, R249 ;  /* 0x000000ffff437224 */ /* 0x000fc600078e00f9 */
[----:B------:R1:W-:Y:S04]  /*3e00*/  STL.64 [R1+0x8b0], R236 ;  /* 0x0008b0ec01007387 */ /* 0x0003e80000100a00 */
[----:B------:R-:W-:Y:S04]  /*3e10*/  STL.128 [R1+0x400], R64 ;  /* 0x0004004001007387 */ /* 0x000fe80000100c00 */
[----:B0-----:R-:W2:Y:S04]  /*3e20*/  LDL.LU R239, [R1+0x80c] ;  /* 0x00080c0001ef7983 */ /* 0x001ea80000300800 */
[----:B------:R-:W2:Y:S04]  /*3e30*/  LDL.LU R238, [R1+0x818] ;  /* 0x0008180001ee7983 */ /* 0x000ea80000300800 */
[----:B-1----:R-:W2:Y:S04]  /*3e40*/  LDL.LU R237, [R1+0x804] ;  /* 0x0008040001ed7983 */ /* 0x002ea80000300800 */
[----:B------:R-:W2:Y:S04]  /*3e50*/  LDL.LU R236, [R1+0x810] ;  /* 0x0008100001ec7983 */ /* 0x000ea80000300800 */
[----:B------:R0:W-:Y:S04]  /*3e60*/  STL.64 [R1+0x8d8], R226 ;  /* 0x0008d8e201007387 */ /* 0x0001e80000100a00 */
[----:B------:R-:W2:Y:S04]  /*3e70*/  LDL.LU R230, [R1+0x808] ;  /* 0x0008080001e67983 */ /* 0x000ea80000300800 */
[----:B------:R-:W2:Y:S04]  /*3e80*/  LDL.LU R231, [R1+0x800] ;  /* 0x0008000001e77983 */ /* 0x000ea80000300800 */
[----:B0-----:R-:W2:Y:S04]  /*3e90*/  LDL.LU R227, [R1+0x814] ;  /* 0x0008140001e37983 */ /* 0x001ea80000300800 */
[----:B------:R-:W2:Y:S01]  /*3ea0*/  LDL.LU R226, [R1+0x828] ;  /* 0x0008280001e27983 */ /* 0x000ea20000300800 */
[----:B---3--:R-:W-:-:S02]  /*3eb0*/  LOP3.LUT R64, R2, R243, RZ, 0x3c, !PT ;  /* 0x000000f302407212 */ /* 0x008fc400078e3cff */
[----:B----4-:R-:W-:Y:S02]  /*3ec0*/  LOP3.LUT R2, R0, R250, RZ, 0x3c, !PT ;  /* 0x000000fa00027212 */ /* 0x010fe400078e3cff */
[----:B------:R-:W-:Y:S01]  /*3ed0*/  LOP3.LUT R0, R249, R251, RZ, 0x3c, !PT ;  /* 0x000000fbf9007212 */ /* 0x000fe200078e3cff */
[----:B-----5:R-:W-:Y:S02]  /*3ee0*/  IMAD.MOV.U32 R250, RZ, RZ, R234 ;  /* 0x000000fffffa7224 */ /* 0x020fe400078e00ea */
[----:B------:R-:W-:Y:S02]  /*3ef0*/  IMAD.MOV.U32 R251, RZ, RZ, R235 ;  /* 0x000000fffffb7224 */ /* 0x000fe400078e00eb */
[----:B------:R-:W3:Y:S01]  /*3f00*/  LDG.E.64 R234, desc[UR4][R232.64+0x28] ;  /* 0x00002804e8ea7981 */ /* 0x000ee2000c1e1b00 */
[----:B------:R-:W-:Y:S01]  /*3f10*/  LOP3.LUT R244, R244, R242, RZ, 0x3c, !PT ;  /* 0x000000f2f4f47212 */ /* 0x000fe200078e3cff */
[----:B------:R-:W-:Y:S02]  /*3f20*/  IMAD.MOV.U32 R65, RZ, RZ, R64 ;  /* 0x000000ffff417224 */ /* 0x000fe400078e0040 */
[----:B------:R-:W-:-:S02]  /*3f30*/  IMAD.MOV.U32 R66, RZ, RZ, R2 ;  /* 0x000000ffff427224 */ /* 0x000fc400078e0002 */
[----:B------:R-:W-:Y:S02]  /*3f40*/  IMAD.MOV.U32 R64, RZ, RZ, R244 ;  /* 0x000000ffff407224 */ /* 0x000fe400078e00f4 */
[----:B------:R-:W-:Y:S02]  /*3f50*/  IMAD.MOV.U32 R67, RZ, RZ, R0 ;  /* 0x000000ffff437224 */ /* 0x000fe400078e0000 */
[----:B--2---:R-:W-:Y:S02]  /*3f60*/  IMAD.MOV.U32 R242, RZ, RZ, R240 ;  /* 0x000000fffff27224 */ /* 0x004fe400078e00f0 */
[----:B------:R-:W-:Y:S01]  /*3f70*/  IMAD.MOV.U32 R243, RZ, RZ, R241 ;  /* 0x000000fffff37224 */ /* 0x000fe200078e00f1 */
[----:B------:R0:W-:Y:S04]  /*3f80*/  STL.128 [R1+0x400], R64 ;  /* 0x0004004001007387 */ /* 0x0001e80000100c00 */
[----:B------:R-:W2:Y:S01]  /*3f90*/  LDG.E.64 R240, desc[UR4][R232.64+0x20] ;  /* 0x00002004e8f07981 */ /* 0x000ea2000c1e1b00 */
[----:B0-----:R-:W-:-:S02]  /*3fa0*/  IMAD.MOV.U32 R64, RZ, RZ, R5 ;  /* 0x000000ffff407224 */ /* 0x001fc400078e0005 */
[----:B------:R-:W-:Y:S02]  /*3fb0*/  IMAD.MOV.U32 R65, RZ, RZ, R4 ;  /* 0x000000ffff417224 */ /* 0x000fe400078e0004 */
[----:B------:R-:W-:Y:S02]  /*3fc0*/  IMAD.MOV.U32 R66, RZ, RZ, R7 ;  /* 0x000000ffff427224 */ /* 0x000fe400078e0007 */
[----:B------:R-:W-:-:S05]  /*3fd0*/  IMAD.MOV.U32 R67, RZ, RZ, R6 ;  /* 0x000000ffff437224 */ /* 0x000fca00078e0006 */
[----:B------:R0:W-:Y:S02]  /*3fe0*/  STL.128 [R1+0x410], R64 ;  /* 0x0004104001007387 */ /* 0x0001e40000100c00 */
[----:B0-----:R-:W-:Y:S02]  /*3ff0*/  IMAD.MOV.U32 R64, RZ, RZ, R228 ;  /* 0x000000ffff407224 */ /* 0x001fe400078e00e4 */
[----:B------:R-:W4:Y:S01]  /*4000*/  LDG.E.64 R66, desc[UR6][R232.64+0x38] ;  /* 0x00003806e8427981 */ /* 0x000f22000c1e1b00 */
[----:B------:R-:W-:-:S03]  /*4010*/  IMAD.MOV.U32 R65, RZ, RZ, R229 ;  /* 0x000000ffff417224 */ /* 0x000fc600078e00e5 */
[----:B------:R-:W5:Y:S01]  /*4020*/  LDG.E.64 R228, desc[UR4][R232.64+0x30] ;  /* 0x00003004e8e47981 */ /* 0x000f62000c1e1b00 */
[----:B------:R-:W-:Y:S02]  /*4030*/  LOP3.LUT R5, R5, R64, RZ, 0x3c, !PT ;  /* 0x0000004005057212 */ /* 0x000fe400078e3cff */
[----:B------:R-:W-:Y:S02]  /*4040*/  LOP3.LUT R4, R4, R65, RZ, 0x3c, !PT ;  /* 0x0000004104047212 */ /* 0x000fe400078e3cff */
[----:B------:R-:W4:Y:S01]  /*4050*/  LDG.E.64 R64, desc[UR4][R232.64+0x40] ;  /* 0x00004004e8407981 */ /* 0x000f22000c1e1b00 */
[----:B------:R-:W-:Y:S02]  /*4060*/  LOP3.LUT R2, R7, R250, RZ, 0x3c, !PT ;  /* 0x000000fa07027212 */ /* 0x000fe400078e3cff */
[----:B------:R-:W-:Y:S02]  /*4070*/  LOP3.LUT R0, R6, R251, RZ, 0x3c, !PT ;  /* 0x000000fb06007212 */ /* 0x000fe400078e3cff */
[----:B------:R-:W4:Y:S01]  /*4080*/  LDG.E.64 R250, desc[UR6][R232.64+0x48] ;  /* 0x00004806e8fa7981 */ /* 0x000f22000c1e1b00 */
[----:B------:R-:W-:-:S02]  /*4090*/  IMAD.MOV.U32 R6, RZ, RZ, R2 ;  /* 0x000000ffff067224 */ /* 0x000fc400078e0002 */
[----:B------:R-:W-:Y:S02]  /*40a0*/  IMAD.MOV.U32 R7, RZ, RZ, R0 ;  /* 0x000000ffff077224 */ /* 0x000fe400078e0000 */
[----:B------:R-:W-:Y:S02]  /*40b0*/  IMAD.MOV.U32 R249, RZ, RZ, R242 ;  /* 0x000000fffff97224 */ /* 0x000fe400078e00f2 */
[----:B------:R-:W-:Y:S02]  /*40c0*/  IMAD.MOV.U32 R244, RZ, RZ, R243 ;  /* 0x000000fffff47224 */ /* 0x000fe400078e00f3 */
[----:B------:R-:W4:Y:S01]  /*40d0*/  LDG.E.64 R242, desc[UR6][R232.64+0x58] ;  /* 0x00005806e8f27981 */ /* 0x000f22000c1e1b00 */
[----:B---3--:R-:W-:Y:S02]  /*40e0*/  LOP3.LUT R2, R11, R234, RZ, 0x3c, !PT ;  /* 0x000000ea0b027212 */ /* 0x008fe400078e3cff */
[----:B------:R-:W-:Y:S02]  /*40f0*/  LOP3.LUT R0, R10, R235, RZ, 0x3c, !PT ;  /* 0x000000eb0a007212 */ /* 0x000fe400078e3cff */
[----:B------:R-:W3:Y:S01]  /*4100*/  LDG.E.64 R234, desc[UR6][R232.64+0x68] ;  /* 0x00006806e8ea7981 */ /* 0x000ee2000c1e1b00 */
[----:B------:R-:W-:-:S04]  /*4110*/  LOP3.LUT R5, R5, R4, RZ, 0x3c, !PT ;  /* 0x0000000405057212 */ /* 0x000fc800078e3cff */
[----:B------:R-:W-:-:S04]  /*4120*/  LOP3.LUT R4, R5, R4, RZ, 0x3c, !PT ;  /* 0x0000000405047212 */ /* 0x000fc800078e3cff */
[----:B------:R-:W-:-:S05]  /*4130*/  LOP3.LUT R5, R5, R4, RZ, 0x3c, !PT ;  /* 0x0000000405057212 */ /* 0x000fca00078e3cff */
[----:B------:R0:W-:Y:S02]  /*4140*/  STL.128 [R1+0x410], R4 ;  /* 0x0004100401007387 */ /* 0x0001e40000100c00 */
[----:B0-----:R-:W-:Y:S01]  /*4150*/  IMAD.MOV.U32 R4, RZ, RZ, R9 ;  /* 0x000000ffff047224 */ /* 0x001fe200078e0009 */
[----:B--2---:R-:W-:Y:S01]  /*4160*/  LOP3.LUT R9, R9, R240, RZ, 0x3c, !PT ;  /* 0x000000f009097212 */ /* 0x004fe200078e3cff */
[----:B------:R-:W-:Y:S01]  /*4170*/  IMAD.MOV.U32 R5, RZ, RZ, R8 ;  /* 0x000000ffff057224 */ /* 0x000fe200078e0008 */
[----:B------:R-:W-:Y:S01]  /*4180*/  LOP3.LUT R8, R8, R241, RZ, 0x3c, !PT ;  /* 0x000000f108087212 */ /* 0x000fe200078e3cff */
[----:B------:R-:W-:Y:S02]  /*4190*/  IMAD.MOV.U32 R6, RZ, RZ, R11 ;  /* 0x000000ffff067224 */ /* 0x000fe400078e000b */
[----:B------:R-:W-:Y:S01]  /*41a0*/  IMAD.MOV.U32 R7, RZ, RZ, R10 ;  /* 0x000000ffff077224 */ /* 0x000fe200078e000a */
[----:B------:R-:W-:-:S04]  /*41b0*/  LOP3.LUT R9, R9, R8, RZ, 0x3c, !PT ;  /* 0x0000000809097212 */ /* 0x000fc800078e3cff */
[----:B------:R5:W-:Y:S01]  /*41c0*/  STL.128 [R1+0x420], R4 ;  /* 0x0004200401007387 */ /* 0x000be20000100c00 */
[C---:B------:R-:W-:Y:S01]  /*41d0*/  LOP3.LUT R8, R9.reuse, R8, RZ, 0x3c, !PT ;  /* 0x0000000809087212 */ /* 0x040fe200078e3cff */
[----:B------:R-:W-:Y:S02]  /*41e0*/  IMAD.MOV.U32 R10, RZ, RZ, R2 ;  /* 0x000000ffff0a7224 */ /* 0x000fe400078e0002 */
[----:B------:R-:W-:Y:S01]  /*41f0*/  IMAD.MOV.U32 R11, RZ, RZ, R0 ;  /* 0x000000ffff0b7224 */ /* 0x000fe200078e0000 */
[----:B------:R-:W-:Y:S01]  /*4200*/  LOP3.LUT R9, R9, R8, RZ, 0x3c, !PT ;  /* 0x0000000809097212 */ /* 0x000fe200078e3cff */
[----:B-----5:R-:W-:Y:S02]  /*4210*/  IMAD.MOV.U32 R6, RZ, RZ, R228 ;  /* 0x000000ffff067224 */ /* 0x020fe400078e00e4 */
[----:B------:R-:W-:Y:S02]  /*4220*/  IMAD.MOV.U32 R7, RZ, RZ, R229 ;  /* 0x000000ffff077224 */ /* 0x000fe400078e00e5 */
[----:B------:R-:W2:Y:S01]  /*4230*/  LDG.E.64 R228, desc[UR4][R232.64+0x50] ;  /* 0x00005004e8e47981 */ /* 0x000ea2000c1e1b00 */
[----:B------:R-:W-:-:S03]  /*4240*/  IMAD.MOV.U32 R4, RZ, RZ, R13 ;  /* 0x000000ffff047224 */ /* 0x000fc600078e000d */
[----:B------:R0:W-:Y:S01]  /*4250*/  STL.128 [R1+0x420], R8 ;  /* 0x0004200801007387 */ /* 0x0001e20000100c00 */
[----:B------:R-:W-:Y:S02]  /*4260*/  IMAD.MOV.U32 R5, RZ, RZ, R12 ;  /* 0x000000ffff057224 */ /* 0x000fe400078e000c */
[----:B------:R-:W-:Y:S02]  /*4270*/  IMAD.MOV.U32 R240, RZ, RZ, R238 ;  /* 0x000000fffff07224 */ /* 0x000fe400078e00ee */
[----:B------:R-:W-:Y:S02]  /*4280*/  IMAD.MOV.U32 R241, RZ, RZ, R239 ;  /* 0x000000fffff17224 */ /* 0x000fe400078e00ef */
[----:B0-----:R-:W-:Y:S01]  /*4290*/  IMAD.MOV.U32 R10, RZ, RZ, R6 ;  /* 0x000000ffff0a7224 */ /* 0x001fe200078e0006 */
[----:B----4-:R-:W-:Y:S01]  /*42a0*/  LOP3.LUT R2, R15, R66, RZ, 0x3c, !PT ;  /* 0x000000420f027212 */ /* 0x010fe200078e3cff */
[----:B------:R-:W-:Y:S01]  /*42b0*/  IMAD.MOV.U32 R11, RZ, RZ, R7 ;  /* 0x000000ffff0b7224 */ /* 0x000fe200078e0007 */
[----:B------:R-:W-:Y:S01]  /*42c0*/  LOP3.LUT R0, R14, R67, RZ, 0x3c, !PT ;  /* 0x000000430e007212 */ /* 0x000fe200078e3cff */
[----:B------:R-:W-:Y:S01]  /*42d0*/  IMAD.MOV.U32 R6, RZ, RZ, R15 ;  /* 0x000000ffff067224 */ /* 0x000fe200078e000f */
[----:B------:R-:W4:Y:S01]  /*42e0*/  LDG.E.64 R8, desc[UR6][R232.64+0xa8] ;  /* 0x0000a806e8087981 */ /* 0x000f22000c1e1b00 */
[----:B------:R-:W-:-:S02]  /*42f0*/  IMAD.MOV.U32 R7, RZ, RZ, R14 ;  /* 0x000000ffff077224 */ /* 0x000fc400078e000e */
[----:B------:R-:W-:Y:S02]  /*4300*/  IMAD.MOV.U32 R238, RZ, RZ, R236 ;  /* 0x000000ffffee7224 */ /* 0x000fe400078e00ec */
[----:B------:R-:W-:Y:S01]  /*4310*/  IMAD.MOV.U32 R239, RZ, RZ, R237 ;  /* 0x000000ffffef7224 */ /* 0x000fe200078e00ed */
[----:B------:R0:W-:Y:S01]  /*4320*/  STL.128 [R1+0x430], R4 ;  /* 0x0004300401007387 */ /* 0x0001e20000100c00 */
[----:B------:R-:W-:Y:S02]  /*4330*/  IMAD.MOV.U32 R236, RZ, RZ, R230 ;  /* 0x000000ffffec7224 */ /* 0x000fe400078e00e6 */
[----:B------:R-:W-:Y:S01]  /*4340*/  IMAD.MOV.U32 R237, RZ, RZ, R231 ;  /* 0x000000ffffed7224 */ /* 0x000fe200078e00e7 */
[----:B------:R-:W-:Y:S01]  /*4350*/  LOP3.LUT R13, R13, R10, RZ, 0x3c, !PT ;  /* 0x0000000a0d0d7212 */ /* 0x000fe200078e3cff */
[----:B------:R-:W-:Y:S01]  /*4360*/  IMAD.MOV.U32 R230, RZ, RZ, R226 ;  /* 0x000000ffffe67224 */ /* 0x000fe200078e00e2 */
[----:B------:R-:W-:Y:S01]  /*4370*/  LOP3.LUT R12, R12, R11, RZ, 0x3c, !PT ;  /* 0x0000000b0c0c7212 */ /* 0x000fe200078e3cff */
[----:B------:R-:W-:Y:S01]  /*4380*/  IMAD.MOV.U32 R231, RZ, RZ, R227 ;  /* 0x000000ffffe77224 */ /* 0x000fe200078e00e3 */
[----:B------:R-:W-:Y:S01]  /*4390*/  R2UR UR10, R218 ;  /* 0x00000000da0a72ca */ /* 0x000fe200000e0000 */
[----:B------:R-:W5:Y:S01]  /*43a0*/  LDG.E.64 R226, desc[UR4][R232.64+0x60] ;  /* 0x00006004e8e27981 */ /* 0x000f62000c1e1b00 */
[----:B------:R-:W-:-:S02]  /*43b0*/  R2UR UR11, R219 ;  /* 0x00000000db0b72ca */ /* 0x000fc400000e0000 */
[----:B------:R-:W-:Y:S01]  /*43c0*/  R2UR UR8, R218 ;  /* 0x00000000da0872ca */ /* 0x000fe200000e0000 */
[----:B------:R-:W4:Y:S01]  /*43d0*/  LDG.E.64 R66, desc[UR4][R232.64+0x80] ;  /* 0x00008004e8427981 */ /* 0x000f22000c1e1b00 */
[----:B0-----:R-:W-:Y:S02]  /*43e0*/  IMAD.MOV.U32 R4, RZ, RZ, R17 ;  /* 0x000000ffff047224 */ /* 0x001fe400078e0011 */
[----:B------:R-:W-:Y:S02]  /*43f0*/  IMAD.MOV.U32 R5, RZ, RZ, R16 ;  /* 0x000000ffff057224 */ /* 0x000fe400078e0010 */
[----:B------:R-:W-:Y:S02]  /*4400*/  IMAD.MOV.U32 R6, RZ, RZ, R19 ;  /* 0x000000ffff067224 */ /* 0x000fe400078e0013 */
[----:B------:R-:W-:-:S05]  /*4410*/  IMAD.MOV.U32 R7, RZ, RZ, R18 ;  /* 0x000000ffff077224 */ /* 0x000fca00078e0012 */
[----:B------:R0:W-:Y:S01]  /*4420*/  STL.128 [R1+0x440], R4 ;  /* 0x0004400401007387 */ /* 0x0001e20000100c00 */
[----:B------:R-:W-:Y:S01]  /*4430*/  IMAD.MOV.U32 R14, RZ, RZ, R2 ;  /* 0x000000ffff0e7224 */ /* 0x000fe200078e0002 */
[----:B------:R-:W-:Y:S01]  /*4440*/  LOP3.LUT R2, R19, R250, RZ, 0x3c, !PT ;  /* 0x000000fa13027212 */ /* 0x000fe200078e3cff */
[----:B------:R-:W-:Y:S01]  /*4450*/  IMAD.MOV.U32 R15, RZ, RZ, R0 ;  /* 0x000000ffff0f7224 */ /* 0x000fe200078e0000 */
[----:B------:R-:W-:Y:S02]  /*4460*/  LOP3.LUT R0, R18, R251, RZ, 0x3c, !PT ;  /* 0x000000fb12007212 */ /* 0x000fe400078e3cff */
[----:B------:R-:W-:Y:S01]  /*4470*/  LOP3.LUT R13, R13, R12, RZ, 0x3c, !PT ;  /* 0x0000000c0d0d7212 */ /* 0x000fe200078e3cff */
[----:B------:R-:W-:Y:S01]  /*4480*/  IMAD.MOV.U32 R11, RZ, RZ, R244 ;  /* 0x000000ffff0b7224 */ /* 0x000fe200078e00f4 */
[----:B------:R-:W-:Y:S01]  /*4490*/  R2UR UR9, R219 ;  /* 0x00000000db0972ca */ /* 0x000fe200000e0000 */
[----:B------:R-:W-:Y:S01]  /*44a0*/  IMAD.MOV.U32 R10, RZ, RZ, R249 ;  /* 0x000000ffff0a7224 */ /* 0x000fe200078e00f9 */
[----:B------:R-:W4:Y:S01]  /*44b0*/  LDG.E.64 R250, desc[UR6][R232.64+0xb8] ;  /* 0x0000b806e8fa7981 */ /* 0x000f22000c1e1b00 */
[----:B0-----:R-:W-:-:S02]  /*44c0*/  LOP3.LUT R5, R17, R64, RZ, 0x3c, !PT ;  /* 0x0000004011057212 */ /* 0x001fc400078e3cff */
[----:B------:R-:W-:Y:S01]  /*44d0*/  LOP3.LUT R4, R16, R65, RZ, 0x3c, !PT ;  /* 0x0000004110047212 */ /* 0x000fe200078e3cff */
[----:B------:R-:W-:Y:S02]  /*44e0*/  IMAD.MOV.U32 R6, RZ, RZ, R2 ;  /* 0x000000ffff067224 */ /* 0x000fe400078e0002 */
[----:B------:R-:W-:Y:S01]  /*44f0*/  IMAD.MOV.U32 R7, RZ, RZ, R0 ;  /* 0x000000ffff077224 */ /* 0x000fe200078e0000 */
[----:B------:R-:W-:Y:S02]  /*4500*/  LOP3.LUT R5, R5, R4, RZ, 0x3c, !PT ;  /* 0x0000000405057212 */ /* 0x000fe400078e3cff */
[----:B------:R-:W-:Y:S01]  /*4510*/  LOP3.LUT R12, R13, R12, RZ, 0x3c, !PT ;  /* 0x0000000c0d0c7212 */ /* 0x000fe200078e3cff */
[----:B------:R-:W-:Y:S01]  /*4520*/  IMAD.MOV.U32 R244, RZ, RZ, R230 ;  /* 0x000000fffff47224 */ /* 0x000fe200078e00e6 */
[----:B------:R-:W-:Y:S01]  /*4530*/  LOP3.LUT R4, R5, R4, RZ, 0x3c, !PT ;  /* 0x0000000405047212 */ /* 0x000fe200078e3cff */
[----:B------:R-:W-:Y:S01]  /*4540*/  IMAD.MOV.U32 R249, RZ, RZ, R231 ;  /* 0x000000fffff97224 */ /* 0x000fe200078e00e7 */
[----:B------:R-:W-:Y:S01]  /*4550*/  LOP3.LUT R13, R13, R12, RZ, 0x3c, !PT ;  /* 0x0000000c0d0d7212 */ /* 0x000fe200078e3cff */
[----:B------:R-:W4:Y:S01]  /*4560*/  LDG.E.64 R230, desc[UR6][R232.64+0x78] ;  /* 0x00007806e8e67981 */ /* 0x000f22000c1e1b00 */
[----:B------:R-:W-:-:S03]  /*4570*/  LOP3.LUT R5, R5, R4, RZ, 0x3c, !PT ;  /* 0x0000000405057212 */ /* 0x000fc600078e3cff */
[----:B------:R-:W4:Y:S04]  /*4580*/  LDG.E.64 R64, desc[UR6][R232.64+0x88] ;  /* 0x00008806e8407981 */ /* 0x000f28000c1e1b00 */
[----:B------:R0:W-:Y:S04]  /*4590*/  STL.128 [R1+0x440], R4 ;  /* 0x0004400401007387 */ /* 0x0001e80000100c00 */
[----:B------:R-:W4:Y:S04]  /*45a0*/  LDG.E.64 R16, desc[UR10][R232.64+0x98] ;  /* 0x0000980ae8107981 */ /* 0x000f28000c1e1b00 */
[----:B------:R-:W4:Y:S01]  /*45b0*/  LDG.E.64 R18, desc[UR8][R232.64+0x90] ;  /* 0x00009008e8127981 */ /* 0x000f22000c1e1b00 */
[----:B0-----:R-:W-:-:S02]  /*45c0*/  IMAD.MOV.U32 R4, RZ, RZ, R21 ;  /* 0x000000ffff047224 */ /* 0x001fc400078e0015 */
[----:B------:R-:W-:Y:S02]  /*45d0*/  IMAD.MOV.U32 R5, RZ, RZ, R20 ;  /* 0x000000ffff057224 */ /* 0x000fe400078e0014 */
[----:B------:R-:W-:Y:S02]  /*45e0*/  IMAD.MOV.U32 R6, RZ, RZ, R23 ;  /* 0x000000ffff067224 */ /* 0x000fe400078e0017 */
[----:B------:R-:W-:-:S05]  /*45f0*/  IMAD.MOV.U32 R7, RZ, RZ, R22 ;  /* 0x000000ffff077224 */ /* 0x000fca00078e0016 */
[----:B------:R-:W-:Y:S04]  /*4600*/  STL.128 [R1+0x450], R4 ;  /* 0x0004500401007387 */ /* 0x000fe80000100c00 */
[----:B------:R0:W-:Y:S02]  /*4610*/  STL.128 [R1+0x430], R12 ;  /* 0x0004300c01007387 */ /* 0x0001e40000100c00 */
[----:B0-----:R-:W-:Y:S02]  /*4620*/  IMAD.MOV.U32 R14, RZ, RZ, R242 ;  /* 0x000000ffff0e7224 */ /* 0x001fe400078e00f2 */
[----:B------:R-:W-:Y:S02]  /*4630*/  IMAD.MOV.U32 R15, RZ, RZ, R243 ;  /* 0x000000ffff0f7224 */ /* 0x000fe400078e00f3 */
[----:B------:R-:W-:-:S02]  /*4640*/  IMAD.MOV.U32 R242, RZ, RZ, R240 ;  /* 0x000000fffff27224 */ /* 0x000fc400078e00f0 */
[----:B------:R-:W-:Y:S02]  /*4650*/  IMAD.MOV.U32 R243, RZ, RZ, R241 ;  /* 0x000000fffff37224 */ /* 0x000fe400078e00f1 */
[----:B------:R-:W-:Y:S02]  /*4660*/  IMAD.MOV.U32 R240, RZ, RZ, R238 ;  /* 0x000000fffff07224 */ /* 0x000fe400078e00ee */
[----:B------:R-:W-:Y:S02]  /*4670*/  IMAD.MOV.U32 R241, RZ, RZ, R239 ;  /* 0x000000fffff17224 */ /* 0x000fe400078e00ef */
[----:B------:R-:W4:Y:S01]  /*4680*/  LDG.E.64 R238, desc[UR4][R232.64+0xa0] ;  /* 0x0000a004e8ee7981 */ /* 0x000f22000c1e1b00 */
[----:B---3--:R-:W-:Y:S02]  /*4690*/  IMAD.MOV.U32 R6, RZ, RZ, R234 ;  /* 0x000000ffff067224 */ /* 0x008fe400078e00ea */
[----:B------:R-:W-:Y:S02]  /*46a0*/  IMAD.MOV.U32 R7, RZ, RZ, R235 ;  /* 0x000000ffff077224 */ /* 0x000fe400078e00eb */
[----:B------:R-:W3:Y:S01]  /*46b0*/  LDG.E.64 R234, desc[UR4][R232.64+0xb0] ;  /* 0x0000b004e8ea7981 */ /* 0x000ee2000c1e1b00 */
[----:B------:R-:W-:-:S02]  /*46c0*/  LOP3.LUT R2, R23, R14, RZ, 0x3c, !PT ;  /* 0x0000000e17027212 */ /* 0x000fc400078e3cff */
[----:B------:R-:W-:Y:S01]  /*46d0*/  LOP3.LUT R0, R22, R15, RZ, 0x3c, !PT ;  /* 0x0000000f16007212 */ /* 0x000fe200078e3cff */
[----:B------:R-:W-:Y:S01]  /*46e0*/  IMAD.MOV.U32 R4, RZ, RZ, R25 ;  /* 0x000000ffff047224 */ /* 0x000fe200078e0019 */
[----:B------:R-:W3:Y:S01]  /*46f0*/  LDG.E.64 R14, desc[UR4][R232.64+0xc0] ;  /* 0x0000c004e80e7981 */ /* 0x000ee2000c1e1b00 */
[----:B------:R-:W-:Y:S02]  /*4700*/  IMAD.MOV.U32 R22, RZ, RZ, R2 ;  /* 0x000000ffff167224 */ /* 0x000fe400078e0002 */
[----:B------:R-:W-:Y:S02]  /*4710*/  IMAD.MOV.U32 R23, RZ, RZ, R0 ;  /* 0x000000ffff177224 */ /* 0x000fe400078e0000 */
[----:B------:R-:W-:Y:S02]  /*4720*/  IMAD.MOV.U32 R5, RZ, RZ, R24 ;  /* 0x000000ffff057224 */ /* 0x000fe400078e0018 */
[----:B--2---:R-:W-:Y:S02]  /*4730*/  IMAD.MOV.U32 R12, RZ, RZ, R228 ;  /* 0x000000ffff0c7224 */ /* 0x004fe400078e00e4 */
[----:B------:R-:W-:-:S02]  /*4740*/  IMAD.MOV.U32 R13, RZ, RZ, R229 ;  /* 0x000000ffff0d7224 */ /* 0x000fc400078e00e5 */
[----:B------:R-:W2:Y:S01]  /*4750*/  LDG.E.64 R228, desc[UR4][R232.64+0x70] ;  /* 0x00007004e8e47981 */ /* 0x000ea2000c1e1b00 */
[----:B------:R-:W-:Y:S02]  /*4760*/  LOP3.LUT R21, R21, R12, RZ, 0x3c, !PT ;  /* 0x0000000c15157212 */ /* 0x000fe400078e3cff */
[----:B------:R-:W-:Y:S02]  /*4770*/  LOP3.LUT R20, R20, R13, RZ, 0x3c, !PT ;  /* 0x0000000d14147212 */ /* 0x000fe400078e3cff */
[----:B------:R-:W2:Y:S02]  /*4780*/  LDG.E.64 R12, desc[UR6][R232.64+0xc8] ;  /* 0x0000c806e80c7981 */ /* 0x000ea4000c1e1b00 */
[----:B------:R-:W-:-:S04]  /*4790*/  LOP3.LUT R21, R21, R20, RZ, 0x3c, !PT ;  /* 0x0000001415157212 */ /* 0x000fc800078e3cff */
[----:B------:R-:W-:-:S04]  /*47a0*/  LOP3.LUT R20, R21, R20, RZ, 0x3c, !PT ;  /* 0x0000001415147212 */ /* 0x000fc800078e3cff */
[----:B------:R-:W-:-:S05]  /*47b0*/  LOP3.LUT R21, R21, R20, RZ, 0x3c, !PT ;  /* 0x0000001415157212 */ /* 0x000fca00078e3cff */
[----:B------:R0:W-:Y:S01]  /*47c0*/  STL.128 [R1+0x450], R20 ;  /* 0x0004501401007387 */ /* 0x0001e20000100c00 */
[----:B-----5:R-:W-:Y:S02]  /*47d0*/  LOP3.LUT R25, R25, R226, RZ, 0x3c, !PT ;  /* 0x000000e219197212 */ /* 0x020fe400078e3cff */
[----:B------:R-:W-:Y:S01]  /*47e0*/  LOP3.LUT R24, R24, R227, RZ, 0x3c, !PT ;  /* 0x000000e318187212 */ /* 0x000fe200078e3cff */
[----:B0-----:R-:W-:Y:S01]  /*47f0*/  IMAD.MOV.U32 R22, RZ, RZ, R6 ;  /* 0x000000ffff167224 */ /* 0x001fe200078e0006 */
[----:B------:R-:W5:Y:S01]  /*4800*/  LDG.E.64 R20, desc[UR4][R232.64+0xe0] ;  /* 0x0000e004e8147981 */ /* 0x000f62000c1e1b00 */
[----:B------:R-:W-:Y:S01]  /*4810*/  IMAD.MOV.U32 R23, RZ, RZ, R7 ;  /* 0x000000ffff177224 */ /* 0x000fe200078e0007 */
[----:B------:R-:W-:Y:S01]  /*4820*/  LOP3.LUT R25, R25, R24, RZ, 0x3c, !PT ;  /* 0x0000001819197212 */ /* 0x000fe200078e3cff */
[----:B------:R-:W-:Y:S01]  /*4830*/  IMAD.MOV.U32 R6, RZ, RZ, R27 ;  /* 0x000000ffff067224 */ /* 0x000fe200078e001b */
[----:B------:R-:W-:Y:S01]  /*4840*/  LOP3.LUT R2, R27, R22, RZ, 0x3c, !PT ;  /* 0x000000161b027212 */ /* 0x000fe200078e3cff */
[----:B------:R-:W-:Y:S01]  /*4850*/  IMAD.MOV.U32 R7, RZ, RZ, R26 ;  /* 0x000000ffff077224 */ /* 0x000fe200078e001a */
[----:B------:R-:W-:Y:S01]  /*4860*/  LOP3.LUT R0, R26, R23, RZ, 0x3c, !PT ;  /* 0x000000171a007212 */ /* 0x000fe200078e3cff */
[----:B------:R-:W5:Y:S01]  /*4870*/  LDL.LU.64 R226, [R1+0x8d8] ;  /* 0x0008d80001e27983 */ /* 0x000f620000300a00 */
[----:B------:R-:W-:Y:S01]  /*4880*/  LOP3.LUT R24, R25, R24, RZ, 0x3c, !PT ;  /* 0x0000001819187212 */ /* 0x000fe200078e3cff */
[----:B------:R-:W-:-:S02]  /*4890*/  IMAD.MOV.U32 R26, RZ, RZ, R2 ;  /* 0x000000ffff1a7224 */ /* 0x000fc400078e0002 */
[----:B------:R-:W-:Y:S01]  /*48a0*/  IMAD.MOV.U32 R27, RZ, RZ, R0 ;  /* 0x000000ffff1b7224 */ /* 0x000fe200078e0000 */
[----:B------:R-:W-:Y:S01]  /*48b0*/  LOP3.LUT R25, R25, R24, RZ, 0x3c, !PT ;  /* 0x0000001819197212 */ /* 0x000fe200078e3cff */
[----:B------:R0:W-:Y:S04]  /*48c0*/  STL.128 [R1+0x460], R4 ;  /* 0x0004600401007387 */ /* 0x0001e80000100c00 */
[----:B------:R1:W-:Y:S04]  /*48d0*/  STL.128 [R1+0x460], R24 ;  /* 0x0004601801007387 */ /* 0x0003e80000100c00 */
[----:B------:R-:W5:Y:S01]  /*48e0*/  LDG.E.64 R22, desc[UR6][R232.64+0xe8] ;  /* 0x0000e806e8167981 */ /* 0x000f62000c1e1b00 */
[----:B0-----:R-:W-:-:S02]  /*48f0*/  IMAD.MOV.U32 R6, RZ, RZ, R10 ;  /* 0x000000ffff067224 */ /* 0x001fc400078e000a */
[----:B----4-:R-:W-:Y:S02]  /*4900*/  IMAD.MOV.U32 R4, RZ, RZ, R8 ;  /* 0x000000ffff047224 */ /* 0x010fe400078e0008 */
[----:B------:R-:W-:Y:S02]  /*4910*/  IMAD.MOV.U32 R5, RZ, RZ, R9 ;  /* 0x000000ffff057224 */ /* 0x000fe400078e0009 */
[----:B------:R-:W-:Y:S01]  /*4920*/  IMAD.MOV.U32 R7, RZ, RZ, R11 ;  /* 0x000000ffff077224 */ /* 0x000fe200078e000b */
[----:B------:R-:W4:Y:S01]  /*4930*/  LDG.E.64 R8, desc[UR6][R232.64+0xd8] ;  /* 0x0000d806e8087981 */ /* 0x000f22000c1e1b00 */
[----:B-1----:R-:W-:Y:S02]  /*4940*/  IMAD.MOV.U32 R26, RZ, RZ, R6 ;  /* 0x000000ffff1a7224 */ /* 0x002fe400078e0006 */
[----:B------:R-:W-:Y:S01]  /*4950*/  IMAD.MOV.U32 R24, RZ, RZ, R4 ;  /* 0x000000ffff187224 */ /* 0x000fe200078e0004 */
[----:B------:R-:W5:Y:S01]  /*4960*/  LDG.E.64 R10, desc[UR4][R232.64+0xd0] ;  /* 0x0000d004e80a7981 */ /* 0x000f62000c1e1b00 */
[----:B------:R-:W-:-:S02]  /*4970*/  IMAD.MOV.U32 R25, RZ, RZ, R5 ;  /* 0x000000ffff197224 */ /* 0x000fc400078e0005 */
[----:B------:R-:W-:Y:S02]  /*4980*/  IMAD.MOV.U32 R27, RZ, RZ, R7 ;  /* 0x000000ffff1b7224 */ /* 0x000fe400078e0007 */
[----:B------:R-:W-:Y:S02]  /*4990*/  IMAD.MOV.U32 R4, RZ, RZ, R29 ;  /* 0x000000ffff047224 */ /* 0x000fe400078e001d */
[----:B------:R-:W-:Y:S02]  /*49a0*/  IMAD.MOV.U32 R5, RZ, RZ, R28 ;  /* 0x000000ffff057224 */ /* 0x000fe400078e001c */
[----:B------:R-:W-:Y:S02]  /*49b0*/  IMAD.MOV.U32 R6, RZ, RZ, R31 ;  /* 0x000000ffff067224 */ /* 0x000fe400078e001f */
[----:B------:R-:W-:-:S05]  /*49c0*/  IMAD.MOV.U32 R7, RZ, RZ, R30 ;  /* 0x000000ffff077224 */ /* 0x000fca00078e001e */
[----:B------:R0:W-:Y:S02]  /*49d0*/  STL.128 [R1+0x470], R4 ;  /* 0x0004700401007387 */ /* 0x0001e40000100c00 */
[----:B0-----:R-:W-:Y:S02]  /*49e0*/  IMAD.MOV.U32 R4, RZ, RZ, R238 ;  /* 0x000000ffff047224 */ /* 0x001fe400078e00ee */
[----:B------:R-:W-:Y:S02]  /*49f0*/  IMAD.MOV.U32 R5, RZ, RZ, R239 ;  /* 0x000000ffff057224 */ /* 0x000fe400078e00ef */
[----:B------:R-:W4:Y:S01]  /*4a00*/  LDG.E.64 R238, desc[UR6][R232.64+0xf8] ;  /* 0x0000f806e8ee7981 */ /* 0x000f22000c1e1b00 */
[----:B---3--:R-:W-:Y:S02]  /*4a10*/  IMAD.MOV.U32 R6, RZ, RZ, R234 ;  /* 0x000000ffff067224 */ /* 0x008fe400078e00ea */
[----:B------:R-:W-:Y:S02]  /*4a20*/  IMAD.MOV.U32 R7, RZ, RZ, R235 ;  /* 0x000000ffff077224 */ /* 0x000fe400078e00eb */
[----:B------:R-:W3:Y:S01]  /*4a30*/  LDG.E.64 R234, desc[UR4][R232.64+0xf0] ;  /* 0x0000f004e8ea7981 */ /* 0x000ee2000c1e1b00 */
[----:B------:R-:W-:-:S02]  /*4a40*/  LOP3.LUT R2, R31, R230, RZ, 0x3c, !PT ;  /* 0x000000e61f027212 */ /* 0x000fc400078e3cff */
[----:B------:R-:W-:Y:S02]  /*4a50*/  LOP3.LUT R0, R30, R231, RZ, 0x3c, !PT ;  /* 0x000000e71e007212 */ /* 0x000fe400078e3cff */
[----:B------:R-:W5:Y:S04]  /*4a60*/  LDG.E.64 R230, desc[UR4][R232.64+0x100] ;  /* 0x00010004e8e67981 */ /* 0x000f68000c1e1b00 */
[----:B------:R-:W5:Y:S01]  /*4a70*/  LDG.E.64 R232, desc[UR6][R232.64+0x108] ;  /* 0x00010806e8e87981 */ /* 0x000f62000c1e1b00 */
[----:B------:R-:W-:Y:S02]  /*4a80*/  IMAD.MOV.U32 R30, RZ, RZ, R2 ;  /* 0x000000ffff1e7224 */ /* 0x000fe400078e0002 */
[----:B------:R-:W-:Y:S01]  /*4a90*/  IMAD.MOV.U32 R31, RZ, RZ, R0 ;  /* 0x000000ffff1f7224 */ /* 0x000fe200078e0000 */
[----:B------:R-:W-:-:S02]  /*4aa0*/  LOP3.LUT R2, R35, R64, RZ, 0x3c, !PT ;  /* 0x0000004023027212 */ /* 0x000fc400078e3cff */
[----:B------:R-:W-:Y:S02]  /*4ab0*/  LOP3.LUT R0, R34, R65, RZ, 0x3c, !PT ;  /* 0x0000004122007212 */ /* 0x000fe400078e3cff */
[----:B--2---:R-:W-:Y:S02]  /*4ac0*/  LOP3.LUT R29, R29, R228, RZ, 0x3c, !PT ;  /* 0x000000e41d1d7212 */ /* 0x004fe400078e3cff */
[----:B------:R-:W-:Y:S02]  /*4ad0*/  LOP3.LUT R28, R28, R229, RZ, 0x3c, !PT ;  /* 0x000000e51c1c7212 */ /* 0x000fe400078e3cff */
[----:B------:R-:W-:Y:S01]  /*4ae0*/  R2UR UR12, R218 ;  /* 0x00000000da0c72ca */ /* 0x000fe200000e0000 */
[----:B------:R-:W2:Y:S01]  /*4af0*/  LDL.LU.64 R228, [R1+0x8d0] ;  /* 0x0008d00001e47983 */ /* 0x000ea20000300a00 */
[----:B------:R-:W-:-:S04]  /*4b00*/  LOP3.LUT R29, R29, R28, RZ, 0x3c, !PT ;  /* 0x0000001c1d1d7212 */ /* 0x000fc800078e3cff */
[----:B------:R-:W-:-:S04]  /*4b10*/  LOP3.LUT R28, R29, R28, RZ, 0x3c, !PT ;  /* 0x0000001c1d1c7212 */ /* 0x000fc800078e3cff */
[----:B------:R-:W-:-:S05]  /*4b20*/  LOP3.LUT R29, R29, R28, RZ, 0x3c, !PT ;  /* 0x0000001c1d1d7212 */ /* 0x000fca00078e3cff */
[----:B------:R0:W-:Y:S02]  /*4b30*/  STL.128 [R1+0x470], R28 ;  /* 0x0004701c01007387 */ /* 0x0001e40000100c00 */
[----:B0-----:R-:W-:Y:S02]  /*4b40*/  IMAD.MOV.U32 R28, RZ, RZ, R4 ;  /* 0x000000ffff1c7224 */ /* 0x001fe400078e0004 */
[----:B------:R-:W-:Y:S02]  /*4b50*/  IMAD.MOV.U32 R29, RZ, RZ, R5 ;  /* 0x000000ffff1d7224 */ /* 0x000fe400078e0005 */
[----:B------:R-:W-:Y:S02]  /*4b60*/  IMAD.MOV.U32 R30, RZ, RZ, R6 ;  /* 0x000000ffff1e7224 */ /* 0x000fe400078e0006 */
[----:B------:R-:W-:Y:S02]  /*4b70*/  IMAD.MOV.U32 R31, RZ, RZ, R7 ;  /* 0x000000ffff1f7224 */ /* 0x000fe400078e0007 */
[----:B------:R-:W-:-:S02]  /*4b80*/  IMAD.MOV.U32 R4, RZ, RZ, R33 ;  /* 0x000000ffff047224 */ /* 0x000fc400078e0021 */
[----:B------:R-:W-:Y:S02]  /*4b90*/  IMAD.MOV.U32 R5, RZ, RZ, R32 ;  /* 0x000000ffff057224 */ /* 0x000fe400078e0020 */
[----:B------:R-:W-:Y:S02]  /*4ba0*/  IMAD.MOV.U32 R6, RZ, RZ, R35 ;  /* 0x000000ffff067224 */ /* 0x000fe400078e0023 */
[----:B------:R-:W-:Y:S02]  /*4bb0*/  IMAD.MOV.U32 R7, RZ, RZ, R34 ;  /* 0x000000ffff077224 */ /* 0x000fe400078e0022 */
[----:B------:R-:W-:Y:S01]  /*4bc0*/  IMAD.MOV.U32 R34, RZ, RZ, R2 ;  /* 0x000000ffff227224 */ /* 0x000fe200078e0002 */
[----:B------:R-:W-:Y:S01]  /*4bd0*/  LOP3.LUT R2, R38, R17, RZ, 0x3c, !PT ;  /* 0x0000001126027212 */ /* 0x000fe200078e3cff */
[----:B------:R-:W-:Y:S01]  /*4be0*/  IMAD.MOV.U32 R35, RZ, RZ, R0 ;  /* 0x000000ffff237224 */ /* 0x000fe200078e0000 */
[----:B------:R0:W-:Y:S01]  /*4bf0*/  STL.128 [R1+0x480], R4 ;  /* 0x0004800401007387 */ /* 0x0001e20000100c00 */
[----:B------:R-:W-:-:S02]  /*4c00*/  LOP3.LUT R0, R39, R16, RZ, 0x3c, !PT ;  /* 0x0000001027007212 */ /* 0x000fc400078e3cff */
[----:B------:R-:W-:Y:S02]  /*4c10*/  LOP3.LUT R33, R33, R66, RZ, 0x3c, !PT ;  /* 0x0000004221217212 */ /* 0x000fe400078e3cff */
[----:B------:R-:W-:Y:S01]  /*4c20*/  LOP3.LUT R32, R32, R67, RZ, 0x3c, !PT ;  /* 0x0000004320207212 */ /* 0x000fe200078e3cff */
[----:B0-----:R-:W-:Y:S02]  /*4c30*/  IMAD.MOV.U32 R6, RZ, RZ, R39 ;  /* 0x000000ffff067224 */ /* 0x001fe400078e0027 */
[----:B------:R-:W-:Y:S02]  /*4c40*/  IMAD.MOV.U32 R7, RZ, RZ, R38 ;  /* 0x000000ffff077224 */ /* 0x000fe400078e0026 */
[----:B------:R-:W0:Y:S01]  /*4c50*/  LDC.64 R38, c[0x0][0x388] ;  /* 0x0000e200ff267b82 */ /* 0x000e220000000a00 */
[----:B------:R-:W-:Y:S01]  /*4c60*/  IMAD.MOV.U32 R4, RZ, RZ, R37 ;  /* 0x000000ffff047224 */ /* 0x000fe200078e0025 */
[----:B------:R-:W-:Y:S01]  /*4c70*/  LOP3.LUT R33, R33, R32, RZ, 0x3c, !PT ;  /* 0x0000002021217212 */ /* 0x000fe200078e3cff */
[----:B------:R-:W-:Y:S01]  /*4c80*/  IMAD.MOV.U32 R5, RZ, RZ, R36 ;  /* 0x000000ffff057224 */ /* 0x000fe200078e0024 */
[----:B------:R-:W-:-:S02]  /*4c90*/  LOP3.LUT R37, R37, R18, RZ, 0x3c, !PT ;  /* 0x0000001225257212 */ /* 0x000fc400078e3cff */
[----:B------:R-:W-:Y:S02]  /*4ca0*/  LOP3.LUT R18, R36, R19, RZ, 0x3c, !PT ;  /* 0x0000001324127212 */ /* 0x000fe400078e3cff */
[C---:B------:R-:W-:Y:S01]  /*4cb0*/  LOP3.LUT R32, R33.reuse, R32, RZ, 0x3c, !PT ;  /* 0x0000002021207212 */ /* 0x040fe200078e3cff */
[----:B------:R1:W-:Y:S03]  /*4cc0*/  STL.128 [R1+0x490], R4 ;  /* 0x0004900401007387 */ /* 0x0003e60000100c00 */
[----:B------:R-:W-:-:S05]  /*4cd0*/  LOP3.LUT R33, R33, R32, RZ, 0x3c, !PT ;  /* 0x0000002021217212 */ /* 0x000fca00078e3cff */
[----:B------:R-:W-:Y:S01]  /*4ce0*/  STL.128 [R1+0x480], R32 ;  /* 0x0004802001007387 */ /* 0x000fe20000100c00 */
[----:B------:R-:W-:Y:S01]  /*4cf0*/  R2UR UR13, R219 ;  /* 0x00000000db0d72ca */ /* 0x000fe200000e0000 */
[----:B------:R-:W-:Y:S02]  /*4d00*/  IMAD.MOV.U32 R66, RZ, RZ, R30 ;  /* 0x000000ffff427224 */ /* 0x000fe400078e001e */
[----:B------:R-:W-:Y:S01]  /*4d10*/  IMAD.MOV.U32 R67, RZ, RZ, R31 ;  /* 0x000000ffff437224 */ /* 0x000fe200078e001f */
[----:B0-----:R-:W2:Y:S01]  /*4d20*/  LDG.E.64 R64, desc[UR6][R38.64+0x140] ;  /* 0x0001400626407981 */ /* 0x001ea2000c1e1b00 */
[----:B-1----:R-:W-:Y:S02]  /*4d30*/  IMAD.MOV.U32 R4, RZ, RZ, R37 ;  /* 0x000000ffff047224 */ /* 0x002fe400078e0025 */
[----:B------:R-:W-:Y:S02]  /*4d40*/  IMAD.MOV.U32 R5, RZ, RZ, R18 ;  /* 0x000000ffff057224 */ /* 0x000fe400078e0012 */
[----:B------:R-:W-:-:S02]  /*4d50*/  IMAD.MOV.U32 R6, RZ, RZ, R0 ;  /* 0x000000ffff067224 */ /* 0x000fc400078e0000 */
[----:B------:R-:W-:Y:S01]  /*4d60*/  IMAD.MOV.U32 R7, RZ, RZ, R2 ;  /* 0x000000ffff077224 */ /* 0x000fe200078e0002 */
[----:B------:R-:W-:Y:S01]  /*4d70*/  LOP3.LUT R2, R42, R25, RZ, 0x3c, !PT ;  /* 0x000000192a027212 */ /* 0x000fe200078e3cff */
[----:B------:R-:W-:-:S03]  /*4d80*/  IMAD.MOV.U32 R25, RZ, RZ, R249 ;  /* 0x000000ffff197224 */ /* 0x000fc600078e00f9 */
[----:B------:R0:W-:Y:S01]  /*4d90*/  STL.128 [R1+0x490], R4 ;  /* 0x0004900401007387 */ /* 0x0001e20000100c00 */
[----:B------:R-:W-:Y:S02]  /*4da0*/  IMAD.MOV.U32 R249, RZ, RZ, R237 ;  /* 0x000000fffff97224 */ /* 0x000fe400078e00ed */
[----:B0-----:R-:W-:Y:S01]  /*4db0*/  IMAD.MOV.U32 R4, RZ, RZ, R41 ;  /* 0x000000ffff047224 */ /* 0x001fe200078e0029 */
[----:B------:R-:W-:Y:S01]  /*4dc0*/  LOP3.LUT R41, R41, R28, RZ, 0x3c, !PT ;  /* 0x0000001c29297212 */ /* 0x000fe200078e3cff */
[----:B------:R-:W-:Y:S02]  /*4dd0*/  IMAD.MOV.U32 R28, RZ, RZ, R236 ;  /* 0x000000ffff1c7224 */ /* 0x000fe400078e00ec */
[----:B------:R-:W2:Y:S01]  /*4de0*/  LDG.E.64 R236, desc[UR6][R38.64+0x118] ;  /* 0x0001180626ec7981 */ /* 0x000ea2000c1e1b00 */
[----:B------:R-:W-:Y:S01]  /*4df0*/  IMAD.MOV.U32 R5, RZ, RZ, R40 ;  /* 0x000000ffff057224 */ /* 0x000fe200078e0028 */
[----:B------:R-:W-:Y:S01]  /*4e00*/  LOP3.LUT R40, R40, R29, RZ, 0x3c, !PT ;  /* 0x0000001d28287212 */ /* 0x000fe200078e3cff */
[----:B------:R-:W-:-:S02]  /*4e10*/  IMAD.MOV.U32 R30, RZ, RZ, R240 ;  /* 0x000000ffff1e7224 */ /* 0x000fc400078e00f0 */
[----:B------:R-:W-:Y:S02]  /*4e20*/  IMAD.MOV.U32 R29, RZ, RZ, R241 ;  /* 0x000000ffff1d7224 */ /* 0x000fe400078e00f1 */
[----:B------:R-:W2:Y:S01]  /*4e30*/  LDG.E.64 R240, desc[UR10][R38.64+0x128] ;  /* 0x0001280a26f07981 */ /* 0x000ea2000c1e1b00 */
[----:B------:R-:W-:Y:S01]  /*4e40*/  IMAD.MOV.U32 R6, RZ, RZ, R43 ;  /* 0x000000ffff067224 */ /* 0x000fe200078e002b */
[----:B------:R-:W-:Y:S01]  /*4e50*/  LOP3.LUT R0, R43, R24, RZ, 0x3c, !PT ;  /* 0x000000182b007212 */ /* 0x000fe200078e3cff */
[----:B------:R-:W-:Y:S01]  /*4e60*/  IMAD.MOV.U32 R43, RZ, RZ, R2 ;  /* 0x000000ffff2b7224 */ /* 0x000fe200078e0002 */
[----:B------:R-:W-:Y:S01]  /*4e70*/  LOP3.LUT R16, R45, R66, RZ, 0x3c, !PT ;  /* 0x000000422d107212 */ /* 0x000fe200078e3cff */
[----:B------:R-:W-:Y:S01]  /*4e80*/  IMAD.MOV.U32 R7, RZ, RZ, R42 ;  /* 0x000000ffff077224 */ /* 0x000fe200078e002a */
[----:B------:R-:W-:Y:S01]  /*4e90*/  LOP3.LUT R2, R44, R67, RZ, 0x3c, !PT ;  /* 0x000000432c027212 */ /* 0x000fe200078e3cff */
[----:B------:R-:W-:Y:S01]  /*4ea0*/  IMAD.MOV.U32 R24, RZ, RZ, R242 ;  /* 0x000000ffff187224 */ /* 0x000fe200078e00f2 */
[----:B------:R-:W2:Y:S01]  /*4eb0*/  LDG.E.64 R66, desc[UR4][R38.64+0x138] ;  /* 0x0001380426427981 */ /* 0x000ea2000c1e1b00 */
[----:B------:R-:W-:-:S03]  /*4ec0*/  IMAD.MOV.U32 R31, RZ, RZ, R243 ;  /* 0x000000ffff1f7224 */ /* 0x000fc600078e00f3 */
[----:B------:R-:W2:Y:S01]  /*4ed0*/  LDG.E.64 R242, desc[UR12][R38.64+0x130] ;  /* 0x0001300c26f27981 */ /* 0x000ea2000c1e1b00 */
[----:B----4-:R-:W-:Y:S02]  /*4ee0*/  IMAD.MOV.U32 R34, RZ, RZ, R238 ;  /* 0x000000ffff227224 */ /* 0x010fe400078e00ee */
[----:B------:R-:W-:Y:S02]  /*4ef0*/  IMAD.MOV.U32 R35, RZ, RZ, R239 ;  /* 0x000000ffff237224 */ /* 0x000fe400078e00ef */
[----:B------:R-:W4:Y:S01]  /*4f00*/  LDG.E.64 R238, desc[UR8][R38.64+0x120] ;  /* 0x0001200826ee7981 */ /* 0x000f22000c1e1b00 */
[----:B------:R-:W-:-:S03]  /*4f10*/  LOP3.LUT R41, R41, R40, RZ, 0x3c, !PT ;  /* 0x0000002829297212 */ /* 0x000fc600078e3cff */
[----:B------:R0:W-:Y:S01]  /*4f20*/  STL.128 [R1+0x4a0], R4 ;  /* 0x0004a00401007387 */ /* 0x0001e20000100c00 */
[----:B------:R-:W-:Y:S01]  /*4f30*/  LOP3.LUT R40, R41, R40, RZ, 0x3c, !PT ;  /* 0x0000002829287212 */ /* 0x000fe200078e3cff */
[----:B------:R-:W-:-:S03]  /*4f40*/  IMAD.MOV.U32 R42, RZ, RZ, R0 ;  /* 0x000000ffff2a7224 */ /* 0x000fc600078e0000 */
[----:B------:R-:W-:Y:S01]  /*4f50*/  LOP3.LUT R41, R41, R40, RZ, 0x3c, !PT ;  /* 0x0000002829297212 */ /* 0x000fe200078e3cff */
[----:B0-----:R-:W-:Y:S02]  /*4f60*/  IMAD.MOV.U32 R4, RZ, RZ, R45 ;  /* 0x000000ffff047224 */ /* 0x001fe400078e002d */
[----:B------:R-:W-:Y:S02]  /*4f70*/  IMAD.MOV.U32 R5, RZ, RZ, R44 ;  /* 0x000000ffff057224 */ /* 0x000fe400078e002c */
[----:B------:R-:W4:Y:S04]  /*4f80*/  LDG.E.64 R44, desc[UR8][R38.64+0x148] ;  /* 0x00014808262c7981 */ /* 0x000f28000c1e1b00 */
[----:B------:R0:W-:Y:S04]  /*4f90*/  STL.128 [R1+0x4a0], R40 ;  /* 0x0004a02801007387 */ /* 0x0001e80000100c00 */
[----:B0-----:R-:W4:Y:S01]  /*4fa0*/  LDG.E.64 R42, desc[UR4][R38.64+0x150] ;  /* 0x00015004262a7981 */ /* 0x001f22000c1e1b00 */
[----:B---3--:R-:W-:-:S02]  /*4fb0*/  IMAD.MOV.U32 R32, RZ, RZ, R234 ;  /* 0x000000ffff207224 */ /* 0x008fc400078e00ea */
[----:B------:R-:W-:Y:S02]  /*4fc0*/  IMAD.MOV.U32 R33, RZ, RZ, R235 ;  /* 0x000000ffff217224 */ /* 0x000fe400078e00eb */
[----:B------:R-:W-:Y:S01]  /*4fd0*/  IMAD.MOV.U32 R6, RZ, RZ, R47 ;  /* 0x000000ffff067224 */ /* 0x000fe200078e002f */
[----:B------:R-:W3:Y:S01]  /*4fe0*/  LDG.E.64 R234, desc[UR4][R38.64+0x110] ;  /* 0x0001100426ea7981 */ /* 0x000ee2000c1e1b00 */
[----:B------:R-:W-:Y:S01]  /*4ff0*/  IMAD.MOV.U32 R7, RZ, RZ, R46 ;  /* 0x000000ffff077224 */ /* 0x000fe200078e002e */
[----:B------:R-:W-:Y:S02]  /*5000*/  LOP3.LUT R0, R47, R250, RZ, 0x3c, !PT ;  /* 0x000000fa2f007212 */ /* 0x000fe400078e3cff */
[----:B------:R0:W3:Y:S04]  /*5010*/  LDG.E.64 R40, desc[UR6][R38.64+0x158] ;  /* 0x0001580626287981 */ /* 0x0000e8000c1e1b00 */
[----:B------:R1:W-:Y:S02]  /*5020*/  STL.128 [R1+0x4b0], R4 ;  /* 0x0004b00401007387 */ /* 0x0003e40000100c00 */
[----:B-1----:R-:W-:Y:S01]  /*5030*/  LOP3.LUT R4, R46, R251, RZ, 0x3c, !PT ;  /* 0x000000fb2e047212 */ /* 0x002fe200078e3cff */
[----:B------:R-:W-:-:S02]  /*5040*/  IMAD.MOV.U32 R5, RZ, RZ, R48 ;  /* 0x000000ffff057224 */ /* 0x000fc400078e0030 */
[----:B------:R-:W-:Y:S02]  /*5050*/  IMAD.MOV.U32 R6, RZ, RZ, R51 ;  /* 0x000000ffff067224 */ /* 0x000fe400078e0033 */
[----:B------:R-:W-:Y:S02]  /*5060*/  IMAD.MOV.U32 R19, RZ, RZ, R4 ;  /* 0x000000ffff137224 */ /* 0x000fe400078e0004 */
[----:B------:R-:W-:Y:S02]  /*5070*/  IMAD.MOV.U32 R4, RZ, RZ, R49 ;  /* 0x000000ffff047224 */ /* 0x000fe400078e0031 */
[----:B------:R-:W-:-:S05]  /*5080*/  IMAD.MOV.U32 R7, RZ, RZ, R50 ;  /* 0x000000ffff077224 */ /* 0x000fca00078e0032 */
[----:B------:R1:W-:Y:S02]  /*5090*/  STL.128 [R1+0x4c0], R4 ;  /* 0x0004c00401007387 */ /* 0x0003e40000100c00 */
[----:B-1----:R-:W-:Y:S02]  /*50a0*/  LOP3.LUT R7, R51, R12, RZ, 0x3c, !PT ;  /* 0x0000000c33077212 */ /* 0x002fe400078e3cff */
[----:B------:R-:W-:Y:S02]  /*50b0*/  LOP3.LUT R6, R50, R13, RZ, 0x3c, !PT ;  /* 0x0000000d32067212 */ /* 0x000fe400078e3cff */
[----:B------:R-:W-:Y:S02]  /*50c0*/  LOP3.LUT R4, R49, R14, RZ, 0x3c, !PT ;  /* 0x0000000e31047212 */ /* 0x000fe400078e3cff */
[----:B------:R-:W-:Y:S02]  /*50d0*/  LOP3.LUT R7, R7, R6, RZ, 0x3c, !PT ;  /* 0x0000000607077212 */ /* 0x000fe400078e3cff */
[----:B------:R-:W-:-:S02]  /*50e0*/  LOP3.LUT R14, R48, R15, RZ, 0x3c, !PT ;  /* 0x0000000f300e7212 */ /* 0x000fc400078e3cff */
[----:B------:R-:W-:-:S03]  /*50f0*/  LOP3.LUT R6, R7, R6, RZ, 0x3c, !PT ;  /* 0x0000000607067212 */ /* 0x000fc600078e3cff */
[----:B------:R-:W-:Y:S01]  /*5100*/  IMAD.MOV.U32 R5, RZ, RZ, R14 ;  /* 0x000000ffff057224 */ /* 0x000fe200078e000e */
[----:B------:R-:W-:-:S05]  /*5110*/  LOP3.LUT R7, R7, R6, RZ, 0x3c, !PT ;  /* 0x0000000607077212 */ /* 0x000fca00078e3cff */
[----:B------:R1:W-:Y:S02]  /*5120*/  STL.128 [R1+0x4c0], R4 ;  /* 0x0004c00401007387 */ /* 0x0003e40000100c00 */
[----:B-1----:R-:W-:Y:S02]  /*5130*/  IMAD.MOV.U32 R4, RZ, RZ, R53 ;  /* 0x000000ffff047224 */ /* 0x002fe400078e0035 */
[----:B------:R-:W-:Y:S02]  /*5140*/  IMAD.MOV.U32 R5, RZ, RZ, R52 ;  /* 0x000000ffff057224 */ /* 0x000fe400078e0034 */
[----:B------:R-:W-:Y:S02]  /*5150*/  IMAD.MOV.U32 R6, RZ, RZ, R55 ;  /* 0x000000ffff067224 */ /* 0x000fe400078e0037 */
[----:B------:R-:W-:-:S05]  /*5160*/  IMAD.MOV.U32 R7, RZ, RZ, R54 ;  /* 0x000000ffff077224 */ /* 0x000fca00078e0036 */
[----:B------:R5:W-:Y:S02]  /*5170*/  STL.128 [R1+0x4d0], R4 ;  /* 0x0004d00401007387 */ /* 0x000be40000100c00 */
[----:B-----5:R-:W-:Y:S02]  /*5180*/  LOP3.LUT R5, R53, R10, RZ, 0x3c, !PT ;  /* 0x0000000a35057212 */ /* 0x020fe400078e3cff */
[----:B------:R-:W-:Y:S02]  /*5190*/  LOP3.LUT R4, R52, R11, RZ, 0x3c, !PT ;  /* 0x0000000b34047212 */ /* 0x000fe400078e3cff */
[----:B------:R-:W-:Y:S02]  /*51a0*/  LOP3.LUT R7, R55, R8, RZ, 0x3c, !PT ;  /* 0x0000000837077212 */ /* 0x000fe400078e3cff */
[----:B------:R-:W-:Y:S02]  /*51b0*/  LOP3.LUT R6, R54, R9, RZ, 0x3c, !PT ;  /* 0x0000000936067212 */ /* 0x000fe400078e3cff */
[----:B------:R-:W-:-:S02]  /*51c0*/  LOP3.LUT R5, R5, R4, RZ, 0x3c, !PT ;  /* 0x0000000405057212 */ /* 0x000fc400078e3cff */
[----:B------:R-:W-:Y:S02]  /*51d0*/  LOP3.LUT R7, R7, R6, RZ, 0x3c, !PT ;  /* 0x0000000607077212 */ /* 0x000fe400078e3cff */
[----:B------:R-:W-:Y:S02]  /*51e0*/  LOP3.LUT R4, R5, R4, RZ, 0x3c, !PT ;  /* 0x0000000405047212 */ /* 0x000fe400078e3cff */
[----:B------:R-:W-:Y:S02]  /*51f0*/  LOP3.LUT R6, R7, R6, RZ, 0x3c, !PT ;  /* 0x0000000607067212 */ /* 0x000fe400078e3cff */
[----:B------:R-:W-:Y:S02]  /*5200*/  LOP3.LUT R5, R5, R4, RZ, 0x3c, !PT ;  /* 0x0000000405057212 */ /* 0x000fe400078e3cff */
[----:B------:R-:W-:Y:S01]  /*5210*/  LOP3.LUT R7, R7, R6, RZ, 0x3c, !PT ;  /* 0x0000000607077212 */ /* 0x000fe200078e3cff */
[----:B------:R-:W-:Y:S02]  /*5220*/  IMAD.MOV.U32 R12, RZ, RZ, R22 ;  /* 0x000000ffff0c7224 */ /* 0x000fe400078e0016 */
[----:B------:R-:W-:-:S02]  /*5230*/  IMAD.MOV.U32 R13, RZ, RZ, R23 ;  /* 0x000000ffff0d7224 */ /* 0x000fc400078e0017 */
[----:B------:R1:W-:Y:S02]  /*5240*/  STL.128 [R1+0x4d0], R4 ;  /* 0x0004d00401007387 */ /* 0x0003e40000100c00 */
[----:B-1----:R-:W-:Y:S02]  /*5250*/  IMAD.MOV.U32 R4, RZ, RZ, R57 ;  /* 0x000000ffff047224 */ /* 0x002fe400078e0039 */
        /* <DEDUP_REMOVED lines=14> */
[----:B------:R-:W-:-:S04]  /*5340*/  IMAD.MOV.U32 R250, RZ, RZ, R32 ;  /* 0x000000fffffa7224 */ /* 0x000fc800078e0020 */
[----:B------:R1:W-:Y:S01]  /*5350*/  STL.128 [R1+0x4e0], R4 ;  /* 0x0004e00401007387 */ /* 0x0003e20000100c00 */
[----:B------:R-:W-:Y:S02]  /*5360*/  IMAD.MOV.U32 R251, RZ, RZ, R33 ;  /* 0x000000fffffb7224 */ /* 0x000fe400078e0021 */
[----:B------:R-:W-:Y:S02]  /*5370*/  IMAD.MOV.U32 R46, RZ, RZ, R34 ;  /* 0x000000ffff2e7224 */ /* 0x000fe400078e0022 */
[----:B------:R-:W-:Y:S02]  /*5380*/  IMAD.MOV.U32 R47, RZ, RZ, R35 ;  /* 0x000000ffff2f7224 */ /* 0x000fe400078e0023 */
[----:B------:R-:W-:Y:S02]  /*5390*/  IMAD.MOV.U32 R58, RZ, RZ, R46 ;  /* 0x000000ffff3a7224 */ /* 0x000fe400078e002e */
[----:B------:R-:W-:Y:S02]  /*53a0*/  IMAD.MOV.U32 R59, RZ, RZ, R47 ;  /* 0x000000ffff3b7224 */ /* 0x000fe400078e002f */
[----:B-1----:R-:W-:-:S02]  /*53b0*/  IMAD.MOV.U32 R4, RZ, RZ, R61 ;  /* 0x000000ffff047224 */ /* 0x002fc400078e003d */
[----:B------:R-:W-:Y:S02]  /*53c0*/  IMAD.MOV.U32 R5, RZ, RZ, R60 ;  /* 0x000000ffff057224 */ /* 0x000fe400078e003c */
[----:B------:R-:W-:Y:S02]  /*53d0*/  IMAD.MOV.U32 R6, RZ, RZ, R3 ;  /* 0x000000ffff067224 */ /* 0x000fe400078e0003 */
[----:B------:R-:W-:-:S05]  /*53e0*/  IMAD.MOV.U32 R7, RZ, RZ, R247 ;  /* 0x000000ffff077224 */ /* 0x000fca00078e00f7 */
[----:B------:R1:W-:Y:S02]  /*53f0*/  STL.128 [R1+0x4f0], R4 ;  /* 0x0004f00401007387 */ /* 0x0003e40000100c00 */
[----:B-1----:R-:W-:Y:S02]  /*5400*/  IMAD.MOV.U32 R6, RZ, RZ, R250 ;  /* 0x000000ffff067224 */ /* 0x002fe400078e00fa */
[----:B------:R-:W-:-:S03]  /*5410*/  IMAD.MOV.U32 R7, RZ, RZ, R251 ;  /* 0x000000ffff077224 */ /* 0x000fc600078e00fb */
[----:B------:R-:W-:Y:S02]  /*5420*/  LOP3.LUT R5, R61, R6, RZ, 0x3c, !PT ;  /* 0x000000063d057212 */ /* 0x000fe400078e3cff */
[----:B------:R-:W-:Y:S02]  /*5430*/  LOP3.LUT R4, R60, R7, RZ, 0x3c, !PT ;  /* 0x000000073c047212 */ /* 0x000fe400078e3cff */
[----:B------:R-:W-:Y:S02]  /*5440*/  LOP3.LUT R7, R3, R58, RZ, 0x3c, !PT ;  /* 0x0000003a03077212 */ /* 0x000fe400078e3cff */
[----:B------:R-:W-:Y:S02]  /*5450*/  LOP3.LUT R6, R247, R59, RZ, 0x3c, !PT ;  /* 0x0000003bf7067212 */ /* 0x000fe400078e3cff */
[----:B------:R-:W-:Y:S02]  /*5460*/  LOP3.LUT R5, R5, R4, RZ, 0x3c, !PT ;  /* 0x0000000405057212 */ /* 0x000fe400078e3cff */
[----:B------:R-:W-:-:S02]  /*5470*/  LOP3.LUT R7, R7, R6, RZ, 0x3c, !PT ;  /* 0x0000000607077212 */ /* 0x000fc400078e3cff */
[----:B------:R-:W-:Y:S02]  /*5480*/  LOP3.LUT R4, R5, R4, RZ, 0x3c, !PT ;  /* 0x0000000405047212 */ /* 0x000fe400078e3cff */
[----:B------:R-:W-:Y:S02]  /*5490*/  LOP3.LUT R6, R7, R6, RZ, 0x3c, !PT ;  /* 0x0000000607067212 */ /* 0x000fe400078e3cff */
[----:B------:R-:W-:Y:S02]  /*54a0*/  LOP3.LUT R5, R5, R4, RZ, 0x3c, !PT ;  /* 0x0000000405057212 */ /* 0x000fe400078e3cff */
[----:B------:R-:W-:-:S05]  /*54b0*/  LOP3.LUT R7, R7, R6, RZ, 0x3c, !PT ;  /* 0x0000000607077212 */ /* 0x000fca00078e3cff */
        /* <DEDUP_REMOVED lines=8> */
[----:B------:R-:W-:Y:S01]  /*5540*/  LOP3.LUT R7, R70, R232, RZ, 0x3c, !PT ;  /* 0x000000e846077212 */ /* 0x000fe200078e3cff */
[----:B------:R-:W1:Y:S01]  /*5550*/  LDC.64 R50, c[0x0][0x388] ;  /* 0x0000e200ff327b82 */ /* 0x000e620000000a00 */
[----:B------:R-:W-:Y:S02]  /*5560*/  LOP3.LUT R6, R69, R233, RZ, 0x3c, !PT ;  /* 0x000000e945067212 */ /* 0x000fe400078e3cff */
[----:B--2---:R-:W-:-:S02]  /*5570*/  LOP3.LUT R67, R81, R67, RZ, 0x3c, !PT ;  /* 0x0000004351437212 */ /* 0x004fc400078e3cff */
[----:B------:R-:W-:Y:S02]  /*5580*/  LOP3.LUT R65, R83, R65, RZ, 0x3c, !PT ;  /* 0x0000004153417212 */ /* 0x000fe400078e3cff */
[----:B----4-:R-:W-:Y:S01]  /*5590*/  LOP3.LUT R45, R85, R45, RZ, 0x3c, !PT ;  /* 0x0000002d552d7212 */ /* 0x010fe200078e3cff */
[----:B------:R-:W-:Y:S01]  /*55a0*/  IMAD.MOV.U32 R17, RZ, RZ, R2 ;  /* 0x000000ffff117224 */ /* 0x000fe200078e0002 */
[----:B------:R-:W-:Y:S01]  /*55b0*/  LOP3.LUT R5, R5, R4, RZ, 0x3c, !PT ;  /* 0x0000000405057212 */ /* 0x000fe200078e3cff */
[----:B------:R-:W2:Y:S01]  /*55c0*/  LDC.64 R68, c[0x0][0x388] ;  /* 0x0000e200ff447b82 */ /* 0x000ea20000000a00 */
[----:B------:R-:W-:Y:S01]  /*55d0*/  LOP3.LUT R7, R7, R6, RZ, 0x3c, !PT ;  /* 0x0000000607077212 */ /* 0x000fe200078e3cff */
[----:B------:R-:W-:Y:S01]  /*55e0*/  IMAD.MOV.U32 R18, RZ, RZ, R0 ;  /* 0x000000ffff127224 */ /* 0x000fe200078e0000 */
[----:B------:R-:W-:Y:S01]  /*55f0*/  LOP3.LUT R4, R5, R4, RZ, 0x3c, !PT ;  /* 0x0000000405047212 */ /* 0x000fe200078e3cff */
[----:B------:R-:W-:Y:S01]  /*5600*/  IMAD.MOV.U32 R49, RZ, RZ, R26 ;  /* 0x000000ffff317224 */ /* 0x000fe200078e001a */
[----:B------:R-:W-:Y:S01]  /*5610*/  LOP3.LUT R6, R7, R6, RZ, 0x3c, !PT ;  /* 0x0000000607067212 */ /* 0x000fe200078e3cff */
[----:B------:R-:W-:Y:S01]  /*5620*/  IMAD.MOV.U32 R15, RZ, RZ, R27 ;  /* 0x000000ffff0f7224 */ /* 0x000fe200078e001b */
[----:B------:R-:W-:Y:S01]  /*5630*/  LOP3.LUT R5, R5, R4, RZ, 0x3c, !PT ;  /* 0x0000000405057212 */ /* 0x000fe200078e3cff */
[----:B------:R-:W4:Y:S01]  /*5640*/  LDL.LU.64 R230, [R1+0x8c8] ;  /* 0x0008c80001e67983 */ /* 0x000f220000300a00 */
[----:B------:R-:W-:-:S02]  /*5650*/  LOP3.LUT R7, R7, R6, RZ, 0x3c, !PT ;  /* 0x0000000607077212 */ /* 0x000fc400078e3cff */
[----:B------:R-:W-:Y:S01]  /*5660*/  R2UR UR14, R218 ;  /* 0x00000000da0e72ca */ /* 0x000fe200000e0000 */
[----:B------:R-:W5:Y:S04]  /*5670*/  LDL.LU.64 R232, [R1+0x8c0] ;  /* 0x0008c00001e87983 */ /* 0x000f680000300a00 */
[----:B------:R0:W-:Y:S04]  /*5680*/  STL.128 [R1+0x500], R4 ;  /* 0x0005000401007387 */ /* 0x0001e80000100c00 */
[----:B-1----:R-:W4:Y:S04]  /*5690*/  LDG.E.64 R38, desc[UR4][R50.64+0x160] ;  /* 0x0001600432267981 */ /* 0x002f28000c1e1b00 */
[----:B------:R-:W5:Y:S04]  /*56a0*/  LDG.E.64 R36, desc[UR6][R50.64+0x168] ;  /* 0x0001680632247981 */ /* 0x000f68000c1e1b00 */
[----:B------:R-:W5:Y:S01]  /*56b0*/  LDG.E.64 R34, desc[UR4][R50.64+0x170] ;  /* 0x0001700432227981 */ /* 0x000f62000c1e1b00 */
[----:B0-----:R-:W-:-:S03]  /*56c0*/  IMAD.MOV.U32 R4, RZ, RZ, R72 ;  /* 0x000000ffff047224 */ /* 0x001fc600078e0048 */
[----:B------:R-:W5:Y:S01]  /*56d0*/  LDG.E.64 R32, desc[UR6][R50.64+0x178] ;  /* 0x0001780632207981 */ /* 0x000f62000c1e1b00 */
[----:B------:R-:W-:Y:S02]  /*56e0*/  IMAD.MOV.U32 R5, RZ, RZ, R71 ;  /* 0x000000ffff057224 */ /* 0x000fe400078e0047 */
[----:B------:R-:W-:Y:S01]  /*56f0*/  IMAD.MOV.U32 R6, RZ, RZ, R74 ;  /* 0x000000ffff067224 */ /* 0x000fe200078e004a */
[----:B------:R-:W-:Y:S01]  /*5700*/  STL.128 [R1+0x4b0], R16 ;  /* 0x0004b01001007387 */ /* 0x000fe20000100c00 */
[----:B------:R-:W-:Y:S02]  /*5710*/  IMAD.MOV.U32 R7, RZ, RZ, R73 ;  /* 0x000000ffff077224 */ /* 0x000fe400078e0049 */
[----:B------:R-:W-:Y:S01]  /*5720*/  IMAD.MOV.U32 R2, RZ, RZ, R28 ;  /* 0x000000ffff027224 */ /* 0x000fe200078e001c */
[----:B------:R-:W5:Y:S04]  /*5730*/  LDG.E.64 R26, desc[UR4][R50.64+0x190] ;  /* 0x00019004321a7981 */ /* 0x000f68000c1e1b00 */
[----:B------:R0:W-:Y:S04]  /*5740*/  STL.128 [R1+0x510], R4 ;  /* 0x0005100401007387 */ /* 0x0001e80000100c00 */
[----:B------:R-:W5:Y:S04]  /*5750*/  LDG.E.64 R22, desc[UR8][R50.64+0x1a0] ;  /* 0x0001a00832167981 */ /* 0x000f68000c1e1b00 */
[----:B------:R-:W5:Y:S04]  /*5760*/  LDG.E.64 R20, desc[UR4][R50.64+0x1a8] ;  /* 0x0001a80432147981 */ /* 0x000f68000c1e1b00 */
[----:B------:R-:W5:Y:S01]  /*5770*/  LDG.E.64 R12, desc[UR6][R50.64+0x1c8] ;  /* 0x0001c806320c7981 */ /* 0x000f62000c1e1b00 */
[----:B0-----:R-:W-:-:S03]  /*5780*/  IMAD.MOV.U32 R4, RZ, RZ, R76 ;  /* 0x000000ffff047224 */ /* 0x001fc600078e004c */
[----:B------:R-:W5:Y:S01]  /*5790*/  LDG.E.64 R10, desc[UR8][R50.64+0x1d0] ;  /* 0x0001d008320a7981 */ /* 0x000f62000c1e1b00 */
[----:B------:R-:W-:Y:S02]  /*57a0*/  IMAD.MOV.U32 R5, RZ, RZ, R75 ;  /* 0x000000ffff057224 */ /* 0x000fe400078e004b */
[----:B------:R-:W-:Y:S01]  /*57b0*/  IMAD.MOV.U32 R6, RZ, RZ, R78 ;  /* 0x000000ffff067224 */ /* 0x000fe200078e004e */
[----:B------:R-:W5:Y:S01]  /*57c0*/  LDG.E.64 R8, desc[UR10][R50.64+0x1d8] ;  /* 0x0001d80a32087981 */ /* 0x000f62000c1e1b00 */
[----:B------:R-:W-:-:S03]  /*57d0*/  IMAD.MOV.U32 R7, RZ, RZ, R77 ;  /* 0x000000ffff077224 */ /* 0x000fc600078e004d */
[----:B------:R-:W5:Y:S04]  /*57e0*/  LDG.E.64 R46, desc[UR4][R50.64+0x1e0] ;  /* 0x0001e004322e7981 */ /* 0x000f68000c1e1b00 */
[----:B------:R0:W-:Y:S04]  /*57f0*/  STL.128 [R1+0x520], R4 ;  /* 0x0005200401007387 */ /* 0x0001e80000100c00 */
[----:B------:R-:W5:Y:S01]  /*5800*/  LDG.E.64 R250, desc[UR6][R50.64+0x1e8] ;  /* 0x0001e80632fa7981 */ /* 0x000f62000c1e1b00 */
[----:B0-----:R-:W-:Y:S02]  /*5810*/  IMAD.MOV.U32 R4, RZ, RZ, R80 ;  /* 0x000000ffff047224 */ /* 0x001fe400078e0050 */
[----:B------:R-:W-:-:S02]  /*5820*/  IMAD.MOV.U32 R5, RZ, RZ, R79 ;  /* 0x000000ffff057224 */ /* 0x000fc400078e004f */
[----:B------:R-:W-:Y:S02]  /*5830*/  IMAD.MOV.U32 R6, RZ, RZ, R82 ;  /* 0x000000ffff067224 */ /* 0x000fe400078e0052 */
[----:B------:R-:W-:-:S05]  /*5840*/  IMAD.MOV.U32 R7, RZ, RZ, R81 ;  /* 0x000000ffff077224 */ /* 0x000fca00078e0051 */
[----:B------:R0:W-:Y:S02]  /*5850*/  STL.128 [R1+0x530], R4 ;  /* 0x0005300401007387 */ /* 0x0001e40000100c00 */
[----:B0-----:R-:W-:Y:S02]  /*5860*/  IMAD.MOV.U32 R4, RZ, RZ, R84 ;  /* 0x000000ffff047224 */ /* 0x001fe400078e0054 */
[----:B------:R-:W-:Y:S02]  /*5870*/  IMAD.MOV.U32 R5, RZ, RZ, R83 ;  /* 0x000000ffff057224 */ /* 0x000fe400078e0053 */
        /* <DEDUP_REMOVED lines=67> */
[----:B------:R3:W-:Y:S01]  /*5cb0*/  STL.128 [R1+0x610], R4 ;  /* 0x0006100401007387 */ /* 0x0007e20000100c00 */
[----:B------:R-:W-:Y:S02]  /*5cc0*/  LOP3.LUT R76, R76, R238, RZ, 0x3c, !PT ;  /* 0x000000ee4c4c7212 */ /* 0x000fe400078e3cff */
[----:B------:R-:W-:Y:S02]  /*5cd0*/  LOP3.LUT R75, R75, R239, RZ, 0x3c, !PT ;  /* 0x000000ef4b4b7212 */ /* 0x000fe400078e3cff */
[----:B------:R-:W-:Y:S01]  /*5ce0*/  LOP3.LUT R78, R78, R240, RZ, 0x3c, !PT ;  /* 0x000000f04e4e7212 */ /* 0x000fe200078e3cff */
[----:B------:R-:W-:Y:S01]  /*5cf0*/  IMAD.MOV.U32 R0, RZ, RZ, R29 ;  /* 0x000000ffff007224 */ /* 0x000fe200078e001d */
[----:B------:R-:W-:Y:S01]  /*5d00*/  LOP3.LUT R77, R77, R241, RZ, 0x3c, !PT ;  /* 0x000000f14d4d7212 */ /* 0x000fe200078e3cff */
[----:B------:R-:W-:Y:S01]  /*5d10*/  IMAD.MOV.U32 R19, RZ, RZ, R30 ;  /* 0x000000ffff137224 */ /* 0x000fe200078e001e */
[----:B------:R-:W-:Y:S01]  /*5d20*/  LOP3.LUT R80, R80, R242, RZ, 0x3c, !PT ;  /* 0x000000f250507212 */ /* 0x000fe200078e3cff */
[----:B------:R-:W-:Y:S01]  /*5d30*/  IMAD.MOV.U32 R18, RZ, RZ, R31 ;  /* 0x000000ffff127224 */ /* 0x000fe200078e001f */
[----:B------:R-:W-:Y:S01]  /*5d40*/  LOP3.LUT R79, R79, R243, RZ, 0x3c, !PT ;  /* 0x000000f34f4f7212 */ /* 0x000fe200078e3cff */
[----:B------:R-:W5:Y:S01]  /*5d50*/  LDG.E.64 R30, desc[UR4][R50.64+0x180] ;  /* 0x00018004321e7981 */ /* 0x000f62000c1e1b00 */
[----:B---3--:R-:W-:-:S03]  /*5d60*/  LOP3.LUT R5, R72, R234, RZ, 0x3c, !PT ;  /* 0x000000ea48057212 */ /* 0x008fc600078e3cff */
[----:B------:R-:W3:Y:S01]  /*5d70*/  LDG.E.64 R28, desc[UR6][R50.64+0x188] ;  /* 0x00018806321c7981 */ /* 0x000ee2000c1e1b00 */
[----:B------:R-:W-:Y:S02]  /*5d80*/  LOP3.LUT R4, R71, R235, RZ, 0x3c, !PT ;  /* 0x000000eb47047212 */ /* 0x000fe400078e3cff */
[----:B------:R-:W-:Y:S01]  /*5d90*/  LOP3.LUT R7, R74, R236, RZ, 0x3c, !PT ;  /* 0x000000ec4a077212 */ /* 0x000fe200078e3cff */
[----:B--2---:R-:W2:Y:S01]  /*5da0*/  LDG.E.64 R70, desc[UR6][R68.64+0x218] ;  /* 0x0002180644467981 */ /* 0x004ea2000c1e1b00 */
[----:B------:R-:W-:Y:S02]  /*5db0*/  LOP3.LUT R6, R73, R237, RZ, 0x3c, !PT ;  /* 0x000000ed49067212 */ /* 0x000fe400078e3cff */
[----:B------:R-:W-:Y:S01]  /*5dc0*/  LOP3.LUT R5, R5, R4, RZ, 0x3c, !PT ;  /* 0x0000000405057212 */ /* 0x000fe200078e3cff */
[----:B------:R-:W3:Y:S01]  /*5dd0*/  LDG.E.64 R72, desc[UR4][R68.64+0x210] ;  /* 0x0002100444487981 */ /* 0x000ee2000c1e1b00 */
[----:B------:R-:W-:Y:S02]  /*5de0*/  LOP3.LUT R7, R7, R6, RZ, 0x3c, !PT ;  /* 0x0000000607077212 */ /* 0x000fe400078e3cff */
[----:B------:R-:W-:-:S02]  /*5df0*/  LOP3.LUT R4, R5, R4, RZ, 0x3c, !PT ;  /* 0x0000000405047212 */ /* 0x000fc400078e3cff */
[----:B------:R-:W-:Y:S02]  /*5e00*/  LOP3.LUT R82, R82, R66, RZ, 0x3c, !PT ;  /* 0x0000004252527212 */ /* 0x000fe400078e3cff */
[----:B------:R-:W-:Y:S02]  /*5e10*/  LOP3.LUT R84, R84, R64, RZ, 0x3c, !PT ;  /* 0x0000004054547212 */ /* 0x000fe400078e3cff */
[----:B------:R-:W-:Y:S02]  /*5e20*/  LOP3.LUT R86, R86, R44, RZ, 0x3c, !PT ;  /* 0x0000002c56567212 */ /* 0x000fe400078e3cff */
[----:B------:R-:W-:Y:S01]  /*5e30*/  LOP3.LUT R88, R88, R42, RZ, 0x3c, !PT ;  /* 0x0000002a58587212 */ /* 0x000fe200078e3cff */
[----:B------:R-:W-:Y:S01]  /*5e40*/  IMAD.MOV.U32 R17, RZ, RZ, R24 ;  /* 0x000000ffff117224 */ /* 0x000fe200078e0018 */
[----:B------:R-:W-:Y:S01]  /*5e50*/  LOP3.LUT R6, R7, R6, RZ, 0x3c, !PT ;  /* 0x0000000607067212 */ /* 0x000fe200078e3cff */
[----:B------:R-:W-:Y:S01]  /*5e60*/  IMAD.MOV.U32 R16, RZ, RZ, R25 ;  /* 0x000000ffff107224 */ /* 0x000fe200078e0019 */
[----:B------:R-:W-:Y:S01]  /*5e70*/  LOP3.LUT R5, R5, R4, RZ, 0x3c, !PT ;  /* 0x0000000405057212 */ /* 0x000fe200078e3cff */
[----:B------:R-:W3:Y:S01]  /*5e80*/  LDG.E.64 R24, desc[UR6][R50.64+0x198] ;  /* 0x0001980632187981 */ /* 0x000ee2000c1e1b00 */
[----:B------:R-:W-:Y:S01]  /*5e90*/  LOP3.LUT R7, R7, R6, RZ, 0x3c, !PT ;  /* 0x0000000607077212 */ /* 0x000fe200078e3cff */
[----:B------:R-:W-:-:S02]  /*5ea0*/  IMAD.MOV.U32 R57, RZ, RZ, R0 ;  /* 0x000000ffff397224 */ /* 0x000fc400078e0000 */
[----:B------:R-:W-:Y:S02]  /*5eb0*/  IMAD.MOV.U32 R52, RZ, RZ, R49 ;  /* 0x000000ffff347224 */ /* 0x000fe400078e0031 */
[----:B------:R-:W-:Y:S01]  /*5ec0*/  IMAD.MOV.U32 R55, RZ, RZ, R15 ;  /* 0x000000ffff377224 */ /* 0x000fe200078e000f */
[----:B------:R0:W-:Y:S01]  /*5ed0*/  STL.128 [R1+0x510], R4 ;  /* 0x0005100401007387 */ /* 0x0001e20000100c00 */
[----:B------:R-:W-:Y:S02]  /*5ee0*/  IMAD.MOV.U32 R0, RZ, RZ, R2 ;  /* 0x000000ffff007224 */ /* 0x000fe400078e0002 */
[----:B------:R-:W-:Y:S01]  /*5ef0*/  IMAD.MOV.U32 R49, RZ, RZ, R18 ;  /* 0x000000ffff317224 */ /* 0x000fe200078e0012 */
[----:B------:R-:W3:Y:S01]  /*5f00*/  LDG.E.64 R14, desc[UR4][R50.64+0x1c0] ;  /* 0x0001c004320e7981 */ /* 0x000ee2000c1e1b00 */
[----:B------:R-:W-:Y:S01]  /*5f10*/  IMAD.MOV.U32 R54, RZ, RZ, R19 ;  /* 0x000000ffff367224 */ /* 0x000fe200078e0013 */
[C---:B------:R-:W-:Y:S02]  /*5f20*/  R2UR UR15, R219.reuse ;  /* 0x00000000db0f72ca */ /* 0x040fe400000e0000 */
[----:B------:R-:W-:Y:S01]  /*5f30*/  R2UR UR16, R218 ;  /* 0x00000000da1072ca */ /* 0x000fe200000e0000 */
[----:B------:R-:W3:Y:S01]  /*5f40*/  LDL.LU.64 R234, [R1+0x8b8] ;  /* 0x0008b80001ea7983 */ /* 0x000ee20000300a00 */
[----:B------:R-:W-:-:S02]  /*5f50*/  R2UR UR17, R219 ;  /* 0x00000000db1172ca */ /* 0x000fc400000e0000 */
[----:B----4-:R-:W-:Y:S01]  /*5f60*/  LOP3.LUT R39, R91, R39, RZ, 0x3c, !PT ;  /* 0x000000275b277212 */ /* 0x010fe200078e3cff */
[----:B------:R-:W4:Y:S01]  /*5f70*/  LDL.LU.64 R236, [R1+0x8b0] ;  /* 0x0008b00001ec7983 */ /* 0x000f220000300a00 */
[----:B0-----:R-:W-:Y:S01]  /*5f80*/  IMAD.MOV.U32 R4, RZ, RZ, R76 ;  /* 0x000000ffff047224 */ /* 0x001fe200078e004c */
[----:B-----5:R-:W-:Y:S01]  /*5f90*/  LOP3.LUT R37, R93, R37, RZ, 0x3c, !PT ;  /* 0x000000255d257212 */ /* 0x020fe200078e3cff */
[----:B------:R-:W-:Y:S01]  /*5fa0*/  IMAD.MOV.U32 R5, RZ, RZ, R75 ;  /* 0x000000ffff057224 */ /* 0x000fe200078e004b */
[----:B------:R-:W-:Y:S01]  /*5fb0*/  LOP3.LUT R92, R92, R38, RZ, 0x3c, !PT ;  /* 0x000000265c5c7212 */ /* 0x000fe200078e3cff */
[----:B------:R-:W-:Y:S01]  /*5fc0*/  IMAD.MOV.U32 R6, RZ, RZ, R78 ;  /* 0x000000ffff067224 */ /* 0x000fe200078e004e */
[----:B------:R-:W-:Y:S01]  /*5fd0*/  LOP3.LUT R94, R94, R36, RZ, 0x3c, !PT ;  /* 0x000000245e5e7212 */ /* 0x000fe200078e3cff */
[----:B------:R-:W-:Y:S01]  /*5fe0*/  IMAD.MOV.U32 R7, RZ, RZ, R77 ;  /* 0x000000ffff077224 */ /* 0x000fe200078e004d */
[----:B------:R-:W0:Y:S01]  /*5ff0*/  LDC.64 R2, c[0x0][0x388] ;  /* 0x0000e200ff027b82 */ /* 0x000e220000000a00 */
[----:B------:R-:W5:Y:S04]  /*6000*/  LDG.E.64 R18, desc[UR4][R50.64+0x1b0] ;  /* 0x0001b00432127981 */ /* 0x000f68000c1e1b00 */
[----:B------:R1:W-:Y:S01]  /*6010*/  STL.128 [R1+0x520], R4 ;  /* 0x0005200401007387 */ /* 0x0003e20000100c00 */
[----:B------:R-:W-:-:S02]  /*6020*/  IMAD.MOV.U32 R53, RZ, RZ, R16 ;  /* 0x000000ffff357224 */ /* 0x000fc400078e0010 */
[----:B------:R-:W-:Y:S01]  /*6030*/  IMAD.MOV.U32 R48, RZ, RZ, R17 ;  /* 0x000000ffff307224 */ /* 0x000fe200078e0011 */
[----:B------:R-:W4:Y:S04]  /*6040*/  LDG.E.64 R76, desc[UR12][R68.64+0x3f8] ;  /* 0x0003f80c444c7981 */ /* 0x000f28000c1e1b00 */
[----:B------:R-:W4:Y:S04]  /*6050*/  LDG.E.64 R16, desc[UR6][R50.64+0x1b8] ;  /* 0x0001b80632107981 */ /* 0x000f28000c1e1b00 */
[----:B------:R-:W4:Y:S01]  /*6060*/  LDG.E.64 R74, desc[UR12][R68.64+0x230] ;  /* 0x0002300c444a7981 */ /* 0x000f22000c1e1b00 */
[----:B-1----:R-:W-:Y:S01]  /*6070*/  IMAD.MOV.U32 R4, RZ, RZ, R80 ;  /* 0x000000ffff047224 */ /* 0x002fe200078e0050 */
[----:B------:R-:W-:Y:S01]  /*6080*/  LOP3.LUT R96, R96, R34, RZ, 0x3c, !PT ;  /* 0x0000002260607212 */ /* 0x000fe200078e3cff */
[----:B------:R-:W-:Y:S01]  /*6090*/  IMAD.MOV.U32 R5, RZ, RZ, R79 ;  /* 0x000000ffff057224 */ /* 0x000fe200078e004f */
[----:B0-----:R-:W4:Y:S01]  /*60a0*/  LDG.E.64 R58, desc[UR4][R2.64+0x1f8] ;  /* 0x0001f804023a7981 */ /* 0x001f22000c1e1b00 */
[----:B------:R-:W-:-:S02]  /*60b0*/  IMAD.MOV.U32 R6, RZ, RZ, R82 ;  /* 0x000000ffff067224 */ /* 0x000fc400078e0052 */
[----:B------:R-:W-:Y:S01]  /*60c0*/  IMAD.MOV.U32 R7, RZ, RZ, R67 ;  /* 0x000000ffff077224 */ /* 0x000fe200078e0043 */
[----:B------:R-:W4:Y:S04]  /*60d0*/  LDG.E.64 R50, desc[UR8][R50.64+0x1f0] ;  /* 0x0001f00832327981 */ /* 0x000f28000c1e1b00 */
[----:B------:R0:W-:Y:S04]  /*60e0*/  STL.128 [R1+0x530], R4 ;  /* 0x0005300401007387 */ /* 0x0001e80000100c00 */
[----:B------:R-:W5:Y:S04]  /*60f0*/  LDG.E.64 R66, desc[UR4][R68.64+0x238] ;  /* 0x0002380444427981 */ /* 0x000f68000c1e1b00 */
[----:B------:R1:W4:Y:S01]  /*6100*/  LDG.E.64 R60, desc[UR6][R2.64+0x200] ;  /* 0x00020006023c7981 */ /* 0x000322000c1e1b00 */
[----:B------:R-:W-:-:S02]  /*6110*/  LOP3.LUT R35, R95, R35, RZ, 0x3c, !PT ;  /* 0x000000235f237212 */ /* 0x000fc400078e3cff */
[----:B------:R-:W-:Y:S01]  /*6120*/  LOP3.LUT R98, R98, R32, RZ, 0x3c, !PT ;  /* 0x0000002062627212 */ /* 0x000fe200078e3cff */
[----:B------:R-:W4:Y:S01]  /*6130*/  LDL.LU.64 R238, [R1+0x8a8] ;  /* 0x0008a80001ee7983 */ /* 0x000f220000300a00 */
[----:B0-----:R-:W-:Y:S01]  /*6140*/  IMAD.MOV.U32 R4, RZ, RZ, R84 ;  /* 0x000000ffff047224 */ /* 0x001fe200078e0054 */
[----:B------:R-:W-:Y:S01]  /*6150*/  LOP3.LUT R33, R97, R33, RZ, 0x3c, !PT ;  /* 0x0000002161217212 */ /* 0x000fe200078e3cff */
[----:B------:R-:W-:Y:S01]  /*6160*/  IMAD.MOV.U32 R5, RZ, RZ, R65 ;  /* 0x000000ffff057224 */ /* 0x000fe200078e0041 */
[----:B------:R-:W4:Y:S01]  /*6170*/  LDG.E.64 R2, desc[UR10][R2.64+0x208] ;  /* 0x0002080a02027981 */ /* 0x000f22000c1e1b00 */
[----:B------:R-:W-:Y:S02]  /*6180*/  IMAD.MOV.U32 R6, RZ, RZ, R86 ;  /* 0x000000ffff067224 */ /* 0x000fe400078e0056 */
[----:B------:R-:W-:Y:S01]  /*6190*/  IMAD.MOV.U32 R7, RZ, RZ, R45 ;  /* 0x000000ffff077224 */ /* 0x000fe200078e002d */
[----:B------:R-:W4:Y:S04]  /*61a0*/  LDG.E.64 R64, desc[UR8][R68.64+0x220] ;  /* 0x0002200844407981 */ /* 0x000f28000c1e1b00 */
[----:B------:R0:W-:Y:S04]  /*61b0*/  STL.128 [R1+0x540], R4 ;  /* 0x0005400401007387 */ /* 0x0001e80000100c00 */
[----:B------:R-:W4:Y:S01]  /*61c0*/  LDG.E.64 R44, desc[UR10][R68.64+0x228] ;  /* 0x0002280a442c7981 */ /* 0x000f22000c1e1b00 */
[----:B------:R-:W-:-:S02]  /*61d0*/  LOP3.LUT R104, R104, R26, RZ, 0x3c, !PT ;  /* 0x0000001a68687212 */ /* 0x000fc400078e3cff */
[----:B------:R-:W-:Y:S01]  /*61e0*/  LOP3.LUT R27, R103, R27, RZ, 0x3c, !PT ;  /* 0x0000001b671b7212 */ /* 0x000fe200078e3cff */
[----:B------:R-:W4:Y:S01]  /*61f0*/  LDL.LU.64 R240, [R1+0x8a0] ;  /* 0x0008a00001f07983 */ /* 0x000f220000300a00 */
[----:B------:R-:W-:Y:S02]  /*6200*/  LOP3.LUT R108, R108, R22, RZ, 0x3c, !PT ;  /* 0x000000166c6c7212 */ /* 0x000fe400078e3cff */
[----:B------:R-:W-:Y:S01]  /*6210*/  LOP3.LUT R23, R107, R23, RZ, 0x3c, !PT ;  /* 0x000000176b177212 */ /* 0x000fe200078e3cff */
[----:B------:R-:W4:Y:S01]  /*6220*/  LDL.LU.64 R242, [R1+0x898] ;  /* 0x0008980001f27983 */ /* 0x000f220000300a00 */
[----:B0-----:R-:W-:-:S03]  /*6230*/  LOP3.LUT R5, R87, R43, RZ, 0x3c, !PT ;  /* 0x0000002b57057212 */ /* 0x001fc600078e3cff */
[----:B------:R-:W4:Y:S04]  /*6240*/  LDG.E.64 R84, desc[UR6][R68.64+0x2c0] ;  /* 0x0002c00644547981 */ /* 0x000f28000c1e1b00 */
[----:B------:R-:W4:Y:S01]  /*6250*/  LDG.E.64 R42, desc[UR6][R68.64+0x240] ;  /* 0x00024006442a7981 */ /* 0x000f22000c1e1b00 */
[----:B------:R-:W-:Y:S01]  /*6260*/  LOP3.LUT R6, R90, R40, RZ, 0x3c, !PT ;  /* 0x000000285a067212 */ /* 0x000fe200078e3cff */
[----:B------:R-:W-:Y:S01]  /*6270*/  IMAD.MOV.U32 R4, RZ, RZ, R88 ;  /* 0x000000ffff047224 */ /* 0x000fe200078e0058 */
[----:B------:R-:W-:Y:S01]  /*6280*/  LOP3.LUT R7, R89, R41, RZ, 0x3c, !PT ;  /* 0x0000002959077212 */ /* 0x000fe200078e3cff */
[----:B------:R-:W4:Y:S04]  /*6290*/  LDG.E.64 R82, desc[UR8][R68.64+0x2c8] ;  /* 0x0002c80844527981 */ /* 0x000f28000c1e1b00 */
[----:B------:R-:W4:Y:S04]  /*62a0*/  LDG.E.64 R40, desc[UR8][R68.64+0x248] ;  /* 0x0002480844287981 */ /* 0x000f28000c1e1b00 */
[----:B------:R0:W-:Y:S04]  /*62b0*/  STL.128 [R1+0x550], R4 ;  /* 0x0005500401007387 */ /* 0x0001e80000100c00 */
[----:B--2---:R2:W-:Y:S01]  /*62c0*/  STL.64 [R1+0x888], R70 ;  /* 0x0008884601007387 */ /* 0x0045e20000100a00 */
[----:B0-----:R-:W-:-:S02]  /*62d0*/  IMAD.MOV.U32 R5, RZ, RZ, R39 ;  /* 0x000000ffff057224 */ /* 0x001fc400078e0027 */
[----:B------:R-:W-:Y:S01]  /*62e0*/  IMAD.MOV.U32 R7, RZ, RZ, R37 ;  /* 0x000000ffff077224 */ /* 0x000fe200078e0025 */
[----:B------:R-:W4:Y:S04]  /*62f0*/  LDG.E.64 R38, desc[UR6][R68.64+0x278] ;  /* 0x0002780644267981 */ /* 0x000f28000c1e1b00 */
[----:B------:R-:W4:Y:S04]  /*6300*/  LDG.E.64 R36, desc[UR8][R68.64+0x280] ;  /* 0x0002800844247981 */ /* 0x000f28000c1e1b00 */
[----:B---3--:R0:W-:Y:S04]  /*6310*/  STL.64 [R1+0x890], R72 ;  /* 0x0008904801007387 */ /* 0x0081e80000100a00 */
[----:B--2---:R-:W2:Y:S04]  /*6320*/  LDG.E.64 R70, desc[UR16][R68.64+0x260] ;  /* 0x0002601044467981 */ /* 0x004ea8000c1e1b00 */
[----:B-----5:R3:W-:Y:S04]  /*6330*/  STL.64 [R1+0x860], R66 ;  /* 0x0008604201007387 */ /* 0x0207e80000100a00 */
[----:B0-----:R-:W5:Y:S04]  /*6340*/  LDG.E.64 R72, desc[UR10][R68.64+0x250] ;  /* 0x0002500a44487981 */ /* 0x001f68000c1e1b00 */
[----:B----4-:R0:W-:Y:S04]  /*6350*/  STL.64 [R1+0x880], R64 ;  /* 0x0008804001007387 */ /* 0x0101e80000100a00 */
[----:B---3--:R-:W3:Y:S04]  /*6360*/  LDG.E.64 R66, desc[UR4][R68.64+0x270] ;  /* 0x0002700444427981 */ /* 0x008ee8000c1e1b00 */
[----:B------:R4:W-:Y:S04]  /*6370*/  STL.64 [R1+0x878], R44 ;  /* 0x0008782c01007387 */ /* 0x0009e80000100a00 */
[----:B0-----:R-:W3:Y:S01]  /*6380*/  LDG.E.64 R64, desc[UR12][R68.64+0x268] ;  /* 0x0002680c44407981 */ /* 0x001ee2000c1e1b00 */
[----:B------:R-:W-:-:S02]  /*6390*/  LOP3.LUT R100, R100, R30, RZ, 0x3c, !PT ;  /* 0x0000001e64647212 */ /* 0x000fc400078e3cff */
[----:B------:R-:W-:Y:S02]  /*63a0*/  LOP3.LUT R31, R99, R31, RZ, 0x3c, !PT ;  /* 0x0000001f631f7212 */ /* 0x000fe400078e3cff */
[----:B------:R-:W-:Y:S02]  /*63b0*/  LOP3.LUT R102, R102, R28, RZ, 0x3c, !PT ;  /* 0x0000001c66667212 */ /* 0x000fe400078e3cff */
[----:B------:R-:W-:Y:S01]  /*63c0*/  LOP3.LUT R29, R101, R29, RZ, 0x3c, !PT ;  /* 0x0000001d651d7212 */ /* 0x000fe200078e3cff */
[----:B----4-:R-:W4:Y:S01]  /*63d0*/  LDG.E.64 R44, desc[UR14][R68.64+0x258] ;  /* 0x0002580e442c7981 */ /* 0x010f22000c1e1b00 */
[----:B------:R-:W-:Y:S02]  /*63e0*/  LOP3.LUT R110, R110, R20, RZ, 0x3c, !PT ;  /* 0x000000146e6e7212 */ /* 0x000fe400078e3cff */
[----:B------:R-:W-:Y:S02]  /*63f0*/  LOP3.LUT R21, R109, R21, RZ, 0x3c, !PT ;  /* 0x000000156d157212 */ /* 0x000fe400078e3cff */
[----:B------:R-:W-:Y:S01]  /*6400*/  LOP3.LUT R112, R112, R18, RZ, 0x3c, !PT ;  /* 0x0000001270707212 */ /* 0x000fe200078e3cff */
[----:B------:R0:W-:Y:S01]  /*6410*/  STL.64 [R1+0x850], R42 ;  /* 0x0008502a01007387 */ /* 0x0001e20000100a00 */
[----:B------:R-:W-:-:S02]  /*6420*/  LOP3.LUT R19, R111, R19, RZ, 0x3c, !PT ;  /* 0x000000136f137212 */ /* 0x000fc400078e3cff */
[----:B------:R-:W-:Y:S02]  /*6430*/  LOP3.LUT R116, R116, R14, RZ, 0x3c, !PT ;  /* 0x0000000e74747212 */ /* 0x000fe400078e3cff */
[----:B------:R-:W-:Y:S02]  /*6440*/  LOP3.LUT R15, R115, R15, RZ, 0x3c, !PT ;  /* 0x0000000f730f7212 */ /* 0x000fe400078e3cff */
[----:B------:R-:W-:Y:S02]  /*6450*/  LOP3.LUT R118, R118, R12, RZ, 0x3c, !PT ;  /* 0x0000000c76767212 */ /* 0x000fe400078e3cff */
[----:B------:R-:W-:Y:S01]  /*6460*/  LOP3.LUT R13, R117, R13, RZ, 0x3c, !PT ;  /* 0x0000000d750d7212 */ /* 0x000fe200078e3cff */
[----:B------:R-:W-:Y:S01]  /*6470*/  IMAD.MOV.U32 R22, RZ, RZ, R46 ;  /* 0x000000ffff167224 */ /* 0x000fe200078e002e */
[----:B------:R-:W-:Y:S01]  /*6480*/  LOP3.LUT R120, R120, R10, RZ, 0x3c, !PT ;  /* 0x0000000a78787212 */ /* 0x000fe200078e3cff */
[----:B0-----:R-:W4:Y:S01]  /*6490*/  LDG.E.64 R42, desc[UR10][R68.64+0x288] ;  /* 0x0002880a442a7981 */ /* 0x001f22000c1e1b00 */
[----:B------:R-:W-:-:S02]  /*64a0*/  IMAD.MOV.U32 R4, RZ, RZ, R92 ;  /* 0x000000ffff047224 */ /* 0x000fc400078e005c */
[----:B------:R-:W-:Y:S01]  /*64b0*/  IMAD.MOV.U32 R6, RZ, RZ, R94 ;  /* 0x000000ffff067224 */ /* 0x000fe200078e005e */
[----:B------:R-:W-:Y:S02]  /*64c0*/  LOP3.LUT R11, R119, R11, RZ, 0x3c, !PT ;  /* 0x0000000b770b7212 */ /* 0x000fe400078e3cff */
[----:B------:R-:W-:Y:S02]  /*64d0*/  LOP3.LUT R122, R122, R8, RZ, 0x3c, !PT ;  /* 0x000000087a7a7212 */ /* 0x000fe400078e3cff */
[----:B------:R-:W-:Y:S01]  /*64e0*/  LOP3.LUT R9, R121, R9, RZ, 0x3c, !PT ;  /* 0x0000000979097212 */ /* 0x000fe200078e3cff */
[----:B------:R0:W-:Y:S01]  /*64f0*/  STL.128 [R1+0x560], R4 ;  /* 0x0005600401007387 */ /* 0x0001e20000100c00 */
[----:B------:R-:W-:Y:S02]  /*6500*/  LOP3.LUT R124, R124, R22, RZ, 0x3c, !PT ;  /* 0x000000167c7c7212 */ /* 0x000fe400078e3cff */
[----:B------:R-:W-:Y:S02]  /*6510*/  LOP3.LUT R126, R126, R250, RZ, 0x3c, !PT ;  /* 0x000000fa7e7e7212 */ /* 0x000fe400078e3cff */
[----:B------:R-:W-:Y:S01]  /*6520*/  LOP3.LUT R125, R125, R251, RZ, 0x3c, !PT ;  /* 0x000000fb7d7d7212 */ /* 0x000fe200078e3cff */
[----:B------:R-:W-:Y:S01]  /*6530*/  IMAD.MOV.U32 R30, RZ, RZ, R50 ;  /* 0x000000ffff1e7224 */ /* 0x000fe200078e0032 */
[----:B------:R-:W-:Y:S01]  /*6540*/  LOP3.LUT R132, R132, R2, RZ, 0x3c, !PT ;  /* 0x0000000284847212 */ /* 0x000fe200078e3cff */
[----:B------:R-:W-:Y:S01]  /*6550*/  IMAD.MOV.U32 R26, RZ, RZ, R40 ;  /* 0x000000ffff1a7224 */ /* 0x000fe200078e0028 */
[----:B------:R-:W-:Y:S01]  /*6560*/  STL.64 [R1+0x870], R76 ;  /* 0x0008704c01007387 */ /* 0x000fe20000100a00 */
[----:B------:R-:W-:-:S02]  /*6570*/  IMAD.MOV.U32 R62, RZ, RZ, R57 ;  /* 0x000000ffff3e7224 */ /* 0x000fc400078e0039 */
[----:B------:R-:W-:Y:S01]  /*6580*/  IMAD.MOV.U32 R247, RZ, RZ, R55 ;  /* 0x000000fffff77224 */ /* 0x000fe200078e0037 */
[----:B------:R-:W-:Y:S01]  /*6590*/  STL.64 [R1+0x868], R74 ;  /* 0x0008684a01007387 */ /* 0x000fe20000100a00 */
[----:B0-----:R-:W-:-:S03]  /*65a0*/  IMAD.MOV.U32 R4, RZ, RZ, R96 ;  /* 0x000000ffff047224 */ /* 0x001fc600078e0060 */
[----:B------:R-:W4:Y:S01]  /*65b0*/  LDG.E.64 R94, desc[UR4][R68.64+0x298] ;  /* 0x00029804445e7981 */ /* 0x000f22000c1e1b00 */
[----:B------:R-:W-:Y:S02]  /*65c0*/  IMAD.MOV.U32 R5, RZ, RZ, R35 ;  /* 0x000000ffff057224 */ /* 0x000fe400078e0023 */
[----:B------:R-:W-:Y:S01]  /*65d0*/  IMAD.MOV.U32 R6, RZ, RZ, R98 ;  /* 0x000000ffff067224 */ /* 0x000fe200078e0062 */
[----:B------:R-:W4:Y:S01]  /*65e0*/  LDG.E.64 R92, desc[UR6][R68.64+0x2a0] ;  /* 0x0002a006445c7981 */ /* 0x000f22000c1e1b00 */
[----:B------:R-:W-:Y:S01]  /*65f0*/  IMAD.MOV.U32 R7, RZ, RZ, R33 ;  /* 0x000000ffff077224 */ /* 0x000fe200078e0021 */
[----:B-1----:R-:W-:Y:S01]  /*6600*/  LOP3.LUT R2, R129, R3, RZ, 0x3c, !PT ;  /* 0x0000000381027212 */ /* 0x002fe200078e3cff */
[----:B------:R-:W-:Y:S01]  /*6610*/  IMAD.MOV.U32 R99, RZ, RZ, R53 ;  /* 0x000000ffff637224 */ /* 0x000fe200078e0035 */
[----:B------:R-:W4:Y:S04]  /*6620*/  LDG.E.64 R96, desc[UR12][R68.64+0x290] ;  /* 0x0002900c44607981 */ /* 0x000f28000c1e1b00 */
[----:B------:R0:W-:Y:S01]  /*6630*/  STL.128 [R1+0x570], R4 ;  /* 0x0005700401007387 */ /* 0x0001e20000100c00 */
[----:B------:R-:W-:-:S03]  /*6640*/  IMAD.MOV.U32 R101, RZ, RZ, R48 ;  /* 0x000000ffff657224 */ /* 0x000fc600078e0030 */
[----:B------:R-:W4:Y:S04]  /*6650*/  LDG.E.64 R90, desc[UR8][R68.64+0x2a8] ;  /* 0x0002a808445a7981 */ /* 0x000f28000c1e1b00 */
[----:B------:R-:W4:Y:S04]  /*6660*/  LDG.E.64 R88, desc[UR10][R68.64+0x2b0] ;  /* 0x0002b00a44587981 */ /* 0x000f28000c1e1b00 */
[----:B------:R-:W4:Y:S01]  /*6670*/  LDG.E.64 R86, desc[UR4][R68.64+0x2b8] ;  /* 0x0002b80444567981 */ /* 0x000f22000c1e1b00 */
[----:B0-----:R-:W-:-:S03]  /*6680*/  IMAD.MOV.U32 R4, RZ, RZ, R100 ;  /* 0x000000ffff047224 */ /* 0x001fc600078e0064 */
[----:B------:R-:W4:Y:S01]  /*6690*/  LDL.LU.64 R250, [R1+0x888] ;  /* 0x0008880001fa7983 */ /* 0x000f220000300a00 */
[----:B------:R-:W-:Y:S02]  /*66a0*/  IMAD.MOV.U32 R5, RZ, RZ, R31 ;  /* 0x000000ffff057224 */ /* 0x000fe400078e001f */
[----:B------:R-:W-:Y:S02]  /*66b0*/  IMAD.MOV.U32 R6, RZ, RZ, R102 ;  /* 0x000000ffff067224 */ /* 0x000fe400078e0066 */
[----:B------:R-:W-:-:S05]  /*66c0*/  IMAD.MOV.U32 R7, RZ, RZ, R29 ;  /* 0x000000ffff077224 */ /* 0x000fca00078e001d */
[----:B------:R0:W-:Y:S02]  /*66d0*/  STL.128 [R1+0x580], R4 ;  /* 0x0005800401007387 */ /* 0x0001e40000100c00 */
[----:B0-----:R-:W-:Y:S01]  /*66e0*/  LOP3.LUT R6, R106, R24, RZ, 0x3c, !PT ;  /* 0x000000186a067212 */ /* 0x001fe200078e3cff */
[----:B------:R-:W-:Y:S01]  /*66f0*/  IMAD.MOV.U32 R4, RZ, RZ, R104 ;  /* 0x000000ffff047224 */ /* 0x000fe200078e0068 */
[----:B------:R-:W-:Y:S01]  /*6700*/  LOP3.LUT R7, R105, R25, RZ, 0x3c, !PT ;  /* 0x0000001969077212 */ /* 0x000fe200078e3cff */
[----:B------:R-:W-:-:S05]  /*6710*/  IMAD.MOV.U32 R5, RZ, RZ, R27 ;  /* 0x000000ffff057224 */ /* 0x000fca00078e001b */
[----:B------:R0:W-:Y:S02]  /*6720*/  STL.128 [R1+0x590], R4 ;  /* 0x0005900401007387 */ /* 0x0001e40000100c00 */
[----:B0-----:R-:W-:Y:S02]  /*6730*/  IMAD.MOV.U32 R4, RZ, RZ, R108 ;  /* 0x000000ffff047224 */ /* 0x001fe400078e006c */
[----:B------:R-:W-:Y:S02]  /*6740*/  IMAD.MOV.U32 R5, RZ, RZ, R23 ;  /* 0x000000ffff057224 */ /* 0x000fe400078e0017 */
[----:B------:R-:W-:Y:S02]  /*6750*/  IMAD.MOV.U32 R6, RZ, RZ, R110 ;  /* 0x000000ffff067224 */ /* 0x000fe400078e006e */
[----:B------:R-:W-:-:S05]  /*6760*/  IMAD.MOV.U32 R7, RZ, RZ, R21 ;  /* 0x000000ffff077224 */ /* 0x000fca00078e0015 */
[----:B------:R0:W-:Y:S01]  /*6770*/  STL.128 [R1+0x5a0], R4 ;  /* 0x0005a00401007387 */ /* 0x0001e20000100c00 */
[----:B------:R-:W-:Y:S01]  /*6780*/  IMAD.MOV.U32 R23, RZ, RZ, R47 ;  /* 0x000000ffff177224 */ /* 0x000fe200078e002f */
[----:B0-----:R-:W-:Y:S01]  /*6790*/  LOP3.LUT R6, R114, R16, RZ, 0x3c, !PT ;  /* 0x0000001072067212 */ /* 0x001fe200078e3cff */
[----:B------:R-:W-:Y:S01]  /*67a0*/  IMAD.MOV.U32 R4, RZ, RZ, R112 ;  /* 0x000000ffff047224 */ /* 0x000fe200078e0070 */
[----:B------:R-:W-:Y:S01]  /*67b0*/  LOP3.LUT R7, R113, R17, RZ, 0x3c, !PT ;  /* 0x0000001171077212 */ /* 0x000fe200078e3cff */
[----:B------:R-:W-:-:S05]  /*67c0*/  IMAD.MOV.U32 R5, RZ, RZ, R19 ;  /* 0x000000ffff057224 */ /* 0x000fca00078e0013 */
[----:B------:R0:W-:Y:S01]  /*67d0*/  STL.128 [R1+0x5b0], R4 ;  /* 0x0005b00401007387 */ /* 0x0001e20000100c00 */
[----:B------:R-:W-:Y:S01]  /*67e0*/  LOP3.LUT R123, R123, R23, RZ, 0x3c, !PT ;  /* 0x000000177b7b7212 */ /* 0x000fe200078e3cff */
[----:B------:R-:W-:Y:S02]  /*67f0*/  IMAD.MOV.U32 R104, RZ, RZ, R58 ;  /* 0x000000ffff687224 */ /* 0x000fe400078e003a */
[----:B------:R-:W-:Y:S02]  /*6800*/  IMAD.MOV.U32 R105, RZ, RZ, R59 ;  /* 0x000000ffff697224 */ /* 0x000fe400078e003b */
[----:B0-----:R-:W-:Y:S02]  /*6810*/  IMAD.MOV.U32 R4, RZ, RZ, R116 ;  /* 0x000000ffff047224 */ /* 0x001fe400078e0074 */
[----:B------:R-:W-:Y:S02]  /*6820*/  IMAD.MOV.U32 R5, RZ, RZ, R15 ;  /* 0x000000ffff057224 */ /* 0x000fe400078e000f */
[----:B------:R-:W-:-:S02]  /*6830*/  IMAD.MOV.U32 R6, RZ, RZ, R118 ;  /* 0x000000ffff067224 */ /* 0x000fc400078e0076 */
[----:B------:R-:W-:-:S05]  /*6840*/  IMAD.MOV.U32 R7, RZ, RZ, R13 ;  /* 0x000000ffff077224 */ /* 0x000fca00078e000d */
[----:B------:R0:W-:Y:S01]  /*6850*/  STL.128 [R1+0x5c0], R4 ;  /* 0x0005c00401007387 */ /* 0x0001e20000100c00 */
[----:B------:R-:W1:Y:S01]  /*6860*/  LDC.64 R106, c[0x0][0x388] ;  /* 0x0000e200ff6a7b82 */ /* 0x000e620000000a00 */
[----:B------:R-:W-:Y:S02]  /*6870*/  IMAD.MOV.U32 R31, RZ, RZ, R51 ;  /* 0x000000ffff1f7224 */ /* 0x000fe400078e0033 */
[----:B------:R-:W-:Y:S02]  /*6880*/  IMAD.MOV.U32 R112, RZ, RZ, R104 ;  /* 0x000000ffff707224 */ /* 0x000fe400078e0068 */
[----:B------:R-:W-:Y:S02]  /*6890*/  IMAD.MOV.U32 R113, RZ, RZ, R105 ;  /* 0x000000ffff717224 */ /* 0x000fe400078e0069 */
[----:B0-----:R-:W-:Y:S02]  /*68a0*/  IMAD.MOV.U32 R4, RZ, RZ, R120 ;  /* 0x000000ffff047224 */ /* 0x001fe400078e0078 */
[----:B------:R-:W-:Y:S01]  /*68b0*/  IMAD.MOV.U32 R5, RZ, RZ, R11 ;  /* 0x000000ffff057224 */ /* 0x000fe200078e000b */
[----:B--2---:R-:W-:Y:S01]  /*68c0*/  STL.64 [R1+0x840], R70 ;  /* 0x0008404601007387 */ /* 0x004fe20000100a00 */
[----:B------:R-:W-:-:S02]  /*68d0*/  IMAD.MOV.U32 R6, RZ, RZ, R122 ;  /* 0x000000ffff067224 */ /* 0x000fc400078e007a */
[----:B------:R-:W-:Y:S01]  /*68e0*/  IMAD.MOV.U32 R7, RZ, RZ, R9 ;  /* 0x000000ffff077224 */ /* 0x000fe200078e0009 */
[----:B------:R-:W2:Y:S04]  /*68f0*/  LDL.LU.64 R120, [R1+0x880] ;  /* 0x0008800001787983 */ /* 0x000ea80000300a00 */
[----:B------:R0:W-:Y:S01]  /*6900*/  STL.128 [R1+0x5d0], R4 ;  /* 0x0005d00401007387 */ /* 0x0001e20000100c00 */
[----:B------:R-:W-:Y:S02]  /*6910*/  IMAD.MOV.U32 R24, RZ, RZ, R60 ;  /* 0x000000ffff187224 */ /* 0x000fe400078e003c */
[----:B------:R-:W-:Y:S01]  /*6920*/  IMAD.MOV.U32 R25, RZ, RZ, R61 ;  /* 0x000000ffff197224 */ /* 0x000fe200078e003d */
[----:B-1----:R-:W2:Y:S01]  /*6930*/  LDG.E.64 R80, desc[UR12][R106.64+0x2d0] ;  /* 0x0002d00c6a507981 */ /* 0x002ea2000c1e1b00 */
[----:B------:R-:W-:-:S02]  /*6940*/  IMAD.MOV.U32 R27, RZ, RZ, R41 ;  /* 0x000000ffff1b7224 */ /* 0x000fc400078e0029 */
[----:B------:R-:W-:Y:S01]  /*6950*/  IMAD.MOV.U32 R20, RZ, RZ, R38 ;  /* 0x000000ffff147224 */ /* 0x000fe200078e0026 */
[----:B------:R-:W2:Y:S01]  /*6960*/  LDG.E.64 R78, desc[UR10][R106.64+0x2d8] ;  /* 0x0002d80a6a4e7981 */ /* 0x000ea2000c1e1b00 */
[----:B------:R-:W-:Y:S02]  /*6970*/  IMAD.MOV.U32 R21, RZ, RZ, R39 ;  /* 0x000000ffff157224 */ /* 0x000fe400078e0027 */
[----:B------:R-:W-:Y:S01]  /*6980*/  IMAD.MOV.U32 R108, RZ, RZ, R36 ;  /* 0x000000ffff6c7224 */ /* 0x000fe200078e0024 */
[----:B------:R-:W2:Y:S01]  /*6990*/  LDG.E.64 R76, desc[UR4][R106.64+0x2e0] ;  /* 0x0002e0046a4c7981 */ /* 0x000ea2000c1e1b00 */
[----:B0-----:R-:W-:-:S03]  /*69a0*/  IMAD.MOV.U32 R4, RZ, RZ, R124 ;  /* 0x000000ffff047224 */ /* 0x001fc600078e007c */
[----:B------:R-:W2:Y:S01]  /*69b0*/  LDG.E.64 R74, desc[UR6][R106.64+0x2e8] ;  /* 0x0002e8066a4a7981 */ /* 0x000ea2000c1e1b00 */
[----:B------:R-:W-:Y:S02]  /*69c0*/  IMAD.MOV.U32 R5, RZ, RZ, R123 ;  /* 0x000000ffff057224 */ /* 0x000fe400078e007b */
[----:B------:R-:W-:Y:S01]  /*69d0*/  IMAD.MOV.U32 R6, RZ, RZ, R126 ;  /* 0x000000ffff067224 */ /* 0x000fe200078e007e */
[----:B------:R-:W2:Y:S01]  /*69e0*/  LDG.E.64 R70, desc[UR12][R106.64+0x2f8] ;  /* 0x0002f80c6a467981 */ /* 0x000ea2000c1e1b00 */
[----:B------:R-:W-:Y:S02]  /*69f0*/  IMAD.MOV.U32 R7, RZ, RZ, R125 ;  /* 0x000000ffff077224 */ /* 0x000fe400078e007d */
[----:B------:R-:W-:Y:S01]  /*6a00*/  IMAD.MOV.U32 R18, RZ, RZ, R24 ;  /* 0x000000ffff127224 */ /* 0x000fe200078e0018 */
[----:B------:R-:W2:Y:S04]  /*6a10*/  LDG.E.64 R68, desc[UR10][R106.64+0x300] ;  /* 0x0003000a6a447981 */ /* 0x000ea8000c1e1b00 */
[----:B------:R0:W-:Y:S01]  /*6a20*/  STL.128 [R1+0x5e0], R4 ;  /* 0x0005e00401007387 */ /* 0x0001e20000100c00 */
[----:B------:R-:W-:-:S02]  /*6a30*/  IMAD.MOV.U32 R19, RZ, RZ, R25 ;  /* 0x000000ffff137224 */ /* 0x000fc400078e0019 */
[----:B------:R-:W-:Y:S01]  /*6a40*/  IMAD.MOV.U32 R109, RZ, RZ, R37 ;  /* 0x000000ffff6d7224 */ /* 0x000fe200078e0025 */
[----:B------:R-:W2:Y:S01]  /*6a50*/  LDG.E.64 R60, desc[UR8][R106.64+0x318] ;  /* 0x000318086a3c7981 */ /* 0x000ea2000c1e1b00 */
[----:B------:R-:W-:Y:S02]  /*6a60*/  IMAD.MOV.U32 R105, RZ, RZ, R27 ;  /* 0x000000ffff697224 */ /* 0x000fe400078e001b */
[----:B------:R-:W-:Y:S01]  /*6a70*/  IMAD.MOV.U32 R102, RZ, RZ, R54 ;  /* 0x000000ffff667224 */ /* 0x000fe200078e0036 */
[----:B------:R-:W2:Y:S01]  /*6a80*/  LDG.E.64 R58, desc[UR12][R106.64+0x320] ;  /* 0x0003200c6a3a7981 */ /* 0x000ea2000c1e1b00 */
[----:B------:R-:W-:Y:S02]  /*6a90*/  IMAD.MOV.U32 R98, RZ, RZ, R52 ;  /* 0x000000ffff627224 */ /* 0x000fe400078e0034 */
[----:B------:R-:W-:Y:S01]  /*6aa0*/  IMAD.MOV.U32 R100, RZ, RZ, R49 ;  /* 0x000000ffff647224 */ /* 0x000fe200078e0031 */
[----:B------:R-:W2:Y:S01]  /*6ab0*/  LDG.E.64 R56, desc[UR10][R106.64+0x328] ;  /* 0x0003280a6a387981 */ /* 0x000ea2000c1e1b00 */
[----:B0-----:R-:W-:Y:S01]  /*6ac0*/  LOP3.LUT R5, R128, R30, RZ, 0x3c, !PT ;  /* 0x0000001e80057212 */ /* 0x001fe200078e3cff */
[----:B------:R-:W-:Y:S01]  /*6ad0*/  IMAD.MOV.U32 R104, RZ, RZ, R26 ;  /* 0x000000ffff687224 */ /* 0x000fe200078e001a */
[----:B------:R-:W-:Y:S01]  /*6ae0*/  LOP3.LUT R4, R127, R31, RZ, 0x3c, !PT ;  /* 0x0000001f7f047212 */ /* 0x000fe200078e3cff */
[----:B------:R-:W2:Y:S01]  /*6af0*/  LDG.E.64 R54, desc[UR4][R106.64+0x330] ;  /* 0x000330046a367981 */ /* 0x000ea2000c1e1b00 */
[----:B------:R-:W-:-:S02]  /*6b00*/  LOP3.LUT R7, R63, R112, RZ, 0x3c, !PT ;  /* 0x000000703f077212 */ /* 0x000fc400078e3cff */
[----:B------:R-:W-:Y:S01]  /*6b10*/  LOP3.LUT R6, R131, R113, RZ, 0x3c, !PT ;  /* 0x0000007183067212 */ /* 0x000fe200078e3cff */
[----:B------:R-:W2:Y:S01]  /*6b20*/  LDG.E.64 R52, desc[UR14][R106.64+0x338] ;  /* 0x0003380e6a347981 */ /* 0x000ea2000c1e1b00 */
[----:B------:R-:W-:Y:S02]  /*6b30*/  LOP3.LUT R5, R5, R4, RZ, 0x3c, !PT ;  /* 0x0000000405057212 */ /* 0x000fe400078e3cff */
[----:B------:R-:W-:Y:S01]  /*6b40*/  LOP3.LUT R7, R7, R6, RZ, 0x3c, !PT ;  /* 0x0000000607077212 */ /* 0x000fe200078e3cff */
[----:B-----5:R0:W-:Y:S01]  /*6b50*/  STL.64 [R1+0x848], R72 ;  /* 0x0008484801007387 */ /* 0x0201e20000100a00 */
[----:B------:R-:W-:Y:S02]  /*6b60*/  LOP3.LUT R4, R5, R4, RZ, 0x3c, !PT ;  /* 0x0000000405047212 */ /* 0x000fe400078e3cff */
[----:B------:R-:W-:Y:S01]  /*6b70*/  LOP3.LUT R6, R7, R6, RZ, 0x3c, !PT ;  /* 0x0000000607067212 */ /* 0x000fe200078e3cff */
[----:B------:R-:W5:Y:S01]  /*6b80*/  LDG.E.64 R50, desc[UR16][R106.64+0x340] ;  /* 0x000340106a327981 */ /* 0x000f62000c1e1b00 */
[----:B------:R-:W-:-:S02]  /*6b90*/  LOP3.LUT R5, R5, R4, RZ, 0x3c, !PT ;  /* 0x0000000405057212 */ /* 0x000fc400078e3cff */
[----:B------:R-:W-:Y:S01]  /*6ba0*/  LOP3.LUT R7, R7, R6, RZ, 0x3c, !PT ;  /* 0x0000000607077212 */ /* 0x000fe200078e3cff */
[----:B------:R-:W-:Y:S01]  /*6bb0*/  IMAD.MOV.U32 R112, RZ, RZ, R20 ;  /* 0x000000ffff707224 */ /* 0x000fe200078e0014 */
[----:B------:R-:W-:Y:S01]  /*6bc0*/  LOP3.LUT R130, R130, R18, RZ, 0x3c, !PT ;  /* 0x0000001282827212 */ /* 0x000fe200078e3cff */
[----:B------:R-:W-:Y:S01]  /*6bd0*/  IMAD.MOV.U32 R113, RZ, RZ, R21 ;  /* 0x000000ffff717224 */ /* 0x000fe200078e0015 */
[----:B------:R-:W-:Y:S01]  /*6be0*/  LOP3.LUT R245, R245, R19, RZ, 0x3c, !PT ;  /* 0x00000013f5f57212 */ /* 0x000fe200078e3cff */
[----:B------:R-:W-:Y:S01]  /*6bf0*/  STL.128 [R1+0x5f0], R4 ;  /* 0x0005f00401007387 */ /* 0x000fe20000100c00 */
[----:B------:R-:W-:Y:S02]  /*6c00*/  IMAD.MOV.U32 R119, RZ, RZ, R105 ;  /* 0x000000ffff777224 */ /* 0x000fe400078e0069 */
[----:B---3--:R-:W-:Y:S01]  /*6c10*/  IMAD.MOV.U32 R34, RZ, RZ, R64 ;  /* 0x000000ffff227224 */ /* 0x008fe200078e0040 */
[----:B------:R1:W-:Y:S01]  /*6c20*/  STL.64 [R1+0x838], R66 ;  /* 0x0008384201007387 */ /* 0x0003e20000100a00 */
[----:B------:R-:W-:-:S02]  /*6c30*/  IMAD.MOV.U32 R35, RZ, RZ, R65 ;  /* 0x000000ffff237224 */ /* 0x000fc400078e0041 */
[----:B------:R-:W-:Y:S01]  /*6c40*/  IMAD.MOV.U32 R110, RZ, RZ, R34 ;  /* 0x000000ffff6e7224 */ /* 0x000fe200078e0022 */
[----:B0-----:R-:W3:Y:S01]  /*6c50*/  LDG.E.64 R72, desc[UR8][R106.64+0x2f0] ;  /* 0x0002f0086a487981 */ /* 0x001ee2000c1e1b00 */
[----:B----4-:R-:W-:-:S03]  /*6c60*/  IMAD.MOV.U32 R32, RZ, RZ, R44 ;  /* 0x000000ffff207224 */ /* 0x010fc600078e002c */
[----:B------:R-:W4:Y:S01]  /*6c70*/  LDG.E.64 R64, desc[UR6][R106.64+0x310] ;  /* 0x000310066a407981 */ /* 0x000f22000c1e1b00 */
[----:B------:R-:W-:Y:S02]  /*6c80*/  IMAD.MOV.U32 R33, RZ, RZ, R45 ;  /* 0x000000ffff217224 */ /* 0x000fe400078e002d */
[----:B------:R-:W-:Y:S01]  /*6c90*/  IMAD.MOV.U32 R111, RZ, RZ, R35 ;  /* 0x000000ffff6f7224 */ /* 0x000fe200078e0023 */
[----:B-1----:R-:W5:Y:S01]  /*6ca0*/  LDG.E.64 R66, desc[UR4][R106.64+0x308] ;  /* 0x000308046a427981 */ /* 0x002f62000c1e1b00 */
[----:B------:R-:W-:Y:S02]  /*6cb0*/  IMAD.MOV.U32 R16, RZ, RZ, R32 ;  /* 0x000000ffff107224 */ /* 0x000fe400078e0020 */
[----:B------:R-:W-:Y:S01]  /*6cc0*/  IMAD.MOV.U32 R17, RZ, RZ, R33 ;  /* 0x000000ffff117224 */ /* 0x000fe200078e0021 */
[----:B------:R-:W4:Y:S01]  /*6cd0*/  LDG.E.64 R48, desc[UR6][R106.64+0x348] ;  /* 0x000348066a307981 */ /* 0x000f22000c1e1b00 */
[----:B------:R-:W-:Y:S02]  /*6ce0*/  IMAD.MOV.U32 R114, RZ, RZ, R110 ;  /* 0x000000ffff727224 */ /* 0x000fe400078e006e */
[----:B------:R-:W-:Y:S01]  /*6cf0*/  IMAD.MOV.U32 R28, RZ, RZ, R42 ;  /* 0x000000ffff1c7224 */ /* 0x000fe200078e002a */
[----:B------:R-:W4:Y:S01]  /*6d00*/  LDG.E.64 R46, desc[UR8][R106.64+0x350] ;  /* 0x000350086a2e7981 */ /* 0x000f22000c1e1b00 */
[----:B------:R-:W-:-:S02]  /*6d10*/  IMAD.MOV.U32 R29, RZ, RZ, R43 ;  /* 0x000000ffff1d7224 */ /* 0x000fc400078e002b */
[----:B------:R-:W-:Y:S01]  /*6d20*/  IMAD.MOV.U32 R22, RZ, RZ, R28 ;  /* 0x000000ffff167224 */ /* 0x000fe200078e001c */
[----:B------:R-:W4:Y:S01]  /*6d30*/  LDG.E.64 R44, desc[UR10][R106.64+0x358] ;  /* 0x0003580a6a2c7981 */ /* 0x000f22000c1e1b00 */
        /* <DEDUP_REMOVED lines=14> */
[----:B------:R-:W4:Y:S04]  /*6e20*/  LDG.E.64 R34, desc[UR10][R106.64+0x380] ;  /* 0x0003800a6a227981 */ /* 0x000f28000c1e1b00 */
        /* <DEDUP_REMOVED lines=13> */
[----:B------:R0:W4:Y:S04]  /*6f00*/  LDG.E.64 R2, desc[UR10][R106.64+0x3f0] ;  /* 0x0003f00a6a027981 */ /* 0x000128000c1e1b00 */
[----:B------:R-:W2:Y:S01]  /*6f10*/  LDL.LU R249, [R1+0x82c] ;  /* 0x00082c0001f97983 */ /* 0x000ea20000300800 */
[----:B------:R-:W-:-:S02]  /*6f20*/  IMAD.MOV.U32 R118, RZ, RZ, R104 ;  /* 0x000000ffff767224 */ /* 0x000fc400078e0068 */
[----:B------:R-:W-:Y:S01]  /*6f30*/  IMAD.MOV.U32 R103, RZ, RZ, R62 ;  /* 0x000000ffff677224 */ /* 0x000fe200078e003e */
[----:B------:R-:W3:Y:S01]  /*6f40*/  LDL.LU.64 R128, [R1+0x868] ;  /* 0x0008680001807983 */ /* 0x000ee20000300a00 */
[----:B0-----:R-:W-:-:S03]  /*6f50*/  IMAD.MOV.U32 R106, RZ, RZ, R0 ;  /* 0x000000ffff6a7224 */ /* 0x001fc600078e0000 */
[----:B------:R-:W5:Y:S01]  /*6f60*/  LDL.LU R0, [R1+0x830] ;  /* 0x0008300001007983 */ /* 0x000f620000300800 */
[----:B------:R-:W-:Y:S02]  /*6f70*/  IMAD.MOV.U32 R122, RZ, RZ, R118 ;  /* 0x000000ffff7a7224 */ /* 0x000fe400078e0076 */
[----:B------:R-:W-:Y:S01]  /*6f80*/  IMAD.MOV.U32 R123, RZ, RZ, R119 ;  /* 0x000000ffff7b7224 */ /* 0x000fe200078e0077 */
[----:B------:R-:W4:Y:S01]  /*6f90*/  LDL.LU.64 R126, [R1+0x860] ;  /* 0x00086000017e7983 */ /* 0x000f220000300a00 */
[----:B------:R-:W-:Y:S02]  /*6fa0*/  IMAD.MOV.U32 R118, RZ, RZ, R116 ;  /* 0x000000ffff767224 */ /* 0x000fe400078e0074 */
[----:B------:R-:W-:Y:S01]  /*6fb0*/  IMAD.MOV.U32 R119, RZ, RZ, R117 ;  /* 0x000000ffff777224 */ /* 0x000fe200078e0075 */
[----:B------:R-:W4:Y:S04]  /*6fc0*/  LDL.LU.64 R124, [R1+0x850] ;  /* 0x00085000017c7983 */ /* 0x000f280000300a00 */
[----:B------:R-:W3:Y:S01]  /*6fd0*/  LDL.LU.64 R116, [R1+0x878] ;  /* 0x0008780001747983 */ /* 0x000ee20000300a00 */
[----:B------:R-:W-:-:S02]  /*6fe0*/  IMAD.MOV.U32 R4, RZ, RZ, R130 ;  /* 0x000000ffff047224 */ /* 0x000fc400078e0082 */
[----:B------:R-:W-:Y:S01]  /*6ff0*/  IMAD.MOV.U32 R5, RZ, RZ, R245 ;  /* 0x000000ffff057224 */ /* 0x000fe200078e00f5 */
[----:B------:R-:W4:Y:S01]  /*7000*/  LDL.LU.64 R130, [R1+0x890] ;  /* 0x0008900001827983 */ /* 0x000f220000300a00 */
        /* <DEDUP_REMOVED lines=149> */
[----:B-----5:R-:W-:Y:S02]  /*7960*/  IMAD.MOV.U32 R6, RZ, RZ, R0 ;  /* 0x000000ffff067224 */ /* 0x020fe400078e0000 */
[----:B--2---:R-:W-:-:S05]  /*7970*/  IMAD.MOV.U32 R7, RZ, RZ, R249 ;  /* 0x000000ffff077224 */ /* 0x004fca00078e00f9 */
[----:B------:R0:W-:Y:S04]  /*7980*/  STL.128 [R1+0x7f0], R4 ;  /* 0x0007f00401007387 */ /* 0x0001e80000100c00 */
[----:B0-----:R-:W2:Y:S01]  /*7990*/  LDL.LU.64 R6, [R1+0x870] ;  /* 0x0008700001067983 */ /* 0x001ea20000300a00 */
[----:B------:R-:W-:Y:S02]  /*79a0*/  LOP3.LUT R136, R136, R250, RZ, 0x3c, !PT ;  /* 0x000000fa88887212 */ /* 0x000fe400078e3cff */
[----:B------:R-:W-:Y:S02]  /*79b0*/  LOP3.LUT R135, R135, R251, RZ, 0x3c, !PT ;  /* 0x000000fb87877212 */ /* 0x000fe400078e3cff */
[----:B------:R-:W5:Y:S01]  /*79c0*/  LDL.LU.64 R250, [R1+0x848] ;  /* 0x0008480001fa7983 */ /* 0x000f620000300a00 */
[----:B------:R-:W-:Y:S01]  /*79d0*/  LOP3.LUT R138, R138, R120, RZ, 0x3c, !PT ;  /* 0x000000788a8a7212 */ /* 0x000fe200078e3cff */
[----:B------:R-:W-:Y:S01]  /*79e0*/  IMAD.MOV.U32 R120, RZ, RZ, R118 ;  /* 0x000000ffff787224 */ /* 0x000fe200078e0076 */
[----:B------:R-:W-:Y:S01]  /*79f0*/  LOP3.LUT R137, R137, R121, RZ, 0x3c, !PT ;  /* 0x0000007989897212 */ /* 0x000fe200078e3cff */
[----:B------:R-:W-:-:S02]  /*7a00*/  IMAD.MOV.U32 R121, RZ, RZ, R119 ;  /* 0x000000ffff797224 */ /* 0x000fc400078e0077 */
[----:B------:R-:W5:Y:S01]  /*7a10*/  LDL.LU.64 R118, [R1+0x840] ;  /* 0x0008400001767983 */ /* 0x000f620000300a00 */
[----:B---3--:R-:W-:Y:S01]  /*7a20*/  LOP3.LUT R140, R140, R116, RZ, 0x3c, !PT ;  /* 0x000000748c8c7212 */ /* 0x008fe200078e3cff */
[----:B------:R-:W-:Y:S01]  /*7a30*/  IMAD.MOV.U32 R116, RZ, RZ, R114 ;  /* 0x000000ffff747224 */ /* 0x000fe200078e0072 */
[----:B------:R-:W-:Y:S01]  /*7a40*/  LOP3.LUT R139, R139, R117, RZ, 0x3c, !PT ;  /* 0x000000758b8b7212 */ /* 0x000fe200078e3cff */
[----:B------:R-:W-:Y:S02]  /*7a50*/  IMAD.MOV.U32 R117, RZ, RZ, R115 ;  /* 0x000000ffff757224 */ /* 0x000fe400078e0073 */
[----:B------:R-:W3:Y:S01]  /*7a60*/  LDL.LU.64 R114, [R1+0x838] ;  /* 0x0008380001727983 */ /* 0x000ee20000300a00 */
[----:B----4-:R-:W-:Y:S02]  /*7a70*/  LOP3.LUT R134, R134, R130, RZ, 0x3c, !PT ;  /* 0x0000008286867212 */ /* 0x010fe400078e3cff */
[----:B------:R-:W-:-:S03]  /*7a80*/  LOP3.LUT R133, R133, R131, RZ, 0x3c, !PT ;  /* 0x0000008385857212 */ /* 0x000fc600078e3cff */
[----:B------:R-:W-:Y:S02]  /*7a90*/  IMAD.MOV.U32 R4, RZ, RZ, R134 ;  /* 0x000000ffff047224 */ /* 0x000fe400078e0086 */
[----:B------:R-:W-:Y:S01]  /*7aa0*/  IMAD.MOV.U32 R5, RZ, RZ, R133 ;  /* 0x000000ffff057224 */ /* 0x000fe200078e0085 */
        /* <DEDUP_REMOVED lines=73> */
[----:B--2---:R-:W-:Y:S01]  /*7f40*/  LOP3.LUT R62, R0, R6, RZ, 0x3c, !PT ;  /* 0x00000006003e7212 */ /* 0x004fe200078e3cff */
[----:B------:R-:W-:Y:S01]  /*7f50*/  IMAD.MOV.U32 R6, RZ, RZ, R136 ;  /* 0x000000ffff067224 */ /* 0x000fe200078e0088 */
[----:B------:R-:W-:Y:S01]  /*7f60*/  LOP3.LUT R0, R249, R7, RZ, 0x3c, !PT ;  /* 0x00000007f9007212 */ /* 0x000fe200078e3cff */
[----:B------:R-:W-:-:S05]  /*7f70*/  IMAD.MOV.U32 R7, RZ, RZ, R135 ;  /* 0x000000ffff077224 */ /* 0x000fca00078e0087 */
[----:B------:R0:W-:Y:S01]  /*7f80*/  STL.128 [R1+0x610], R4 ;  /* 0x0006100401007387 */ /* 0x0001e20000100c00 */
[----:B-----5:R-:W-:Y:S02]  /*7f90*/  LOP3.LUT R150, R150, R250, RZ, 0x3c, !PT ;  /* 0x000000fa96967212 */ /* 0x020fe400078e3cff */
[----:B------:R-:W-:Y:S01]  /*7fa0*/  LOP3.LUT R149, R149, R251, RZ, 0x3c, !PT ;  /* 0x000000fb95957212 */ /* 0x000fe200078e3cff */
[----:B0-----:R-:W-:Y:S02]  /*7fb0*/  IMAD.MOV.U32 R4, RZ, RZ, R138 ;  /* 0x000000ffff047224 */ /* 0x001fe400078e008a */
[----:B------:R-:W-:Y:S02]  /*7fc0*/  IMAD.MOV.U32 R5, RZ, RZ, R137 ;  /* 0x000000ffff057224 */ /* 0x000fe400078e0089 */
[----:B------:R-:W-:Y:S02]  /*7fd0*/  IMAD.MOV.U32 R6, RZ, RZ, R140 ;  /* 0x000000ffff067224 */ /* 0x000fe400078e008c */
[----:B------:R-:W-:-:S05]  /*7fe0*/  IMAD.MOV.U32 R7, RZ, RZ, R139 ;  /* 0x000000ffff077224 */ /* 0x000fca00078e008b */
[----:B------:R0:W-:Y:S01]  /*7ff0*/  STL.128 [R1+0x620], R4 ;  /* 0x0006200401007387 */ /* 0x0001e20000100c00 */
[----:B------:R-:W-:Y:S02]  /*8000*/  LOP3.LUT R154, R154, R118, RZ, 0x3c, !PT ;  /* 0x000000769a9a7212 */ /* 0x000fe400078e3cff */
[----:B------:R-:W-:Y:S01]  /*8010*/  LOP3.LUT R153, R153, R119, RZ, 0x3c, !PT ;  /* 0x0000007799997212 */ /* 0x000fe200078e3cff */
[----:B0-----:R-:W-:Y:S02]  /*8020*/  IMAD.MOV.U32 R4, RZ, RZ, R142 ;  /* 0x000000ffff047224 */ /* 0x001fe400078e008e */
[----:B------:R-:W-:Y:S02]  /*8030*/  IMAD.MOV.U32 R5, RZ, RZ, R141 ;  /* 0x000000ffff057224 */ /* 0x000fe400078e008d */
[----:B------:R-:W-:Y:S02]  /*8040*/  IMAD.MOV.U32 R6, RZ, RZ, R144 ;  /* 0x000000ffff067224 */ /* 0x000fe400078e0090 */
[----:B------:R-:W-:-:S05]  /*8050*/  IMAD.MOV.U32 R7, RZ, RZ, R143 ;  /* 0x000000ffff077224 */ /* 0x000fca00078e008f */
[----:B------:R0:W-:Y:S01]  /*8060*/  STL.128 [R1+0x630], R4 ;  /* 0x0006300401007387 */ /* 0x0001e20000100c00 */
[----:B---3--:R-:W-:Y:S02]  /*8070*/  LOP3.LUT R158, R158, R114, RZ, 0x3c, !PT ;  /* 0x000000729e9e7212 */ /* 0x008fe400078e3cff */
[----:B------:R-:W-:Y:S01]  /*8080*/  LOP3.LUT R157, R157, R115, RZ, 0x3c, !PT ;  /* 0x000000739d9d7212 */ /* 0x000fe200078e3cff */
        /* <DEDUP_REMOVED lines=96> */
[----:B------:R-:W-:Y:S02]  /*8690*/  LOP3.LUT R35, R225, R35, RZ, 0x3c, !PT ;  /* 0x00000023e1237212 */ /* 0x000fe400078e3cff */
[----:B------:R-:W-:Y:S02]  /*86a0*/  LOP3.LUT R228, R228, R32, RZ, 0x3c, !PT ;  /* 0x00000020e4e47212 */ /* 0x000fe400078e3cff */
[----:B------:R-:W-:Y:S01]  /*86b0*/  LOP3.LUT R33, R227, R33, RZ, 0x3c, !PT ;  /* 0x00000021e3217212 */ /* 0x000fe200078e3cff */
[----:B0-----:R-:W-:Y:S02]  /*86c0*/  IMAD.MOV.U32 R4, RZ, RZ, R216 ;  /* 0x000000ffff047224 */ /* 0x001fe400078e00d8 */
[----:B------:R-:W-:-:S02]  /*86d0*/  IMAD.MOV.U32 R5, RZ, RZ, R43 ;  /* 0x000000ffff057224 */ /* 0x000fc400078e002b */
        /* <DEDUP_REMOVED lines=18> */
[----:B------:R-:W-:Y:S02]  /*8800*/  LOP3.LUT R242, R242, R18, RZ, 0x3c, !PT ;  /* 0x00000012f2f27212 */ /* 0x000fe400078e3cff */
[----:B------:R-:W-:Y:S02]  /*8810*/  LOP3.LUT R31, R229, R31, RZ, 0x3c, !PT ;  /* 0x0000001fe51f7212 */ /* 0x000fe400078e3cff */
[----:B------:R-:W-:Y:S02]  /*8820*/  LOP3.LUT R29, R231, R29, RZ, 0x3c, !PT ;  /* 0x0000001de71d7212 */ /* 0x000fe400078e3cff */
[----:B------:R-:W-:Y:S02]  /*8830*/  LOP3.LUT R27, R233, R27, RZ, 0x3c, !PT ;  /* 0x0000001be91b7212 */ /* 0x000fe400078e3cff */
[----:B------:R-:W-:Y:S02]  /*8840*/  LOP3.LUT R25, R235, R25, RZ, 0x3c, !PT ;  /* 0x00000019eb197212 */ /* 0x000fe400078e3cff */
[----:B0-----:R-:W-:-:S02]  /*8850*/  LOP3.LUT R4, R105, R16, RZ, 0x3c, !PT ;  /* 0x0000001069047212 */ /* 0x001fc400078e3cff */
[----:B------:R-:W-:Y:S01]  /*8860*/  LOP3.LUT R5, R243, R17, RZ, 0x3c, !PT ;  /* 0x00000011f3057212 */ /* 0x000fe200078e3cff */
[----:B------:R-:W-:Y:S01]  /*8870*/  IMAD.MOV.U32 R17, RZ, RZ, R19 ;  /* 0x000000ffff117224 */ /* 0x000fe200078e0013 */
        /* <DEDUP_REMOVED lines=12> */
[----:B------:R-:W-:-:S02]  /*8940*/  LOP3.LUT R234, R234, R26, RZ, 0x3c, !PT ;  /* 0x0000001aeaea7212 */ /* 0x000fc400078e3cff */
[----:B------:R-:W-:Y:S02]  /*8950*/  LOP3.LUT R236, R236, R24, RZ, 0x3c, !PT ;  /* 0x00000018ecec7212 */ /* 0x000fe400078e3cff */
[----:B------:R-:W-:Y:S02]  /*8960*/  LOP3.LUT R238, R238, R22, RZ, 0x3c, !PT ;  /* 0x00000016eeee7212 */ /* 0x000fe400078e3cff */
[----:B------:R-:W-:Y:S02]  /*8970*/  LOP3.LUT R23, R237, R23, RZ, 0x3c, !PT ;  /* 0x00000017ed177212 */ /* 0x000fe400078e3cff */
[----:B------:R-:W-:Y:S02]  /*8980*/  LOP3.LUT R240, R240, R20, RZ, 0x3c, !PT ;  /* 0x00000014f0f07212 */ /* 0x000fe400078e3cff */
[----:B------:R-:W-:Y:S02]  /*8990*/  LOP3.LUT R21, R239, R21, RZ, 0x3c, !PT ;  /* 0x00000015ef157212 */ /* 0x000fe400078e3cff */
[----:B------:R-:W-:-:S02]  /*89a0*/  LOP3.LUT R2, R244, R2, RZ, 0x3c, !PT ;  /* 0x00000002f4027212 */ /* 0x000fc400078e3cff */
[----:B------:R-:W-:Y:S01]  /*89b0*/  LOP3.LUT R3, R252, R3, RZ, 0x3c, !PT ;  /* 0x00000003fc037212 */ /* 0x000fe200078e3cff */
[----:B------:R-:W-:Y:S01]  /*89c0*/  IMAD.MOV.U32 R33, RZ, RZ, R31 ;  /* 0x000000ffff217224 */ /* 0x000fe200078e001f */
[----:B------:R0:W-:Y:S01]  /*89d0*/  STL.128 [R1+0x7d0], R8 ;  /* 0x0007d00801007387 */ /* 0x0001e20000100c00 */
[----:B------:R-:W-:Y:S02]  /*89e0*/  IMAD.MOV.U32 R35, RZ, RZ, R29 ;  /* 0x000000ffff237224 */ /* 0x000fe400078e001d */
[----:B------:R-:W-:Y:S02]  /*89f0*/  IMAD.MOV.U32 R29, RZ, RZ, R27 ;  /* 0x000000ffff1d7224 */ /* 0x000fe400078e001b */
[----:B------:R-:W-:Y:S02]  /*8a00*/  IMAD.MOV.U32 R31, RZ, RZ, R25 ;  /* 0x000000ffff1f7224 */ /* 0x000fe400078e0019 */
[----:B------:R-:W-:Y:S02]  /*8a10*/  IMAD.MOV.U32 R32, RZ, RZ, R230 ;  /* 0x000000ffff207224 */ /* 0x000fe400078e00e6 */
[----:B------:R-:W-:-:S02]  /*8a20*/  IMAD.MOV.U32 R34, RZ, RZ, R232 ;  /* 0x000000ffff227224 */ /* 0x000fc400078e00e8 */
[----:B------:R-:W-:Y:S02]  /*8a30*/  IMAD.MOV.U32 R28, RZ, RZ, R234 ;  /* 0x000000ffff1c7224 */ /* 0x000fe400078e00ea */
[----:B------:R-:W-:Y:S02]  /*8a40*/  IMAD.MOV.U32 R30, RZ, RZ, R236 ;  /* 0x000000ffff1e7224 */ /* 0x000fe400078e00ec */
[----:B------:R-:W-:Y:S02]  /*8a50*/  IMAD.MOV.U32 R24, RZ, RZ, R238 ;  /* 0x000000ffff187224 */ /* 0x000fe400078e00ee */
[----:B------:R-:W-:Y:S02]  /*8a60*/  IMAD.MOV.U32 R25, RZ, RZ, R23 ;  /* 0x000000ffff197224 */ /* 0x000fe400078e0017 */
[----:B------:R-:W-:Y:S02]  /*8a70*/  IMAD.MOV.U32 R26, RZ, RZ, R240 ;  /* 0x000000ffff1a7224 */ /* 0x000fe400078e00f0 */
[----:B------:R-:W-:-:S02]  /*8a80*/  IMAD.MOV.U32 R27, RZ, RZ, R21 ;  /* 0x000000ffff1b7224 */ /* 0x000fc400078e0015 */
[----:B------:R-:W-:Y:S02]  /*8a90*/  IMAD.MOV.U32 R16, RZ, RZ, R242 ;  /* 0x000000ffff107224 */ /* 0x000fe400078e00f2 */
[----:B0-----:R-:W-:Y:S02]  /*8aa0*/  IMAD.MOV.U32 R8, RZ, RZ, R6 ;  /* 0x000000ffff087224 */ /* 0x001fe400078e0006 */
[----:B------:R-:W-:Y:S02]  /*8ab0*/  IMAD.MOV.U32 R9, RZ, RZ, R7 ;  /* 0x000000ffff097224 */ /* 0x000fe400078e0007 */
[----:B------:R-:W-:Y:S02]  /*8ac0*/  IMAD.MOV.U32 R10, RZ, RZ, R4 ;  /* 0x000000ffff0a7224 */ /* 0x000fe400078e0004 */
[----:B------:R-:W-:Y:S02]  /*8ad0*/  IMAD.MOV.U32 R11, RZ, RZ, R5 ;  /* 0x000000ffff0b7224 */ /* 0x000fe400078e0005 */
[----:B------:R-:W-:-:S02]  /*8ae0*/  IMAD.MOV.U32 R63, RZ, RZ, R0 ;  /* 0x000000ffff3f7224 */ /* 0x000fc400078e0000 */
[----:B------:R-:W-:Y:S02]  /*8af0*/  IMAD.MOV.U32 R60, RZ, RZ, R2 ;  /* 0x000000ffff3c7224 */ /* 0x000fe400078e0002 */
[----:B------:R-:W-:Y:S01]  /*8b00*/  IMAD.MOV.U32 R61, RZ, RZ, R3 ;  /* 0x000000ffff3d7224 */ /* 0x000fe200078e0003 */
[----:B------:R0:W-:Y:S04]  /*8b10*/  STL.128 [R1+0x790], R32 ;  /* 0x0007902001007387 */ /* 0x0001e80000100c00 */
[----:B------:R0:W-:Y:S04]  /*8b20*/  STL.128 [R1+0x7a0], R28 ;  /* 0x0007a01c01007387 */ /* 0x0001e80000100c00 */
[----:B------:R0:W-:Y:S04]  /*8b30*/  STL.128 [R1+0x7b0], R24 ;  /* 0x0007b01801007387 */ /* 0x0001e80000100c00 */
[----:B------:R0:W-:Y:S04]  /*8b40*/  STL.128 [R1+0x7c0], R16 ;  /* 0x0007c01001007387 */ /* 0x0001e80000100c00 */
[----:B------:R0:W-:Y:S04]  /*8b50*/  STL.128 [R1+0x7e0], R8 ;  /* 0x0007e00801007387 */ /* 0x0001e80000100c00 */
[----:B------:R0:W-:Y:S01]  /*8b60*/  STL.128 [R1+0x7f0], R60 ;  /* 0x0007f03c01007387 */ /* 0x0001e20000100c00 */
[----:B------:R-:W-:-:S07]  /*8b70*/  IMAD.MOV.U32 R0, RZ, RZ, 0x1 ;  /* 0x00000001ff007424 */ /* 0x000fce00078e00ff */
.L_x_4:
[----:B-1----:R-:W-:-:S07]  /*8b80*/  IMAD.MOV.U32 R2, RZ, RZ, RZ ;  /* 0x000000ffff027224 */ /* 0x002fce00078e00ff */
.L_x_2:
[----:B------:R-:W-:-:S04]  /*8b90*/  VIADD R58, R1, 0x400 ;  /* 0x00000400013a7836 */ /* 0x000fc80000000000 */
[----:B-1----:R-:W-:-:S05]  /*8ba0*/  IMAD R3, R2, 0x8, R58 ;  /* 0x0000000802037824 */ /* 0x002fca00078e023a */
[----:B------:R-:W2:Y:S04]  /*8bb0*/  LDL.128 R4, [R3+0x10] ;  /* 0x0000100003047983 */ /* 0x000ea80000100c00 */
[----:B0-----:R-:W2:Y:S04]  /*8bc0*/  LDL.128 R16, [R3] ;  /* 0x0000000003107983 */ /* 0x001ea80000100c00 */
[----:B------:R-:W3:Y:S04]  /*8bd0*/  LDL.128 R8, [R3+0x20] ;  /* 0x0000200003087983 */ /* 0x000ee80000100c00 */
[----:B------:R-:W4:Y:S01]  /*8be0*/  LDL.128 R12, [R3+0x30] ;  /* 0x00003000030c7983 */ /* 0x000f220000100c00 */
[----:B------:R-:W-:-:S05]  /*8bf0*/  VIADD R2, R2, 0x8 ;  /* 0x0000000802027836 */ /* 0x000fca0000000000 */
[----:B------:R-:W-:Y:S02]  /*8c00*/  ISETP.GE.U32.AND P0, PT, R2, 0x80, PT ;  /* 0x000000800200780c */ /* 0x000fe40003f06070 */
[----:B--2---:R-:W-:Y:S02]  /*8c10*/  LOP3.LUT R37, R18, R6, RZ, 0x3c, !PT ;  /* 0x0000000612257212 */ /* 0x004fe400078e3cff */
[----:B------:R-:W-:Y:S02]  /*8c20*/  LOP3.LUT R43, R19, R7, RZ, 0x3c, !PT ;  /* 0x00000007132b7212 */ /* 0x000fe400078e3cff */
[----:B---3--:R-:W-:Y:S02]  /*8c30*/  LOP3.LUT R21, R10, R4, RZ, 0x3c, !PT ;  /* 0x000000040a157212 */ /* 0x008fe400078e3cff */
[----:B------:R-:W-:Y:S02]  /*8c40*/  LOP3.LUT R23, R11, R5, RZ, 0x3c, !PT ;  /* 0x000000050b177212 */ /* 0x000fe400078e3cff */
[----:B----4-:R-:W-:-:S02]  /*8c50*/  LOP3.LUT R59, R4, R12, RZ, 0x3c, !PT ;  /* 0x0000000c043b7212 */ /* 0x010fc400078e3cff */
[----:B------:R-:W-:Y:S02]  /*8c60*/  LOP3.LUT R25, R5, R13, RZ, 0x3c, !PT ;  /* 0x0000000d05197212 */ /* 0x000fe400078e3cff */
[----:B------:R-:W-:Y:S02]  /*8c70*/  LOP3.LUT R37, R37, R8, R14, 0x96, !PT ;  /* 0x0000000825257212 */ /* 0x000fe400078e960e */
[----:B------:R-:W-:Y:S02]  /*8c80*/  LOP3.LUT R43, R43, R9, R15, 0x96, !PT ;  /* 0x000000092b2b7212 */ /* 0x000fe400078e960f */
[-CC-:B------:R-:W-:Y:S02]  /*8c90*/  LOP3.LUT R57, R9, R11.reuse, R13.reuse, 0x96, !PT ;  /* 0x0000000b09397212 */ /* 0x180fe400078e960d */
[----:B------:R-:W-:Y:S02]  /*8ca0*/  LOP3.LUT R31, R19, R11, R13, 0x96, !PT ;  /* 0x0000000b131f7212 */ /* 0x000fe400078e960d */
[----:B------:R-:W-:-:S02]  /*8cb0*/  LOP3.LUT R59, R59, R18, R6, 0x96, !PT ;  /* 0x000000123b3b7212 */ /* 0x000fc400078e9606 */
[----:B------:R-:W-:Y:S02]  /*8cc0*/  LOP3.LUT R34, R25, R19, R7, 0x96, !PT ;  /* 0x0000001319227212 */ /* 0x000fe400078e9607 */
[----:B------:R-:W-:Y:S02]  /*8cd0*/  LOP3.LUT R42, R21, R8, R14, 0x96, !PT ;  /* 0x00000008152a7212 */ /* 0x000fe400078e960e */
[----:B------:R-:W-:Y:S02]  /*8ce0*/  LOP3.LUT R44, R23, R9, R15, 0x96, !PT ;  /* 0x00000009172c7212 */ /* 0x000fe400078e960f */
[-CC-:B------:R-:W-:Y:S02]  /*8cf0*/  LOP3.LUT R61, R37, R10.reuse, R12.reuse, 0x96, !PT ;  /* 0x0000000a253d7212 */ /* 0x180fe400078e960c */
[----:B------:R-:W-:Y:S02]  /*8d00*/  LOP3.LUT R63, R43, R11, R13, 0x96, !PT ;  /* 0x0000000b2b3f7212 */ /* 0x000fe400078e960d */
[----:B------:R-:W-:-:S02]  /*8d10*/  LOP3.LUT R55, R8, R10, R12, 0x96, !PT ;  /* 0x0000000a08377212 */ /* 0x000fc400078e960c */
[-C--:B------:R-:W-:Y:S02]  /*8d20*/  LOP3.LUT R57, R57, R17.reuse, RZ, 0x3c, !PT ;  /* 0x0000001139397212 */ /* 0x080fe400078e3cff */
[----:B------:R-:W-:Y:S02]  /*8d30*/  LOP3.LUT R31, R31, R17, RZ, 0x3c, !PT ;  /* 0x000000111f1f7212 */ /* 0x000fe400078e3cff */
[----:B------:R-:W-:Y:S02]  /*8d40*/  LOP3.LUT R29, R18, R10, R12, 0x96, !PT ;  /* 0x0000000a121d7212 */ /* 0x000fe400078e960c */
[----:B------:R-:W-:Y:S02]  /*8d50*/  LOP3.LUT R33, R21, R18, R6, 0x96, !PT ;  /* 0x0000001215217212 */ /* 0x000fe400078e9606 */
[----:B------:R-:W-:Y:S02]  /*8d60*/  LOP3.LUT R35, R23, R19, R7, 0x96, !PT ;  /* 0x0000001317237212 */ /* 0x000fe400078e9607 */
[----:B------:R-:W-:-:S02]  /*8d70*/  LOP3.LUT R52, R16, R10, R12, 0x96, !PT ;  /* 0x0000000a10347212 */ /* 0x000fc400078e960c */
[----:B------:R-:W-:Y:S02]  /*8d80*/  LOP3.LUT R54, R17, R11, R13, 0x96, !PT ;  /* 0x0000000b11367212 */ /* 0x000fe400078e960d */
[----:B------:R-:W-:Y:S02]  /*8d90*/  LOP3.LUT R25, R42, R4, R8, 0x60, !PT ;  /* 0x000000042a197212 */ /* 0x000fe400078e6008 */
[----:B------:R-:W-:Y:S02]  /*8da0*/  LOP3.LUT R26, R44, R5, R9, 0x60, !PT ;  /* 0x000000052c1a7212 */ /* 0x000fe400078e6009 */
[--C-:B------:R-:W-:Y:S02]  /*8db0*/  LOP3.LUT R6, R59, R8, R14.reuse, 0x60, !PT ;  /* 0x000000083b067212 */ /* 0x100fe400078e600e */
[----:B------:R-:W-:Y:S02]  /*8dc0*/  LOP3.LUT R7, R34, R9, R15, 0x60, !PT ;  /* 0x0000000922077212 */ /* 0x000fe400078e600f */
[----:B------:R-:W-:-:S02]  /*8dd0*/  LOP3.LUT R10, R61, R4, R14, 0x60, !PT ;  /* 0x000000043d0a7212 */ /* 0x000fc400078e600e */
[--C-:B------:R-:W-:Y:S02]  /*8de0*/  LOP3.LUT R21, R63, R5, R15.reuse, 0x60, !PT ;  /* 0x000000053f157212 */ /* 0x100fe400078e600f */
[-C--:B------:R-:W-:Y:S02]  /*8df0*/  LOP3.LUT R11, R5, R9.reuse, RZ, 0x3c, !PT ;  /* 0x00000009050b7212 */ /* 0x080fe400078e3cff */
[-C--:B------:R-:W-:Y:S02]  /*8e00*/  LOP3.LUT R55, R55, R16.reuse, RZ, 0x3c, !PT ;  /* 0x0000001037377212 */ /* 0x080fe400078e3cff */
[--C-:B------:R-:W-:Y:S02]  /*8e10*/  LOP3.LUT R46, R57, R9, R15.reuse, 0x96, !PT ;  /* 0x00000009392e7212 */ /* 0x100fe400078e960f */
[----:B------:R-:W-:Y:S02]  /*8e20*/  LOP3.LUT R53, R31, R5, R15, 0x96, !PT ;  /* 0x000000051f357212 */ /* 0x000fe400078e960f */
[----:B------:R-:W-:-:S02]  /*8e30*/  LOP3.LUT R29, R29, R16, RZ, 0x3c, !PT ;  /* 0x000000101d1d7212 */ /* 0x000fc400078e3cff */
[----:B------:R-:W-:Y:S02]  /*8e40*/  LOP3.LUT R25, R25, R6, RZ, 0x3c, !PT ;  /* 0x0000000619197212 */ /* 0x000fe400078e3cff */
[----:B------:R-:W-:Y:S02]  /*8e50*/  LOP3.LUT R10, R6, R10, RZ, 0x3c, !PT ;  /* 0x0000000a060a7212 */ /* 0x000fe400078e3cff */
[----:B------:R-:W-:Y:S02]  /*8e60*/  LOP3.LUT R26, R26, R7, RZ, 0x3c, !PT ;  /* 0x000000071a1a7212 */ /* 0x000fe400078e3cff */
[----:B------:R-:W-:Y:S02]  /*8e70*/  LOP3.LUT R21, R7, R21, RZ, 0x3c, !PT ;  /* 0x0000001507157212 */ /* 0x000fe400078e3cff */
[----:B------:R-:W-:Y:S02]  /*8e80*/  LOP3.LUT R50, R11, R19, R15, 0x96, !PT ;  /* 0x000000130b327212 */ /* 0x000fe400078e960f */
[----:B------:R-:W-:-:S02]  /*8e90*/  LOP3.LUT R32, R55, R8, R14, 0x96, !PT ;  /* 0x0000000837207212 */ /* 0x000fc400078e960e */
[----:B------:R-:W-:Y:S02]  /*8ea0*/  LOP3.LUT R7, R4, R8, RZ, 0x3c, !PT ;  /* 0x0000000804077212 */ /* 0x000fe400078e3cff */
[----:B------:R-:W-:Y:S02]  /*8eb0*/  LOP3.LUT R27, R35, R19, R15, 0x60, !PT ;  /* 0x00000013231b7212 */ /* 0x000fe400078e600f */
[----:B------:R-:W-:Y:S02]  /*8ec0*/  LOP3.LUT R6, R46, R35, R54, 0x60, !PT ;  /* 0x000000232e067212 */ /* 0x000fe400078e6036 */
[----:B------:R-:W-:Y:S02]  /*8ed0*/  LOP3.LUT R11, R43, R53, R17, 0xb8, !PT ;  /* 0x000000352b0b7212 */ /* 0x000fe400078eb811 */
[--C-:B------:R-:W-:Y:S02]  /*8ee0*/  LOP3.LUT R51, R29, R4, R14.reuse, 0x96, !PT ;  /* 0x000000041d337212 */ /* 0x100fe400078e960e */
[----:B------:R-:W-:-:S02]  /*8ef0*/  LOP3.LUT R20, R33, R18, R14, 0x60, !PT ;  /* 0x0000001221147212 */ /* 0x000fc400078e600e */
[----:B------:R-:W-:Y:S02]  /*8f00*/  LOP3.LUT R23, R32, R33, R52, 0x60, !PT ;  /* 0x0000002120177212 */ /* 0x000fe400078e6034 */
[----:B------:R-:W-:Y:S02]  /*8f10*/  LOP3.LUT R48, R7, R18, R14, 0x96, !PT ;  /* 0x0000001207307212 */ /* 0x000fe400078e960e */
[----:B------:R-:W-:Y:S02]  /*8f20*/  LOP3.LUT R6, R27, R6, RZ, 0x3c, !PT ;  /* 0x000000061b067212 */ /* 0x000fe400078e3cff */
[----:B------:R-:W-:Y:S02]  /*8f30*/  LOP3.LUT R11, R11, R43, R50, 0x78, !PT ;  /* 0x0000002b0b0b7212 */ /* 0x000fe400078e7832 */
[----:B------:R-:W-:Y:S02]  /*8f40*/  LOP3.LUT R7, R37, R51, R16, 0xb8, !PT ;  /* 0x0000003325077212 */ /* 0x000fe400078eb810 */
[----:B------:R-:W-:-:S02]  /*8f50*/  LOP3.LUT R27, R4, R14, RZ, 0x3c, !PT ;  /* 0x0000000e041b7212 */ /* 0x000fc400078e3cff */
[----:B------:R-:W-:Y:S02]  /*8f60*/  LOP3.LUT R23, R20, R23, RZ, 0x3c, !PT ;  /* 0x0000001714177212 */ /* 0x000fe400078e3cff */
[----:B------:R-:W-:Y:S02]  /*8f70*/  LOP3.LUT R24, R11, R5, R13, 0x96, !PT ;  /* 0x000000050b187212 */ /* 0x000fe400078e960d */
[----:B------:R-:W-:Y:S02]  /*8f80*/  LOP3.LUT R20, R33, R18, R14, 0xf6, !PT ;  /* 0x0000001221147212 */ /* 0x000fe400078ef60e */
[----:B------:R-:W-:Y:S02]  /*8f90*/  LOP3.LUT R7, R7, R37, R48, 0x78, !PT ;  /* 0x0000002507077212 */ /* 0x000fe400078e7830 */
[----:B------:R-:W-:Y:S02]  /*8fa0*/  LOP3.LUT R11, R27, R55, R16, 0x78, !PT ;  /* 0x000000371b0b7212 */ /* 0x000fe400078e7810 */
[----:B------:R-:W-:-:S02]  /*8fb0*/  LOP3.LUT R13, R5, R15, RZ, 0x3c, !PT ;  /* 0x0000000f050d7212 */ /* 0x000fc400078e3cff */
[----:B------:R-:W-:Y:S02]  /*8fc0*/  LOP3.LUT R20, R20, R29, R52, 0x78, !PT ;  /* 0x0000001d14147212 */ /* 0x000fe400078e7834 */
[----:B------:R-:W-:Y:S02]  /*8fd0*/  LOP3.LUT R22, R7, R4, R12, 0x96, !PT ;  /* 0x0000000407167212 */ /* 0x000fe400078e960c */
[----:B------:R-:W-:Y:S02]  /*8fe0*/  LOP3.LUT R11, R11, R37, R48, 0x78, !PT ;  /* 0x000000250b0b7212 */ /* 0x000fe400078e7830 */
        /* <DEDUP_REMOVED lines=8> */
[----:B------:R-:W-:-:S02]  /*9070*/  LOP3.LUT R6, R6, R35, R54, 0x96, !PT ;  /* 0x0000002306067212 */ /* 0x000fc400078e9636 */
[----:B------:R-:W-:Y:S02]  /*9080*/  LOP3.LUT R23, R32, R23, R10, 0x96, !PT ;  /* 0x0000001720177212 */ /* 0x000fe400078e960a */
[----:B------:R-:W-:Y:S02]  /*9090*/  LOP3.LUT R12, R11, R22, R20, 0x78, !PT ;  /* 0x000000160b0c7212 */ /* 0x000fe400078e7814 */
[-C--:B------:R-:W-:Y:S02]  /*90a0*/  LOP3.LUT R7, R7, R26.reuse, RZ, 0x3c, !PT ;  /* 0x0000001a07077212 */ /* 0x080fe400078e3cff */
[----:B------:R-:W-:Y:S02]  /*90b0*/  LOP3.LUT R24, R24, R26, RZ, 0x3c, !PT ;  /* 0x0000001a18187212 */ /* 0x000fe400078e3cff */
[----:B------:R-:W-:Y:S02]  /*90c0*/  LOP3.LUT R13, R21, R13, R63, 0x96, !PT ;  /* 0x0000000d150d7212 */ /* 0x000fe400078e963f */
[----:B------:R-:W-:-:S02]  /*90d0*/  LOP3.LUT R6, R46, R6, R21, 0x96, !PT ;  /* 0x000000062e067212 */ /* 0x000fc400078e9615 */
[--C-:B------:R-:W-:Y:S02]  /*90e0*/  LOP3.LUT R10, R22, R11, R23.reuse, 0x20, !PT ;  /* 0x0000000b160a7212 */ /* 0x100fe400078e2017 */
[----:B------:R-:W-:Y:S02]  /*90f0*/  LOP3.LUT R47, R11, R20, R23, 0x26, !PT ;  /* 0x000000140b2f7212 */ /* 0x000fe400078e2617 */
[C-C-:B------:R-:W-:Y:S02]  /*9100*/  LOP3.LUT R12, R23.reuse, R12, R20.reuse, 0xb8, !PT ;  /* 0x0000000c170c7212 */ /* 0x140fe400078eb814 */
[----:B------:R-:W-:Y:S02]  /*9110*/  LOP3.LUT R23, R23, R22, R20, 0x78, !PT ;  /* 0x0000001617177212 */ /* 0x000fe400078e7814 */
[----:B------:R-:W-:Y:S02]  /*9120*/  LOP3.LUT R40, R24, R13, R6, 0x20, !PT ;  /* 0x0000000d18287212 */ /* 0x000fe400078e2006 */
[----:B------:R-:W-:-:S02]  /*9130*/  LOP3.LUT R27, R6, R24, R7, 0x78, !PT ;  /* 0x00000018061b7212 */ /* 0x000fc400078e7807 */
[C-C-:B------:R-:W-:Y:S02]  /*9140*/  LOP3.LUT R49, R13.reuse, R24, R7.reuse, 0x78, !PT ;  /* 0x000000180d317212 */ /* 0x140fe400078e7807 */
[----:B------:R-:W-:Y:S02]  /*9150*/  LOP3.LUT R38, R13, R7, R6, 0x26, !PT ;  /* 0x000000070d267212 */ /* 0x000fe400078e2606 */
[----:B------:R-:W-:Y:S02]  /*9160*/  LOP3.LUT R10, R10, R22, R20, 0x78, !PT ;  /* 0x000000160a0a7212 */ /* 0x000fe400078e7814 */
[----:B------:R-:W-:Y:S02]  /*9170*/  LOP3.LUT R23, R11, R23, R22, 0xb8, !PT ;  /* 0x000000170b177212 */ /* 0x000fe400078eb816 */
[----:B------:R-:W-:Y:S02]  /*9180*/  LOP3.LUT R40, R40, R24, R7, 0x78, !PT ;  /* 0x0000001828287212 */ /* 0x000fe400078e7807 */
[----:B------:R-:W-:-:S02]  /*9190*/  LOP3.LUT R27, R13, R27, R24, 0xb8, !PT ;  /* 0x0000001b0d1b7212 */ /* 0x000fc400078eb818 */
[--C-:B------:R-:W-:Y:S02]  /*91a0*/  LOP3.LUT R49, R6, R49, R7.reuse, 0xb8, !PT ;  /* 0x0000003106317212 */ /* 0x100fe400078eb807 */
[----:B------:R-:W-:Y:S02]  /*91b0*/  LOP3.LUT R38, R38, R24, R7, 0x78, !PT ;  /* 0x0000001826267212 */ /* 0x000fe400078e7807 */
[-C--:B------:R-:W-:Y:S02]  /*91c0*/  LOP3.LUT R10, R10, R22.reuse, R11, 0x96, !PT ;  /* 0x000000160a0a7212 */ /* 0x080fe400078e960b */
[----:B------:R-:W-:Y:S02]  /*91d0*/  LOP3.LUT R7, R23, R33, R52, 0x60, !PT ;  /* 0x0000002117077212 */ /* 0x000fe400078e6034 */
[----:B------:R-:W-:Y:S02]  /*91e0*/  LOP3.LUT R47, R47, R22, R20, 0x78, !PT ;  /* 0x000000162f2f7212 */ /* 0x000fe400078e7814 */
[----:B------:R-:W-:-:S02]  /*91f0*/  LOP3.LUT R40, R40, R24, R13, 0x96, !PT ;  /* 0x0000001828287212 */ /* 0x000fc400078e960d */
[----:B------:R-:W-:Y:S02]  /*9200*/  LOP3.LUT R21, R27, R35, R54, 0x60, !PT ;  /* 0x000000231b157212 */ /* 0x000fe400078e6036 */
[----:B------:R-:W-:Y:S02]  /*9210*/  LOP3.LUT R41, R43, R49, R38, 0x60, !PT ;  /* 0x000000312b297212 */ /* 0x000fe400078e6026 */
[C---:B------:R-:W-:Y:S02]  /*9220*/  LOP3.LUT R6, R7.reuse, R10, R29, 0x78, !PT ;  /* 0x0000000a07067212 */ /* 0x040fe400078e781d */
[-C--:B------:R-:W-:Y:S02]  /*9230*/  LOP3.LUT R20, R7, R12.reuse, R16, 0x78, !PT ;  /* 0x0000000c07147212 */ /* 0x080fe400078e7810 */
[----:B------:R-:W-:Y:S02]  /*9240*/  LOP3.LUT R39, R37, R12, R47, 0x60, !PT ;  /* 0x0000000c25277212 */ /* 0x000fe400078e602f */
[----:B------:R-:W-:-:S02]  /*9250*/  LOP3.LUT R36, R47, R16, R37, 0x60, !PT ;  /* 0x000000102f247212 */ /* 0x000fc400078e6025 */
[C---:B------:R-:W-:Y:S02]  /*9260*/  LOP3.LUT R7, R21.reuse, R40, R31, 0x78, !PT ;  /* 0x0000002815077212 */ /* 0x040fe400078e781f */
[----:B------:R-:W-:Y:S02]  /*9270*/  LOP3.LUT R37, R38, R17, R43, 0x60, !PT ;  /* 0x0000001126257212 */ /* 0x000fe400078e602b */
[-CC-:B------:R-:W-:Y:S02]  /*9280*/  LOP3.LUT R21, R21, R49.reuse, R17.reuse, 0x78, !PT ;  /* 0x0000003115157212 */ /* 0x180fe400078e7811 */
[----:B------:R-:W-:Y:S02]  /*9290*/  LOP3.LUT R26, R41, R49, R17, 0x78, !PT ;  /* 0x00000031291a7212 */ /* 0x000fe400078e7811 */
[C---:B------:R-:W-:Y:S02]  /*92a0*/  LOP3.LUT R17, R23.reuse, R12, RZ, 0x3c, !PT ;  /* 0x0000000c17117212 */ /* 0x040fe400078e3cff */
[----:B------:R-:W-:-:S02]  /*92b0*/  LOP3.LUT R11, R23, R10, RZ, 0x3c, !PT ;  /* 0x0000000a170b7212 */ /* 0x000fc400078e3cff */
[C---:B------:R-:W-:Y:S02]  /*92c0*/  LOP3.LUT R31, R27.reuse, R49, RZ, 0x3c, !PT ;  /* 0x000000311b1f7212 */ /* 0x040fe400078e3cff */
[----:B------:R-:W-:Y:S02]  /*92d0*/  LOP3.LUT R25, R27, R40, RZ, 0x3c, !PT ;  /* 0x000000281b197212 */ /* 0x000fe400078e3cff */
[C---:B------:R-:W-:Y:S02]  /*92e0*/  LOP3.LUT R43, R17.reuse, R10, R47, 0x96, !PT ;  /* 0x0000000a112b7212 */ /* 0x040fe400078e962f */
[--C-:B------:R-:W-:Y:S02]  /*92f0*/  LOP3.LUT R30, R17, R8, R14.reuse, 0x60, !PT ;  /* 0x00000008111e7212 */ /* 0x100fe400078e600e */
[----:B------:R-:W-:Y:S02]  /*9300*/  LOP3.LUT R24, R11, R18, R14, 0x60, !PT ;  /* 0x000000120b187212 */ /* 0x000fe400078e600e */
[----:B------:R-:W-:-:S02]  /*9310*/  LOP3.LUT R17, R40, R38, RZ, 0x3c, !PT ;  /* 0x0000002628117212 */ /* 0x000fc400078e3cff */
[----:B------:R-:W-:Y:S02]  /*9320*/  LOP3.LUT R11, R10, R47, RZ, 0x3c, !PT ;  /* 0x0000002f0a0b7212 */ /* 0x000fe400078e3cff */
[----:B------:R-:W-:Y:S02]  /*9330*/  LOP3.LUT R45, R31, R40, R38, 0x96, !PT ;  /* 0x000000281f2d7212 */ /* 0x000fe400078e9626 */
[--C-:B------:R-:W-:Y:S02]  /*9340*/  LOP3.LUT R25, R25, R19, R15.reuse, 0x60, !PT ;  /* 0x0000001319197212 */ /* 0x100fe400078e600f */
[--C-:B------:R-:W-:Y:S02]  /*9350*/  LOP3.LUT R31, R31, R9, R15.reuse, 0x60, !PT ;  /* 0x000000091f1f7212 */ /* 0x100fe400078e600f */
[----:B------:R-:W-:Y:S02]  /*9360*/  LOP3.LUT R15, R17, R5, R15, 0x60, !PT ;  /* 0x00000005110f7212 */ /* 0x000fe400078e600f */
[----:B------:R-:W-:-:S02]  /*9370*/  LOP3.LUT R14, R11, R4, R14, 0x60, !PT ;  /* 0x000000040b0e7212 */ /* 0x000fc400078e600e */
[----:B------:R-:W-:Y:S02]  /*9380*/  LOP3.LUT R29, R43, R4, R8, 0x60, !PT ;  /* 0x000000042b1d7212 */ /* 0x000fe400078e6008 */
[----:B------:R-:W-:Y:S02]  /*9390*/  LOP3.LUT R17, R59, R23, R12, 0x60, !PT ;  /* 0x000000173b117212 */ /* 0x000fe400078e600c */
[----:B------:R-:W-:Y:S02]  /*93a0*/  LOP3.LUT R13, R39, R12, R16, 0x78, !PT ;  /* 0x0000000c270d7212 */ /* 0x000fe400078e7810 */
[----:B------:R-:W-:Y:S02]  /*93b0*/  LOP3.LUT R4, R10, R52, RZ, 0xc0, !PT ;  /* 0x000000340a047212 */ /* 0x000fe400078ec0ff */
[----:B------:R-:W-:Y:S02]  /*93c0*/  LOP3.LUT R28, R45, R5, R9, 0x60, !PT ;  /* 0x000000052d1c7212 */ /* 0x000fe400078e6009 */
[----:B------:R-:W-:-:S02]  /*93d0*/  LOP3.LUT R33, R33, R23, R10, 0x60, !PT ;  /* 0x0000001721217212 */ /* 0x000fc400078e600a */
[-C--:B------:R-:W-:Y:S02]  /*93e0*/  LOP3.LUT R5, R61, R10.reuse, R47, 0x60, !PT ;  /* 0x0000000a3d057212 */ /* 0x080fe400078e602f */
[----:B------:R-:W-:Y:S02]  /*93f0*/  LOP3.LUT R18, R17, R43, R42, 0x78, !PT ;  /* 0x0000002b11127212 */ /* 0x000fe400078e782a */
[----:B------:R-:W-:Y:S02]  /*9400*/  LOP3.LUT R10, R6, R10, R52, 0x78, !PT ;  /* 0x0000000a060a7212 */ /* 0x000fe400078e7834 */
[-C--:B------:R-:W-:Y:S02]  /*9410*/  LOP3.LUT R34, R34, R27.reuse, R49, 0x60, !PT ;  /* 0x0000001b22227212 */ /* 0x080fe400078e6031 */
[-C--:B------:R-:W-:Y:S02]  /*9420*/  LOP3.LUT R35, R35, R27.reuse, R40, 0x60, !PT ;  /* 0x0000001b23237212 */ /* 0x080fe400078e6028 */
[----:B------:R-:W-:-:S02]  /*9430*/  LOP3.LUT R22, R26, R27, R46, 0x78, !PT ;  /* 0x0000001b1a167212 */ /* 0x000fc400078e782e */
[----:B------:R-:W-:Y:S02]  /*9440*/  LOP3.LUT R8, R13, R6, R24, 0x96, !PT ;  /* 0x000000060d087212 */ /* 0x000fe400078e9618 */
[----:B------:R-:W-:Y:S02]  /*9450*/  LOP3.LUT R4, R4, R47, R51, 0x78, !PT ;  /* 0x0000002f04047212 */ /* 0x000fe400078e7833 */
[----:B------:R-:W-:Y:S02]  /*9460*/  LOP3.LUT R9, R48, R12, R47, 0x60, !PT ;  /* 0x0000000c30097212 */ /* 0x000fe400078e602f */
[----:B------:R-:W-:Y:S02]  /*9470*/  LOP3.LUT R27, R40, R54, RZ, 0xc0, !PT ;  /* 0x00000036281b7212 */ /* 0x000fe400078ec0ff */
[----:B------:R-:W-:Y:S02]  /*9480*/  LOP3.LUT R6, R17, R14, R30, 0x96, !PT ;  /* 0x0000000e11067212 */ /* 0x000fe400078e961e */
[----:B------:R-:W-:-:S02]  /*9490*/  LOP3.LUT R23, R13, R23, R32, 0x78, !PT ;  /* 0x000000170d177212 */ /* 0x000fc400078e7820 */
[--C-:B------:R-:W-:Y:S02]  /*94a0*/  LOP3.LUT R14, R50, R49, R38.reuse, 0x60, !PT ;  /* 0x00000031320e7212 */ /* 0x100fe400078e6026 */
[----:B------:R-:W-:Y:S02]  /*94b0*/  LOP3.LUT R32, R63, R40, R38, 0x60, !PT ;  /* 0x000000283f207212 */ /* 0x000fe400078e6026 */
[----:B------:R-:W-:Y:S02]  /*94c0*/  LOP3.LUT R24, R5, R24, RZ, 0x3c, !PT ;  /* 0x0000001805187212 */ /* 0x000fe400078e3cff */
[C---:B------:R-:W-:Y:S02]  /*94d0*/  LOP3.LUT R16, R18.reuse, R47, R51, 0x78, !PT ;  /* 0x0000002f12107212 */ /* 0x040fe400078e7833 */
[----:B------:R-:W-:Y:S02]  /*94e0*/  LOP3.LUT R5, R9, R36, RZ, 0x3c, !PT ;  /* 0x0000002409057212 */ /* 0x000fe400078e3cff */
[----:B------:R-:W-:-:S02]  /*94f0*/  LOP3.LUT R18, R18, R9, R4, 0x96, !PT ;  /* 0x0000000912127212 */ /* 0x000fc400078e9604 */
[----:B------:R-:W-:Y:S02]  /*9500*/  LOP3.LUT R19, R34, R45, R44, 0x78, !PT ;  /* 0x0000002d22137212 */ /* 0x000fe400078e782c */
[----:B------:R-:W-:Y:S02]  /*9510*/  LOP3.LUT R9, R26, R7, R25, 0x96, !PT ;  /* 0x000000071a097212 */ /* 0x000fe400078e9619 */
[----:B------:R-:W-:Y:S02]  /*9520*/  LOP3.LUT R27, R27, R38, R53, 0x78, !PT ;  /* 0x000000261b1b7212 */ /* 0x000fe400078e7835 */
[----:B------:R-:W-:Y:S02]  /*9530*/  LOP3.LUT R26, R14, R37, RZ, 0x3c, !PT ;  /* 0x000000250e1a7212 */ /* 0x000fe400078e3cff */
[----:B------:R-:W-:Y:S02]  /*9540*/  LOP3.LUT R25, R32, R25, RZ, 0x3c, !PT ;  /* 0x0000001920197212 */ /* 0x000fe400078e3cff */
[----:B------:R-:W-:-:S02]  /*9550*/  LOP3.LUT R11, R7, R40, R54, 0x78, !PT ;  /* 0x00000028070b7212 */ /* 0x000fc400078e7836 */
[C---:B------:R-:W-:Y:S02]  /*9560*/  LOP3.LUT R17, R19.reuse, R38, R53, 0x78, !PT ;  /* 0x0000002613117212 */ /* 0x040fe400078e7835 */
[----:B------:R-:W-:Y:S02]  /*9570*/  LOP3.LUT R19, R19, R14, R27, 0x96, !PT ;  /* 0x0000000e13137212 */ /* 0x000fe400078e961b */
[----:B------:R-:W-:Y:S02]  /*9580*/  LOP3.LUT R7, R34, R15, R31, 0x96, !PT ;  /* 0x0000000f22077212 */ /* 0x000fe400078e961f */
[----:B------:R-:W-:Y:S02]  /*9590*/  LOP3.LUT R14, R5, R20, R4, 0x96, !PT ;  /* 0x00000014050e7212 */ /* 0x000fe400078e9604 */
        /* <DEDUP_REMOVED lines=8> */
[----:B------:R-:W-:Y:S02]  /*9620*/  LOP3.LUT R10, R10, R21, RZ, 0x3c, !PT ;  /* 0x000000150a0a7212 */ /* 0x000fe400078e3cff */
[----:B------:R-:W-:Y:S02]  /*9630*/  LOP3.LUT R13, R20, R13, R22, 0x96, !PT ;  /* 0x0000000d140d7212 */ /* 0x000fe400078e9616 */
[----:B------:R-:W-:Y:S02]  /*9640*/  LOP3.LUT R11, R11, R20, RZ, 0x3c, !PT ;  /* 0x000000140b0b7212 */ /* 0x000fe400078e3cff */
[----:B------:R-:W-:Y:S02]  /*9650*/  LOP3.LUT R5, R27, R26, R41, 0x96, !PT ;  /* 0x0000001a1b057212 */ /* 0x000fe400078e9629 */
[----:B------:R-:W-:Y:S02]  /*9660*/  LOP3.LUT R6, R23, R6, R24, 0x96, !PT ;  /* 0x0000000617067212 */ /* 0x000fe400078e9618 */
[----:B------:R-:W-:-:S02]  /*9670*/  LOP3.LUT R7, R22, R7, R25, 0x96, !PT ;  /* 0x0000000716077212 */ /* 0x000fc400078e9619 */
[----:B------:R-:W-:Y:S02]  /*9680*/  LOP3.LUT R21, R29, R33, R30, 0x96, !PT ;  /* 0x000000211d157212 */ /* 0x000fe400078e961e */
[----:B------:R-:W-:Y:S02]  /*9690*/  LOP3.LUT R20, R28, R35, R31, 0x96, !PT ;  /* 0x000000231c147212 */ /* 0x000fe400078e961f */
[----:B------:R-:W-:Y:S02]  /*96a0*/  LOP3.LUT R17, R17, R26, R41, 0x96, !PT ;  /* 0x0000001a11117212 */ /* 0x000fe400078e9629 */
[----:B------:R-:W-:Y:S02]  /*96b0*/  LOP3.LUT R4, R4, R21, RZ, 0x3c, !PT ;  /* 0x0000001504047212 */ /* 0x000fe400078e3cff */
[----:B------:R-:W-:Y:S02]  /*96c0*/  LOP3.LUT R5, R5, R20, RZ, 0x3c, !PT ;  /* 0x0000001405057212 */ /* 0x000fe400078e3cff */
[----:B------:R-:W-:-:S02]  /*96d0*/  LOP3.LUT R6, RZ, R6, RZ, 0x33, !PT ;  /* 0x00000006ff067212 */ /* 0x000fc400078e33ff */
[----:B------:R-:W-:Y:S02]  /*96e0*/  LOP3.LUT R7, RZ, R7, RZ, 0x33, !PT ;  /* 0x00000007ff077212 */ /* 0x000fe400078e33ff */
[--C-:B------:R-:W-:Y:S02]  /*96f0*/  LOP3.LUT R14, R14, R29, R30.reuse, 0x96, !PT ;  /* 0x0000001d0e0e7212 */ /* 0x100fe400078e961e */
[----:B------:R-:W-:Y:S02]  /*9700*/  LOP3.LUT R15, R15, R28, R31, 0x96, !PT ;  /* 0x0000001c0f0f7212 */ /* 0x000fe400078e961f */
[----:B------:R-:W-:Y:S02]  /*9710*/  LOP3.LUT R12, R12, R21, RZ, 0x3c, !PT ;  /* 0x000000150c0c7212 */ /* 0x000fe400078e3cff */
[----:B------:R-:W-:Y:S02]  /*9720*/  LOP3.LUT R13, R13, R20, RZ, 0x3c, !PT ;  /* 0x000000140d0d7212 */ /* 0x000fe400078e3cff */
[----:B------:R-:W-:-:S02]  /*9730*/  LOP3.LUT R16, R16, R29, R30, 0x96, !PT ;  /* 0x0000001d10107212 */ /* 0x000fc400078e961e */
[--C-:B------:R-:W-:Y:S01]  /*9740*/  LOP3.LUT R17, R17, R28, R31.reuse, 0x96, !PT ;  /* 0x0000001c11117212 */ /* 0x100fe200078e961f */
[----:B------:R0:W-:Y:S01]  /*9750*/  STL.128 [R3+0x20], R4 ;  /* 0x0000200403007387 */ /* 0x0001e20000100c00 */
[----:B------:R-:W-:Y:S02]  /*9760*/  LOP3.LUT R18, R18, R21, RZ, 0x3c, !PT ;  /* 0x0000001512127212 */ /* 0x000fe400078e3cff */
[----:B------:R-:W-:Y:S02]  /*9770*/  LOP3.LUT R19, R19, R20, RZ, 0x3c, !PT ;  /* 0x0000001413137212 */ /* 0x000fe400078e3cff */
[----:B------:R-:W-:Y:S02]  /*9780*/  LOP3.LUT R10, R10, R29, R30, 0x96, !PT ;  /* 0x0000001d0a0a7212 */ /* 0x000fe400078e961e */
[----:B------:R-:W-:Y:S02]  /*9790*/  LOP3.LUT R11, R11, R28, R31, 0x96, !PT ;  /* 0x0000001c0b0b7212 */ /* 0x000fe400078e961f */
[----:B------:R-:W-:-:S02]  /*97a0*/  LOP3.LUT R8, R8, R21, RZ, 0x3c, !PT ;  /* 0x0000001508087212 */ /* 0x000fc400078e3cff */
[----:B------:R-:W-:Y:S01]  /*97b0*/  LOP3.LUT R9, R9, R20, RZ, 0x3c, !PT ;  /* 0x0000001409097212 */ /* 0x000fe200078e3cff */
[----:B0-----:R-:W-:Y:S02]  /*97c0*/  IMAD.MOV.U32 R6, RZ, RZ, R14 ;  /* 0x000000ffff067224 */ /* 0x001fe400078e000e */
[----:B------:R-:W-:Y:S02]  /*97d0*/  IMAD.MOV.U32 R7, RZ, RZ, R15 ;  /* 0x000000ffff077224 */ /* 0x000fe400078e000f */
[----:B------:R-:W-:Y:S01]  /*97e0*/  IMAD.MOV.U32 R4, RZ, RZ, R12 ;  /* 0x000000ffff047224 */ /* 0x000fe200078e000c */
[----:B------:R-:W-:Y:S01]  /*97f0*/  LOP3.LUT R12, RZ, R16, RZ, 0x33, !PT ;  /* 0x00000010ff0c7212 */ /* 0x000fe200078e33ff */
[----:B------:R-:W-:Y:S01]  /*9800*/  IMAD.MOV.U32 R5, RZ, RZ, R13 ;  /* 0x000000ffff057224 */ /* 0x000fe200078e000d */
[----:B------:R-:W-:Y:S02]  /*9810*/  LOP3.LUT R13, RZ, R17, RZ, 0x33, !PT ;  /* 0x00000011ff0d7212 */ /* 0x000fe400078e33ff */
[----:B------:R-:W-:-:S02]  /*9820*/  LOP3.LUT R8, RZ, R8, RZ, 0x33, !PT ;  /* 0x00000008ff087212 */ /* 0x000fc400078e33ff */
[----:B------:R0:W-:Y:S01]  /*9830*/  STL.128 [R3+0x10], R4 ;  /* 0x0000100403007387 */ /* 0x0001e20000100c00 */
[----:B------:R-:W-:Y:S02]  /*9840*/  LOP3.LUT R9, RZ, R9, RZ, 0x33, !PT ;  /* 0x00000009ff097212 */ /* 0x000fe400078e33ff */
[----:B------:R-:W-:Y:S02]  /*9850*/  LOP3.LUT R10, RZ, R10, RZ, 0x33, !PT ;  /* 0x0000000aff0a7212 */ /* 0x000fe400078e33ff */
[----:B------:R-:W-:Y:S01]  /*9860*/  LOP3.LUT R11, RZ, R11, RZ, 0x33, !PT ;  /* 0x0000000bff0b7212 */ /* 0x000fe200078e33ff */
[----:B0-----:R-:W-:Y:S02]  /*9870*/  IMAD.MOV.U32 R6, RZ, RZ, R18 ;  /* 0x000000ffff067224 */ /* 0x001fe400078e0012 */
[----:B------:R-:W-:Y:S02]  /*9880*/  IMAD.MOV.U32 R7, RZ, RZ, R19 ;  /* 0x000000ffff077224 */ /* 0x000fe400078e0013 */
[----:B------:R-:W-:-:S02]  /*9890*/  IMAD.MOV.U32 R4, RZ, RZ, R12 ;  /* 0x000000ffff047224 */ /* 0x000fc400078e000c */
[----:B------:R-:W-:-:S05]  /*98a0*/  IMAD.MOV.U32 R5, RZ, RZ, R13 ;  /* 0x000000ffff057224 */ /* 0x000fca00078e000d */
[----:B------:R0:W-:Y:S02]  /*98b0*/  STL.128 [R3+0x30], R4 ;  /* 0x0000300403007387 */ /* 0x0001e40000100c00 */
[----:B0-----:R-:W-:Y:S02]  /*98c0*/  IMAD.MOV.U32 R4, RZ, RZ, R8 ;  /* 0x000000ffff047224 */ /* 0x001fe400078e0008 */
[----:B------:R-:W-:Y:S02]  /*98d0*/  IMAD.MOV.U32 R5, RZ, RZ, R9 ;  /* 0x000000ffff057224 */ /* 0x000fe400078e0009 */
[----:B------:R-:W-:Y:S02]  /*98e0*/  IMAD.MOV.U32 R6, RZ, RZ, R10 ;  /* 0x000000ffff067224 */ /* 0x000fe400078e000a */
[----:B------:R-:W-:-:S05]  /*98f0*/  IMAD.MOV.U32 R7, RZ, RZ, R11 ;  /* 0x000000ffff077224 */ /* 0x000fca00078e000b */
[----:B------:R1:W-:Y:S01]  /*9900*/  STL.128 [R3], R4 ;  /* 0x0000000403007387 */ /* 0x0003e20000100c00 */
[----:B------:R-:W-:Y:S05]  /*9910*/  @!P0 BRA `(.L_x_2) ;  /* 0xfffffff0009c8947 */ /* 0x000fea000383ffff */
[C---:B------:R-:W-:Y:S02]  /*9920*/  VIADD R24, R1.reuse, 0x6a8 ;  /* 0x000006a801187836 */ /* 0x040fe40000000000 */
[C---:B------:R-:W-:Y:S02]  /*9930*/  VIADD R20, R1.reuse, 0x6b0 ;  /* 0x000006b001147836 */ /* 0x040fe40000000000 */
[C---:B------:R-:W-:Y:S02]  /*9940*/  VIADD R30, R1.reuse, 0x698 ;  /* 0x00000698011e7836 */ /* 0x040fe40000000000 */
[C---:B------:R-:W-:Y:S02]  /*9950*/  VIADD R62, R1.reuse, 0x6a0 ;  /* 0x000006a0013e7836 */ /* 0x040fe40000000000 */
[C---:B------:R-:W-:Y:S02]  /*9960*/  VIADD R60, R1.reuse, 0x560 ;  /* 0x00000560013c7836 */ /* 0x040fe40000000000 */
[----:B------:R-:W-:-:S02]  /*9970*/  VIADD R42, R1, 0x688 ;  /* 0x00000688012a7836 */ /* 0x000fc40000000000 */
        /* <DEDUP_REMOVED lines=18> */
[----:B-1----:R-:W-:Y:S02]  /*9aa0*/  IMAD.MOV.U32 R3, RZ, RZ, 0x20 ;  /* 0x00000020ff037424 */ /* 0x002fe400078e00ff */
[----:B------:R-:W-:Y:S02]  /*9ab0*/  IMAD.MOV.U32 R13, RZ, RZ, 0x40 ;  /* 0x00000040ff0d7424 */ /* 0x000fe400078e00ff */
[----:B------:R-:W-:Y:S02]  /*9ac0*/  IMAD.MOV.U32 R15, RZ, RZ, 0x60 ;  /* 0x00000060ff0f7424 */ /* 0x000fe400078e00ff */
[----:B------:R-:W-:Y:S02]  /*9ad0*/  IMAD.MOV.U32 R12, RZ, RZ, RZ ;  /* 0x000000ffff0c7224 */ /* 0x000fe400078e00ff */
[----:B------:R-:W-:Y:S02]  /*9ae0*/  IMAD.MOV.U32 R2, RZ, RZ, R1 ;  /* 0x000000ffff027224 */ /* 0x000fe400078e0001 */
[----:B------:R-:W-:-:S02]  /*9af0*/  IMAD.MOV.U32 R76, RZ, RZ, R58 ;  /* 0x000000ffff4c7224 */ /* 0x000fc400078e003a */
[----:B------:R-:W-:-:S07]  /*9b00*/  IMAD.MOV.U32 R14, RZ, RZ, RZ ;  /* 0x000000ffff0e7224 */ /* 0x000fce00078e00ff */
.L_x_3:
[----:B------:R-:W2:Y:S04]  /*9b10*/  LDL.64 R32, [R32] ;  /* 0x0000000020207983 */ /* 0x000ea80000100a00 */
[----:B------:R-:W2:Y:S04]  /*9b20*/  LDL.64 R34, [R34] ;  /* 0x0000000022227983 */ /* 0x000ea80000100a00 */
[----:B------:R-:W2:Y:S04]  /*9b30*/  LDL.64 R36, [R36] ;  /* 0x0000000024247983 */ /* 0x000ea80000100a00 */
[----:B------:R-:W3:Y:S04]  /*9b40*/  LDL.64 R40, [R40] ;  /* 0x0000000028287983 */ /* 0x000ee80000100a00 */
[----:B------:R-:W3:Y:S04]  /*9b50*/  LDL.64 R38, [R76] ;  /* 0x000000004c267983 */ /* 0x000ee80000100a00 */
[----:B------:R-:W4:Y:S04]  /*9b60*/  LDL.64 R18, [R18] ;  /* 0x0000000012127983 */ /* 0x000f280000100a00 */
[----:B------:R-:W4:Y:S04]  /*9b70*/  LDL.64 R8, [R76+0x38] ;  /* 0x000038004c087983 */ /* 0x000f280000100a00 */
[----:B------:R-:W5:Y:S04]  /*9b80*/  LDL.64 R42, [R42] ;  /* 0x000000002a2a7983 */ /* 0x000f680000100a00 */
[----:B------:R-:W5:Y:S01]  /*9b90*/  LDL.64 R44, [R44] ;  /* 0x000000002c2c7983 */ /* 0x000f620000100a00 */
[----:B--2---:R-:W-:-:S02]  /*9ba0*/  LOP3.LUT R11, R36, R32, R34, 0x96, !PT ;  /* 0x00000020240b7212 */ /* 0x004fc400078e9622 */
[----:B------:R-:W-:Y:S02]  /*9bb0*/  LOP3.LUT R17, R37, R33, R35, 0x96, !PT ;  /* 0x0000002125117212 */ /* 0x000fe400078e9623 */
[----:B---3--:R-:W-:Y:S02]  /*9bc0*/  LOP3.LUT R5, R40, R38, R32, 0x96, !PT ;  /* 0x0000002628057212 */ /* 0x008fe400078e9620 */
[----:B------:R-:W-:Y:S02]  /*9bd0*/  LOP3.LUT R7, R41, R39, R33, 0x96, !PT ;  /* 0x0000002729077212 */ /* 0x000fe400078e9621 */
[----:B----4-:R-:W-:Y:S02]  /*9be0*/  LOP3.LUT R4, R11, R18, R8, 0x96, !PT ;  /* 0x000000120b047212 */ /* 0x010fe400078e9608 */
[----:B------:R-:W-:Y:S02]  /*9bf0*/  LOP3.LUT R11, R17, R19, R9, 0x96, !PT ;  /* 0x00000013110b7212 */ /* 0x000fe400078e9609 */
[----:B-----5:R-:W-:-:S02]  /*9c00*/  LOP3.LUT R5, R44, R5, R42, 0x96, !PT ;  /* 0x000000052c057212 */ /* 0x020fc400078e962a */
[----:B------:R-:W-:Y:S02]  /*9c10*/  LOP3.LUT R7, R45, R7, R43, 0x96, !PT ;  /* 0x000000072d077212 */ /* 0x000fe400078e962b */
[----:B------:R-:W-:Y:S01]  /*9c20*/  LOP3.LUT R6, R5, R18, R8, 0x96, !PT ;  /* 0x0000001205067212 */ /* 0x000fe200078e9608 */
[----:B------:R-:W-:Y:S01]  /*9c30*/  IMAD.MOV.U32 R5, RZ, RZ, R11 ;  /* 0x000000ffff057224 */ /* 0x000fe200078e000b */
[----:B------:R-:W-:-:S05]  /*9c40*/  LOP3.LUT R7, R7, R19, R9, 0x96, !PT ;  /* 0x0000001307077212 */ /* 0x000fca00078e9609 */
[----:B------:R0:W-:Y:S04]  /*9c50*/  STL.128 [R2], R4 ;  /* 0x0000000402007387 */ /* 0x0001e80000100c00 */
[----:B------:R-:W2:Y:S04]  /*9c60*/  LDL.64 R48, [R48] ;  /* 0x0000000030307983 */ /* 0x000ea80000100a00 */
[----:B------:R-:W2:Y:S04]  /*9c70*/  LDL.64 R56, [R56] ;  /* 0x0000000038387983 */ /* 0x000ea80000100a00 */
[----:B------:R-:W2:Y:S04]  /*9c80*/  LDL.64 R54, [R76+0x10] ;  /* 0x000010004c367983 */ /* 0x000ea80000100a00 */
[----:B------:R-:W3:Y:S04]  /*9c90*/  LDL.64 R46, [R76+0x8] ;  /* 0x000008004c2e7983 */ /* 0x000ee80000100a00 */
[----:B------:R-:W0:Y:S04]  /*9ca0*/  LDL.64 R30, [R30] ;  /* 0x000000001e1e7983 */ /* 0x000e280000100a00 */
[----:B------:R-:W0:Y:S04]  /*9cb0*/  LDL.64 R28, [R28] ;  /* 0x000000001c1c7983 */ /* 0x000e280000100a00 */
[----:B------:R-:W4:Y:S04]  /*9cc0*/  LDL.64 R50, [R50] ;  /* 0x0000000032327983 */ /* 0x000f280000100a00 */
[----:B------:R-:W4:Y:S01]  /*9cd0*/  LDL.64 R52, [R52] ;  /* 0x0000000034347983 */ /* 0x000f220000100a00 */
[----:B--2---:R-:W-:-:S02]  /*9ce0*/  LOP3.LUT R11, R56, R54, R48, 0x96, !PT ;  /* 0x00000036380b7212 */ /* 0x004fc400078e9630 */
[----:B------:R-:W-:Y:S02]  /*9cf0*/  LOP3.LUT R17, R57, R55, R49, 0x96, !PT ;  /* 0x0000003739117212 */ /* 0x000fe400078e9631 */
[----:B---3--:R-:W-:Y:S02]  /*9d00*/  LOP3.LUT R23, R49, R41, R47, 0x96, !PT ;  /* 0x0000002931177212 */ /* 0x008fe400078e962f */
[----:B------:R-:W-:Y:S02]  /*9d10*/  LOP3.LUT R21, R48, R40, R46, 0x96, !PT ;  /* 0x0000002830157212 */ /* 0x000fe400078e962e */
[----:B0-----:R-:W-:Y:S02]  /*9d20*/  LOP3.LUT R5, R28, R11, R30, 0x96, !PT ;  /* 0x0000000b1c057212 */ /* 0x001fe400078e961e */
[----:B------:R-:W-:Y:S02]  /*9d30*/  LOP3.LUT R7, R29, R17, R31, 0x96, !PT ;  /* 0x000000111d077212 */ /* 0x000fe400078e961f */
[----:B------:R-:W-:-:S02]  /*9d40*/  LOP3.LUT R6, R5, R18, R8, 0x96, !PT ;  /* 0x0000001205067212 */ /* 0x000fc400078e9608 */
[----:B----4-:R-:W-:Y:S02]  /*9d50*/  LOP3.LUT R11, R53, R23, R51, 0x96, !PT ;  /* 0x00000017350b7212 */ /* 0x010fe400078e9633 */
[----:B------:R-:W-:Y:S02]  /*9d60*/  LOP3.LUT R4, R52, R21, R50, 0x96, !PT ;  /* 0x0000001534047212 */ /* 0x000fe400078e9632 */
[----:B------:R-:W-:Y:S01]  /*9d70*/  LOP3.LUT R7, R7, R19, R9, 0x96, !PT ;  /* 0x0000001307077212 */ /* 0x000fe200078e9609 */
[----:B------:R-:W-:-:S05]  /*9d80*/  IMAD.MOV.U32 R5, RZ, RZ, R11 ;  /* 0x000000ffff057224 */ /* 0x000fca00078e000b */
[----:B------:R0:W-:Y:S04]  /*9d90*/  STL.128 [R2+0x10], R4 ;  /* 0x0000100402007387 */ /* 0x0001e80000100c00 */
[----:B------:R-:W2:Y:S04]  /*9da0*/  LDL.64 R60, [R60] ;  /* 0x000000003c3c7983 */ /* 0x000ea80000100a00 */
[----:B------:R-:W2:Y:S04]  /*9db0*/  LDL.64 R58, [R76+0x18] ;  /* 0x000018004c3a7983 */ /* 0x000ea80000100a00 */
[----:B------:R-:W0:Y:S04]  /*9dc0*/  LDL.64 R26, [R26] ;  /* 0x000000001a1a7983 */ /* 0x000e280000100a00 */
[----:B------:R-:W0:Y:S04]  /*9dd0*/  LDL.64 R66, [R76+0x20] ;  /* 0x000020004c427983 */ /* 0x000e280000100a00 */
[----:B------:R-:W3:Y:S04]  /*9de0*/  LDL.64 R62, [R62] ;  /* 0x000000003e3e7983 */ /* 0x000ee80000100a00 */
[----:B------:R-:W3:Y:S04]  /*9df0*/  LDL.64 R64, [R64] ;  /* 0x0000000040407983 */ /* 0x000ee80000100a00 */
[----:B------:R-:W4:Y:S04]  /*9e00*/  LDL.64 R24, [R24] ;  /* 0x0000000018187983 */ /* 0x000f280000100a00 */
[----:B------:R-:W4:Y:S01]  /*9e10*/  LDL.64 R16, [R16] ;  /* 0x0000000010107983 */ /* 0x000f220000100a00 */
[----:B--2---:R-:W-:-:S02]  /*9e20*/  LOP3.LUT R11, R60, R58, R56, 0x96, !PT ;  /* 0x0000003a3c0b7212 */ /* 0x004fc400078e9638 */
[----:B------:R-:W-:Y:S02]  /*9e30*/  LOP3.LUT R73, R61, R59, R57, 0x96, !PT ;  /* 0x0000003b3d497212 */ /* 0x000fe400078e9639 */
[----:B0-----:R-:W-:Y:S02]  /*9e40*/  LOP3.LUT R5, R26, R60, R66, 0x96, !PT ;  /* 0x0000003c1a057212 */ /* 0x001fe400078e9642 */
[----:B------:R-:W-:Y:S02]  /*9e50*/  LOP3.LUT R75, R27, R61, R67, 0x96, !PT ;  /* 0x0000003d1b4b7212 */ /* 0x000fe400078e9643 */
[----:B---3--:R-:W-:Y:S02]  /*9e60*/  LOP3.LUT R7, R64, R11, R62, 0x96, !PT ;  /* 0x0000000b40077212 */ /* 0x008fe400078e963e */
[----:B------:R-:W-:Y:S02]  /*9e70*/  LOP3.LUT R73, R65, R73, R63, 0x96, !PT ;  /* 0x0000004941497212 */ /* 0x000fe400078e963f */
[----:B------:R-:W-:-:S02]  /*9e80*/  LOP3.LUT R72, R7, R18, R8, 0x96, !PT ;  /* 0x0000001207487212 */ /* 0x000fc400078e9608 */
[----:B------:R-:W-:Y:S02]  /*9e90*/  LOP3.LUT R73, R73, R19, R9, 0x96, !PT ;  /* 0x0000001349497212 */ /* 0x000fe400078e9609 */
[----:B----4-:R-:W-:Y:S02]  /*9ea0*/  LOP3.LUT R74, R16, R5, R24, 0x96, !PT ;  /* 0x00000005104a7212 */ /* 0x010fe400078e9618 */
[----:B------:R-:W-:-:S05]  /*9eb0*/  LOP3.LUT R75, R17, R75, R25, 0x96, !PT ;  /* 0x0000004b114b7212 */ /* 0x000fca00078e9619 */
[----:B------:R0:W-:Y:S04]  /*9ec0*/  STL.128 [R2+0x20], R72 ;  /* 0x0000204802007387 */ /* 0x0001e80000100c00 */
[----:B------:R-:W2:Y:S04]  /*9ed0*/  LDL.64 R68, [R76+0x28] ;  /* 0x000028004c447983 */ /* 0x000ea80000100a00 */
[----:B------:R-:W3:Y:S04]  /*9ee0*/  LDL.64 R22, [R76+0x30] ;  /* 0x000030004c167983 */ /* 0x000ee80000100a00 */
[----:B------:R-:W4:Y:S04]  /*9ef0*/  LDL.64 R70, [R70] ;  /* 0x0000000046467983 */ /* 0x000f280000100a00 */
[----:B------:R-:W5:Y:S04]  /*9f00*/  LDL.64 R4, [R78] ;  /* 0x000000004e047983 */ /* 0x000f680000100a00 */
[----:B------:R-:W5:Y:S04]  /*9f10*/  LDL.64 R20, [R20] ;  /* 0x0000000014147983 */ /* 0x000f680000100a00 */
[----:B------:R-:W5:Y:S04]  /*9f20*/  LDL.64 R10, [R10] ;  /* 0x000000000a0a7983 */ /* 0x000f680000100a00 */
[----:B------:R1:W5:Y:S01]  /*9f30*/  LDL.64 R6, [R79] ;  /* 0x000000004f067983 */ /* 0x0003620000100a00 */
[----:B------:R-:W-:-:S02]  /*9f40*/  LOP3.LUT R89, R37, R39, R33, 0x96, !PT ;  /* 0x0000002725597212 */ /* 0x000fc400078e9621 */
[----:B0-----:R-:W-:Y:S02]  /*9f50*/  LOP3.LUT R73, R35, R39, R33, 0x96, !PT ;  /* 0x0000002723497212 */ /* 0x001fe400078e9621 */
[--C-:B------:R-:W-:Y:S02]  /*9f60*/  LOP3.LUT R101, R47, R33, R35.reuse, 0x96, !PT ;  /* 0x000000212f657212 */ /* 0x100fe400078e9623 */
[----:B------:R-:W-:Y:S02]  /*9f70*/  LOP3.LUT R33, R40, R46, R38, 0x96, !PT ;  /* 0x0000002e28217212 */ /* 0x000fe400078e9626 */
[----:B------:R-:W-:Y:S02]  /*9f80*/  LOP3.LUT R105, R37, R39, R35, 0x96, !PT ;  /* 0x0000002725697212 */ /* 0x000fe400078e9623 */
[----:B------:R-:W-:Y:S02]  /*9f90*/  LOP3.LUT R85, R35, R41, R47, 0x96, !PT ;  /* 0x0000002923557212 */ /* 0x000fe400078e962f */
[----:B------:R-:W-:-:S02]  /*9fa0*/  LOP3.LUT R35, R41, R47, R39, 0x96, !PT ;  /* 0x0000002f29237212 */ /* 0x000fc400078e9627 */
[----:B------:R-:W-:Y:S02]  /*9fb0*/  LOP3.LUT R39, R36, R33, R42, 0x96, !PT ;  /* 0x0000002124277212 */ /* 0x000fe400078e962a */
[----:B------:R-:W-:Y:S02]  /*9fc0*/  LOP3.LUT R33, R46, R54, R48, 0x96, !PT ;  /* 0x000000362e217212 */ /* 0x000fe400078e9630 */
[-CC-:B------:R-:W-:Y:S02]  /*9fd0*/  LOP3.LUT R87, R36, R38.reuse, R32.reuse, 0x96, !PT ;  /* 0x0000002624577212 */ /* 0x180fe400078e9620 */
[----:B------:R-:W-:Y:S02]  /*9fe0*/  LOP3.LUT R77, R34, R38, R32, 0x96, !PT ;  /* 0x00000026224d7212 */ /* 0x000fe400078e9620 */
[----:B------:R-:W-:Y:S02]  /*9ff0*/  LOP3.LUT R99, R46, R32, R34, 0x96, !PT ;  /* 0x000000202e637212 */ /* 0x000fe400078e9622 */
[----:B------:R-:W-:-:S02]  /*a000*/  LOP3.LUT R97, R43, R41, R55, 0x96, !PT ;  /* 0x000000292b617212 */ /* 0x000fc400078e9637 */
[-CC-:B------:R-:W-:Y:S02]  /*a010*/  LOP3.LUT R81, R43, R55.reuse, R49.reuse, 0x96, !PT ;  /* 0x000000372b517212 */ /* 0x180fe400078e9631 */
[----:B------:R-:W-:Y:S02]  /*a020*/  LOP3.LUT R47, R47, R55, R49, 0x96, !PT ;  /* 0x000000372f2f7212 */ /* 0x000fe400078e9631 */
[----:B-1----:R-:W-:Y:S02]  /*a030*/  LOP3.LUT R79, R51, R59, R57, 0x96, !PT ;  /* 0x0000003b334f7212 */ /* 0x002fe400078e9639 */
[----:B------:R-:W-:Y:S02]  /*a040*/  LOP3.LUT R85, R45, R85, R37, 0x96, !PT ;  /* 0x000000552d557212 */ /* 0x000fe400078e9625 */
[----:B------:R-:W-:Y:S02]  /*a050*/  LOP3.LUT R75, R42, R40, R54, 0x96, !PT ;  /* 0x000000282a4b7212 */ /* 0x000fe400078e9636 */
[----:B------:R-:W-:-:S02]  /*a060*/  LOP3.LUT R32, R44, R33, R50, 0x96, !PT ;  /* 0x000000212c207212 */ /* 0x000fc400078e9632 */
[-C--:B------:R-:W-:Y:S02]  /*a070*/  LOP3.LUT R95, R51, R59.reuse, R49, 0x96, !PT ;  /* 0x0000003b335f7212 */ /* 0x080fe400078e9631 */
[--C-:B------:R-:W-:Y:S02]  /*a080*/  LOP3.LUT R55, R55, R59, R57.reuse, 0x96, !PT ;  /* 0x0000003b37377212 */ /* 0x100fe400078e9639 */
[----:B------:R-:W-:Y:S02]  /*a090*/  LOP3.LUT R91, R31, R67, R57, 0x96, !PT ;  /* 0x000000431f5b7212 */ /* 0x000fe400078e9639 */
[----:B------:R-:W-:Y:S02]  /*a0a0*/  LOP3.LUT R37, R37, R35, R43, 0x96, !PT ;  /* 0x0000002325257212 */ /* 0x000fe400078e962b */
[----:B------:R-:W-:Y:S02]  /*a0b0*/  LOP3.LUT R57, R31, R61, R67, 0x96, !PT ;  /* 0x0000003d1f397212 */ /* 0x000fe400078e9643 */
[----:B------:R-:W-:-:S02]  /*a0c0*/  LOP3.LUT R33, R61, R67, R59, 0x96, !PT ;  /* 0x000000433d217212 */ /* 0x000fc400078e963b */
[----:B------:R-:W-:Y:S02]  /*a0d0*/  LOP3.LUT R35, R42, R54, R48, 0x96, !PT ;  /* 0x000000362a237212 */ /* 0x000fe400078e9630 */
[----:B------:R-:W-:Y:S02]  /*a0e0*/  LOP3.LUT R101, R45, R101, R43, 0x96, !PT ;  /* 0x000000652d657212 */ /* 0x000fe400078e962b */
[C---:B------:R-:W-:Y:S02]  /*a0f0*/  LOP3.LUT R81, R53.reuse, R81, R45, 0x96, !PT ;  /* 0x0000005135517212 */ /* 0x040fe400078e962d */
[----:B------:R-:W-:Y:S02]  /*a100*/  LOP3.LUT R97, R53, R97, R51, 0x96, !PT ;  /* 0x0000006135617212 */ /* 0x000fe400078e9633 */
[----:B------:R-:W-:Y:S02]  /*a110*/  LOP3.LUT R79, R29, R79, R53, 0x96, !PT ;  /* 0x0000004f1d4f7212 */ /* 0x000fe400078e9635 */
[----:B------:R-:W-:-:S02]  /*a120*/  LOP3.LUT R45, R45, R47, R51, 0x96, !PT ;  /* 0x0000002f2d2d7212 */ /* 0x000fc400078e9633 */
[----:B------:R-:W-:Y:S02]  /*a130*/  LOP3.LUT R72, R52, R75, R50, 0x96, !PT ;  /* 0x0000004b34487212 */ /* 0x000fe400078e9632 */
[--C-:B------:R-:W-:Y:S02]  /*a140*/  LOP3.LUT R53, R53, R55, R31.reuse, 0x96, !PT ;  /* 0x0000003735357212 */ /* 0x100fe400078e961f */
[----:B------:R-:W-:Y:S02]  /*a150*/  LOP3.LUT R95, R29, R95, R31, 0x96, !PT ;  /* 0x0000005f1d5f7212 */ /* 0x000fe400078e961f */
[----:B------:R-:W-:Y:S02]  /*a160*/  LOP3.LUT R103, R36, R38, R34, 0x96, !PT ;  /* 0x0000002624677212 */ /* 0x000fe400078e9622 */
[CC--:B------:R-:W-:Y:S02]  /*a170*/  LOP3.LUT R93, R50.reuse, R58.reuse, R48, 0x96, !PT ;  /* 0x0000003a325d7212 */ /* 0x0c0fe400078e9630 */
        /* <DEDUP_REMOVED lines=14> */
[----:B------:R-:W-:Y:S02]  /*a260*/  LOP3.LUT R91, R65, R91, R63, 0x96, !PT ;  /* 0x0000005b415b7212 */ /* 0x000fe400078e963f */
[----:B------:R-:W-:Y:S02]  /*a270*/  LOP3.LUT R35, R52, R35, R30, 0x96, !PT ;  /* 0x0000002334237212 */ /* 0x000fe400078e961e */
[----:B------:R-:W-:-:S04]  /*a280*/  LOP3.LUT R83, R34, R40, R46, 0x96, !PT ;  /* 0x0000002822537212 */ /* 0x000fc800078e962e */
[----:B------:R-:W-:Y:S01]  /*a290*/  LOP3.LUT R83, R44, R83, R36, 0x96, !PT ;  /* 0x000000532c537212 */ /* 0x000fe200078e9624 */
[----:B------:R-:W-:Y:S02]  /*a2a0*/  VIADD R12, R12, 0x1 ;  /* 0x000000010c0c7836 */ /* 0x000fe40000000000 */
[----:B------:R-:W-:-:S03]  /*a2b0*/  VIADD R15, R15, 0x20 ;  /* 0x000000200f0f7836 */ /* 0x000fc60000000000 */
[----:B------:R-:W-:Y:S01]  /*a2c0*/  ISETP.NE.AND P0, PT, R12, 0x4, PT ;  /* 0x000000040c00780c */ /* 0x000fe20003f05270 */
[----:B------:R-:W-:Y:S01]  /*a2d0*/  VIADD R80, R1, 0x400 ;  /* 0x0000040001507836 */ /* 0x000fe20000000000 */
[--C-:B--2---:R-:W-:Y:S02]  /*a2e0*/  LOP3.LUT R29, R26, R66, R68.reuse, 0x96, !PT ;  /* 0x000000421a1d7212 */ /* 0x104fe400078e9644 */
[--C-:B------:R-:W-:Y:S02]  /*a2f0*/  LOP3.LUT R51, R63, R27, R69.reuse, 0x96, !PT ;  /* 0x0000001b3f337212 */ /* 0x100fe400078e9645 */
[--C-:B------:R-:W-:Y:S02]  /*a300*/  LOP3.LUT R67, R27, R67, R69.reuse, 0x96, !PT ;  /* 0x000000431b437212 */ /* 0x100fe400078e9645 */
[----:B------:R-:W-:Y:S02]  /*a310*/  LOP3.LUT R61, R63, R61, R69, 0x96, !PT ;  /* 0x0000003d3f3d7212 */ /* 0x000fe400078e9645 */
[----:B------:R-:W-:-:S02]  /*a320*/  LOP3.LUT R41, R62, R26, R68, 0x96, !PT ;  /* 0x0000001a3e297212 */ /* 0x000fc400078e9644 */
[----:B------:R-:W-:Y:S02]  /*a330*/  LOP3.LUT R28, R64, R29, R24, 0x96, !PT ;  /* 0x0000001d401c7212 */ /* 0x000fe400078e9618 */
[----:B------:R-:W-:Y:S02]  /*a340*/  LOP3.LUT R43, R62, R60, R68, 0x96, !PT ;  /* 0x0000003c3e2b7212 */ /* 0x000fe400078e9644 */
[----:B------:R-:W-:Y:S02]  /*a350*/  LOP3.LUT R51, R17, R51, R65, 0x96, !PT ;  /* 0x0000003311337212 */ /* 0x000fe400078e9641 */
[----:B------:R-:W-:Y:S02]  /*a360*/  LOP3.LUT R29, R65, R67, R25, 0x96, !PT ;  /* 0x00000043411d7212 */ /* 0x000fe400078e9619 */
[----:B---3--:R-:W-:Y:S02]  /*a370*/  LOP3.LUT R63, R24, R26, R22, 0x96, !PT ;  /* 0x0000001a183f7212 */ /* 0x008fe400078e9616 */
[----:B------:R-:W-:-:S02]  /*a380*/  LOP3.LUT R30, R16, R41, R64, 0x96, !PT ;  /* 0x00000029101e7212 */ /* 0x000fc400078e9640 */
[-C--:B----4-:R-:W-:Y:S02]  /*a390*/  LOP3.LUT R113, R71, R27.reuse, R69, 0x96, !PT ;  /* 0x0000001b47717212 */ /* 0x090fe400078e9645 */
[----:B------:R-:W-:Y:S02]  /*a3a0*/  LOP3.LUT R65, R25, R27, R23, 0x96, !PT ;  /* 0x0000001b19417212 */ /* 0x000fe400078e9617 */
[----:B------:R-:W-:Y:S02]  /*a3b0*/  LOP3.LUT R67, R17, R61, R25, 0x96, !PT ;  /* 0x0000003d11437212 */ /* 0x000fe400078e9619 */
[----:B-----5:R-:W-:Y:S02]  /*a3c0*/  LOP3.LUT R54, R99, R4, R18, 0x96, !PT ;  /* 0x0000000463367212 */ /* 0x020fe400078e9612 */
[----:B------:R-:W-:Y:S02]  /*a3d0*/  LOP3.LUT R111, R70, R26, R68, 0x96, !PT ;  /* 0x0000001a466f7212 */ /* 0x000fe400078e9644 */
[----:B------:R-:W-:-:S02]  /*a3e0*/  LOP3.LUT R41, R24, R70, R22, 0x96, !PT ;  /* 0x0000004618297212 */ /* 0x000fc400078e9616 */
[--C-:B------:R-:W-:Y:S02]  /*a3f0*/  LOP3.LUT R49, R25, R71, R23.reuse, 0x96, !PT ;  /* 0x0000004719317212 */ /* 0x100fe400078e9617 */
[----:B------:R-:W-:Y:S02]  /*a400*/  LOP3.LUT R27, R70, R68, R22, 0x96, !PT ;  /* 0x00000044461b7212 */ /* 0x000fe400078e9616 */
[----:B------:R-:W-:Y:S02]  /*a410*/  LOP3.LUT R69, R71, R69, R23, 0x96, !PT ;  /* 0x0000004547457212 */ /* 0x000fe400078e9617 */
[-C--:B------:R-:W-:Y:S02]  /*a420*/  LOP3.LUT R61, R21, R71.reuse, R9, 0x96, !PT ;  /* 0x00000047153d7212 */ /* 0x080fe400078e9609 */
[----:B------:R-:W-:Y:S02]  /*a430*/  LOP3.LUT R109, R19, R71, R23, 0x96, !PT ;  /* 0x00000047136d7212 */ /* 0x000fe400078e9617 */
[----:B------:R-:W-:-:S02]  /*a440*/  LOP3.LUT R99, R101, R5, R19, 0x96, !PT ;  /* 0x0000000565637212 */ /* 0x000fc400078e9613 */
[-CC-:B------:R-:W-:Y:S02]  /*a450*/  LOP3.LUT R52, R93, R4.reuse, R18.reuse, 0x96, !PT ;  /* 0x000000045d347212 */ /* 0x180fe400078e9612 */
[----:B------:R-:W-:Y:S02]  /*a460*/  LOP3.LUT R50, R47, R4, R18, 0x96, !PT ;  /* 0x000000042f327212 */ /* 0x000fe400078e9612 */
[-CC-:B------:R-:W-:Y:S02]  /*a470*/  LOP3.LUT R101, R105, R5.reuse, R19.reuse, 0x96, !PT ;  /* 0x0000000569657212 */ /* 0x180fe400078e9613 */
[-CC-:B------:R-:W-:Y:S02]  /*a480*/  LOP3.LUT R93, R95, R5.reuse, R19.reuse, 0x96, !PT ;  /* 0x000000055f5d7212 */ /* 0x180fe400078e9613 */
[----:B------:R-:W-:Y:S02]  /*a490*/  LOP3.LUT R71, R91, R5, R19, 0x96, !PT ;  /* 0x000000055b477212 */ /* 0x000fe400078e9613 */
[----:B------:R-:W-:-:S02]  /*a4a0*/  LOP3.LUT R47, R21, R19, R9, 0x96, !PT ;  /* 0x00000013152f7212 */ /* 0x000fc400078e9609 */
[----:B------:R-:W-:Y:S02]  /*a4b0*/  LOP3.LUT R48, R16, R43, R24, 0x96, !PT ;  /* 0x0000002b10307212 */ /* 0x000fe400078e9618 */
[----:B------:R-:W-:Y:S02]  /*a4c0*/  LOP3.LUT R25, R18, R22, R8, 0x96, !PT ;  /* 0x0000001612197212 */ /* 0x000fe400078e9608 */
[----:B------:R-:W-:Y:S02]  /*a4d0*/  LOP3.LUT R19, R19, R23, R9, 0x96, !PT ;  /* 0x0000001713137212 */ /* 0x000fe400078e9609 */
[----:B------:R-:W-:Y:S02]  /*a4e0*/  LOP3.LUT R46, R10, R63, R20, 0x96, !PT ;  /* 0x0000003f0a2e7212 */ /* 0x000fe400078e9614 */
[-C--:B------:R-:W-:Y:S02]  /*a4f0*/  LOP3.LUT R59, R20, R70.reuse, R8, 0x96, !PT ;  /* 0x00000046143b7212 */ /* 0x080fe400078e9608 */
[----:B------:R-:W-:-:S02]  /*a500*/  LOP3.LUT R107, R18, R70, R22, 0x96, !PT ;  /* 0x00000046126b7212 */ /* 0x000fc400078e9616 */
[----:B------:R-:W-:Y:S02]  /*a510*/  LOP3.LUT R56, R103, R4, R18, 0x96, !PT ;  /* 0x0000000467387212 */ /* 0x000fe400078e9612 */
[----:B------:R-:W-:Y:S02]  /*a520*/  LOP3.LUT R43, R20, R18, R8, 0x96, !PT ;  /* 0x00000012142b7212 */ /* 0x000fe400078e9608 */
[C-C-:B------:R-:W-:Y:S02]  /*a530*/  LOP3.LUT R91, R11.reuse, R113, R21.reuse, 0x96, !PT ;  /* 0x000000710b5b7212 */ /* 0x140fe400078e9615 */
[----:B------:R-:W-:Y:S02]  /*a540*/  LOP3.LUT R63, R11, R65, R21, 0x96, !PT ;  /* 0x000000410b3f7212 */ /* 0x000fe400078e9615 */
[--C-:B------:R-:W-:Y:S02]  /*a550*/  LOP3.LUT R60, R10, R111, R20.reuse, 0x96, !PT ;  /* 0x0000006f0a3c7212 */ /* 0x100fe400078e9614 */
[----:B------:R-:W-:-:S02]  /*a560*/  LOP3.LUT R18, R16, R27, R20, 0x96, !PT ;  /* 0x0000001b10127212 */ /* 0x000fc400078e9614 */
[----:B------:R-:W-:Y:S02]  /*a570*/  LOP3.LUT R21, R17, R69, R21, 0x96, !PT ;  /* 0x0000004511157212 */ /* 0x000fe400078e9615 */
[----:B------:R-:W-:Y:S02]  /*a580*/  LOP3.LUT R26, R10, R41, R16, 0x96, !PT ;  /* 0x000000290a1a7212 */ /* 0x000fe400078e9610 */
[----:B------:R-:W-:Y:S02]  /*a590*/  LOP3.LUT R49, R11, R49, R17, 0x96, !PT ;  /* 0x000000310b317212 */ /* 0x000fe400078e9611 */
[-CC-:B------:R-:W-:Y:S02]  /*a5a0*/  LOP3.LUT R24, R77, R8.reuse, R6.reuse, 0x96, !PT ;  /* 0x000000084d187212 */ /* 0x180fe400078e9606 */
[----:B------:R-:W-:Y:S02]  /*a5b0*/  LOP3.LUT R41, R73, R9, R7, 0x96, !PT ;  /* 0x0000000949297212 */ /* 0x000fe400078e9607 */
[----:B------:R-:W-:-:S02]  /*a5c0*/  LOP3.LUT R22, R39, R8, R6, 0x96, !PT ;  /* 0x0000000827167212 */ /* 0x000fc400078e9606 */
[-CC-:B------:R-:W-:Y:S02]  /*a5d0*/  LOP3.LUT R27, R37, R9.reuse, R7.reuse, 0x96, !PT ;  /* 0x00000009251b7212 */ /* 0x180fe400078e9607 */
[-CC-:B------:R-:W-:Y:S02]  /*a5e0*/  LOP3.LUT R20, R35, R8.reuse, R6.reuse, 0x96, !PT ;  /* 0x0000000823147212 */ /* 0x180fe400078e9606 */
[-CC-:B------:R-:W-:Y:S02]  /*a5f0*/  LOP3.LUT R23, R53, R9.reuse, R7.reuse, 0x96, !PT ;  /* 0x0000000935177212 */ /* 0x180fe400078e9607 */
        /* <DEDUP_REMOVED lines=12> */
[--C-:B------:R-:W-:Y:S02]  /*a6c0*/  LOP3.LUT R19, R55, R6, R4.reuse, 0x96, !PT ;  /* 0x0000000637137212 */ /* 0x100fe400078e9604 */
[----:B------:R-:W-:Y:S02]  /*a6d0*/  LOP3.LUT R34, R57, R7, R5, 0x96, !PT ;  /* 0x0000000739227212 */ /* 0x000fe400078e9605 */
[----:B------:R-:W-:-:S02]  /*a6e0*/  LOP3.LUT R35, R6, R59, R4, 0x96, !PT ;  /* 0x0000003b06237212 */ /* 0x000fc400078e9604 */
[C-C-:B------:R-:W-:Y:S02]  /*a6f0*/  LOP3.LUT R44, R7.reuse, R61, R5.reuse, 0x96, !PT ;  /* 0x0000003d072c7212 */ /* 0x140fe400078e9605 */
[----:B------:R-:W-:Y:S01]  /*a700*/  LOP3.LUT R37, R6, R107, R4, 0x96, !PT ;  /* 0x0000006b06257212 */ /* 0x000fe200078e9604 */
[----:B------:R-:W-:Y:S01]  /*a710*/  IMAD.MOV.U32 R4, RZ, RZ, R56 ;  /* 0x000000ffff047224 */ /* 0x000fe200078e0038 */
[----:B------:R-:W-:Y:S01]  /*a720*/  LOP3.LUT R58, R7, R109, R5, 0x96, !PT ;  /* 0x0000006d073a7212 */ /* 0x000fe200078e9605 */
        /* <DEDUP_REMOVED lines=49> */
[----:B------:R-:W-:Y:S02]  /*aa40*/  VIADD R10, R13, 0x20 ;  /* 0x000000200d0a7836 */ /* 0x000fe40000000000 */
[----:B0-----:R-:W-:Y:S02]  /*aa50*/  IMAD.MOV.U32 R4, RZ, RZ, R60 ;  /* 0x000000ffff047224 */ /* 0x001fe400078e003c */
[----:B------:R-:W-:Y:S02]  /*aa60*/  IMAD.MOV.U32 R5, RZ, RZ, R91 ;  /* 0x000000ffff057224 */ /* 0x000fe400078e005b */
[----:B------:R-:W-:Y:S02]  /*aa70*/  IMAD.MOV.U32 R6, RZ, RZ, R37 ;  /* 0x000000ffff067224 */ /* 0x000fe400078e0025 */
[----:B------:R-:W-:-:S05]  /*aa80*/  IMAD.MOV.U32 R7, RZ, RZ, R58 ;  /* 0x000000ffff077224 */ /* 0x000fca00078e003a */
[----:B------:R0:W-:Y:S01]  /*aa90*/  STL.128 [R2+0x30], R4 ;  /* 0x0000300402007387 */ /* 0x0001e20000100c00 */
[C---:B------:R-:W-:Y:S01]  /*aaa0*/  LOP3.LUT R13, R10.reuse, 0x7f, RZ, 0xc0, !PT ;  /* 0x0000007f0a0d7812 */ /* 0x040fe200078ec0ff */
[----:B------:R-:W-:Y:S02]  /*aab0*/  IMAD.SHL.U32 R10, R10, 0x8, RZ ;  /* 0x000000080a0a7824 */ /* 0x000fe400078e00ff */
        /* <DEDUP_REMOVED lines=8> */
[----:B------:R-:W-:Y:S02]  /*ab40*/  IMAD.MOV.U32 R6, RZ, RZ, R8 ;  /* 0x000000ffff067224 */ /* 0x000fe400078e0008 */
[----:B------:R-:W-:-:S02]  /*ab50*/  VIADD R9, R3, 0x20 ;  /* 0x0000002003097836 */ /* 0x000fc40000000000 */
[----:B------:R-:W-:Y:S01]  /*ab60*/  VIADD R8, R14, 0x20 ;  /* 0x000000200e087836 */ /* 0x000fe20000000000 */
[----:B------:R0:W-:Y:S02]  /*ab70*/  STL.128 [R2+0xf0], R4 ;  /* 0x0000f00402007387 */ /* 0x0001e40000100c00 */
[C---:B------:R-:W-:Y:S01]  /*ab80*/  LOP3.LUT R3, R9.reuse, 0x7f, RZ, 0xc0, !PT ;  /* 0x0000007f09037812 */ /* 0x040fe200078ec0ff */
[----:B------:R-:W-:Y:S01]  /*ab90*/  IMAD.SHL.U32 R9, R9, 0x8, RZ ;  /* 0x0000000809097824 */ /* 0x000fe200078e00ff */
[C---:B------:R-:W-:Y:S01]  /*aba0*/  LOP3.LUT R14, R8.reuse, 0x7f, RZ, 0xc0, !PT ;  /* 0x0000007f080e7812 */ /* 0x040fe200078ec0ff */
[----:B------:R-:W-:Y:S02]  /*abb0*/  IMAD.SHL.U32 R8, R8, 0x8, RZ ;  /* 0x0000000808087824 */ /* 0x000fe400078e00ff */
[----:B0-----:R-:W-:Y:S01]  /*abc0*/  IMAD.SHL.U32 R4, R15, 0x8, RZ ;  /* 0x000000080f047824 */ /* 0x001fe200078e00ff */
[----:B------:R-:W-:Y:S02]  /*abd0*/  LOP3.LUT R6, R9, 0x3f8, RZ, 0xc0, !PT ;  /* 0x000003f809067812 */ /* 0x000fe400078ec0ff */
[----:B------:R-:W-:-:S02]  /*abe0*/  LOP3.LUT R5, R10, 0x3f8, RZ, 0xc0, !PT ;  /* 0x000003f80a057812 */ /* 0x000fc400078ec0ff */
[----:B------:R-:W-:Y:S01]  /*abf0*/  LOP3.LUT R4, R4, 0x3f8, RZ, 0xc0, !PT ;  /* 0x000003f804047812 */ /* 0x000fe200078ec0ff */
[--C-:B------:R-:W-:Y:S01]  /*ac00*/  IMAD.IADD R6, R6, 0x1, R80.reuse ;  /* 0x0000000106067824 */ /* 0x100fe200078e0250 */
[----:B------:R-:W-:Y:S01]  /*ac10*/  LOP3.LUT R8, R8, 0x3f8, RZ, 0xc0, !PT ;  /* 0x000003f808087812 */ /* 0x000fe200078ec0ff */
[--C-:B------:R-:W-:Y:S02]  /*ac20*/  IMAD.IADD R5, R5, 0x1, R80.reuse ;  /* 0x0000000105057824 */ /* 0x100fe400078e0250 */
[----:B------:R-:W-:Y:S01]  /*ac30*/  IMAD.IADD R4, R4, 0x1, R80 ;  /* 0x0000000104047824 */ /* 0x000fe200078e0250 */
[----:B------:R-:W-:Y:S01]  /*ac40*/  LOP3.LUT R15, R15, 0x7f, RZ, 0xc0, !PT ;  /* 0x0000007f0f0f7812 */ /* 0x000fe200078ec0ff */
[C---:B------:R-:W-:Y:S02]  /*ac50*/  VIADD R18, R6.reuse, 0x78 ;  /* 0x0000007806127836 */ /* 0x040fe40000000000 */
[----:B------:R-:W-:Y:S02]  /*ac60*/  VIADD R32, R6, 0x40 ;  /* 0x0000004006207836 */ /* 0x000fe40000000000 */
[----:B------:R-:W-:-:S02]  /*ac70*/  VIADD R34, R5, 0x80 ;  /* 0x0000008005227836 */ /* 0x000fc40000000000 */
[----:B------:R-:W-:Y:S02]  /*ac80*/  VIADD R36, R4, 0xc0 ;  /* 0x000000c004247836 */ /* 0x000fe40000000000 */
[----:B------:R-:W-:Y:S02]  /*ac90*/  VIADD R40, R6, 0x48 ;  /* 0x0000004806287836 */ /* 0x000fe40000000000 */
[C---:B------:R-:W-:Y:S02]  /*aca0*/  VIADD R42, R5.reuse, 0x88 ;  /* 0x00000088052a7836 */ /* 0x040fe40000000000 */
[----:B------:R-:W-:Y:S02]  /*acb0*/  VIADD R44, R4, 0xc8 ;  /* 0x000000c8042c7836 */ /* 0x000fe40000000000 */
        /* <DEDUP_REMOVED lines=16> */
[----:B------:R-:W-:Y:S02]  /*adc0*/  IMAD.IADD R76, R8, 0x1, R80 ;  /* 0x00000001084c7824 */ /* 0x000fe400078e0250 */
[----:B------:R-:W-:Y:S02]  /*add0*/  VIADD R79, R4, 0xf8 ;  /* 0x000000f8044f7836 */ /* 0x000fe40000000000 */
[----:B------:R-:W-:Y:S01]  /*ade0*/  VIADD R2, R2, 0x100 ;  /* 0x0000010002027836 */ /* 0x000fe20000000000 */
[----:B------:R-:W-:Y:S06]  /*adf0*/  @P0 BRA `(.L_x_3) ;  /* 0xffffffec00440947 */ /* 0x000fec000383ffff */
[----:B------:R-:W2:Y:S01]  /*ae00*/  LDL.64 R80, [R1+0x80] ;  /* 0x0000800001507983 */ /* 0x000ea20000100a00 */
[----:B------:R-:W0:Y:S03]  /*ae10*/  LDC.64 R212, c[0x0][0x388] ;  /* 0x0000e200ffd47b82 */ /* 0x000e260000000a00 */
[----:B------:R-:W3:Y:S04]  /*ae20*/  LDL.64 R82, [R1+0x88] ;  /* 0x0000880001527983 */ /* 0x000ee80000100a00 */
[----:B------:R-:W4:Y:S04]  /*ae30*/  LDL.64 R84, [R1+0x90] ;  /* 0x0000900001547983 */ /* 0x000f280000100a00 */
[----:B------:R-:W5:Y:S04]  /*ae40*/  LDL.64 R86, [R1+0x98] ;  /* 0x0000980001567983 */ /* 0x000f680000100a00 */
[----:B------:R-:W5:Y:S04]  /*ae50*/  LDL.64 R88, [R1+0xa0] ;  /* 0x0000a00001587983 */ /* 0x000f680000100a00 */
[----:B------:R-:W5:Y:S04]  /*ae60*/  LDL.64 R90, [R1+0xa8] ;  /* 0x0000a800015a7983 */ /* 0x000f680000100a00 */
[----:B------:R-:W5:Y:S04]  /*ae70*/  LDL.64 R130, [R1+0xb0] ;  /* 0x0000b00001827983 */ /* 0x000f680000100a00 */
[----:B------:R-:W5:Y:S01]  /*ae80*/  LDL.64 R134, [R1+0xb8] ;  /* 0x0000b80001867983 */ /* 0x000f620000100a00 */
[----:B------:R-:W-:-:S02]  /*ae90*/  R2UR UR4, R218 ;  /* 0x00000000da0472ca */ /* 0x000fc400000e0000 */
[C---:B------:R-:W-:Y:S01]  /*aea0*/  R2UR UR5, R219.reuse ;  /* 0x00000000db0572ca */ /* 0x040fe200000e0000 */
[----:B------:R-:W5:Y:S01]  /*aeb0*/  LDL.64 R136, [R1+0xc0] ;  /* 0x0000c00001887983 */ /* 0x000f620000100a00 */
[C---:B------:R-:W-:Y:S02]  /*aec0*/  R2UR UR6, R218.reuse ;  /* 0x00000000da0672ca */ /* 0x040fe400000e0000 */
[C---:B------:R-:W-:Y:S01]  /*aed0*/  R2UR UR7, R219.reuse ;  /* 0x00000000db0772ca */ /* 0x040fe200000e0000 */
[----:B------:R-:W5:Y:S01]  /*aee0*/  LDL.64 R140, [R1+0xc8] ;  /* 0x0000c800018c7983 */ /* 0x000f620000100a00 */
[----:B------:R-:W-:Y:S02]  /*aef0*/  R2UR UR8, R218 ;  /* 0x00000000da0872ca */ /* 0x000fe400000e0000 */
[C---:B------:R-:W-:Y:S01]  /*af00*/  R2UR UR9, R219.reuse ;  /* 0x00000000db0972ca */ /* 0x040fe200000e0000 */
[----:B0-----:R-:W-:Y:S01]  /*af10*/  IMAD.WIDE.U32 R212, R0, 0x400, R212 ;  /* 0x0000040000d47825 */ /* 0x001fe200078e00d4 */
[----:B------:R-:W-:Y:S01]  /*af20*/  R2UR UR10, R218 ;  /* 0x00000000da0a72ca */ /* 0x000fe200000e0000 */
[----:B------:R-:W5:Y:S01]  /*af30*/  LDL.64 R168, [R1+0xd0] ;  /* 0x0000d00001a87983 */ /* 0x000f620000100a00 */
[----:B------:R-:W-:-:S03]  /*af40*/  R2UR UR11, R219 ;  /* 0x00000000db0b72ca */ /* 0x000fc600000e0000 */
[----:B------:R-:W5:Y:S04]  /*af50*/  LDG.E.64 R230, desc[UR4][R212.64+0x80] ;  /* 0x00008004d4e67981 */ /* 0x000f68000c1e1b00 */
[----:B------:R-:W5:Y:S04]  /*af60*/  LDG.E.64 R232, desc[UR6][R212.64+0x88] ;  /* 0x00008806d4e87981 */ /* 0x000f68000c1e1b00 */
[----:B------:R-:W5:Y:S04]  /*af70*/  LDG.E.64 R234, desc[UR8][R212.64+0x90] ;  /* 0x00009008d4ea7981 */ /* 0x000f68000c1e1b00 */
[----:B------:R-:W5:Y:S04]  /*af80*/  LDG.E.64 R210, desc[UR4][R212.64+0xa0] ;  /* 0x0000a004d4d27981 */ /* 0x000f68000c1e1b00 */
[----:B------:R-:W5:Y:S04]  /*af90*/  LDG.E.64 R216, desc[UR6][R212.64+0xa8] ;  /* 0x0000a806d4d87981 */ /* 0x000f68000c1e1b00 */
[----:B------:R-:W5:Y:S04]  /*afa0*/  LDG.E.64 R208, desc[UR8][R212.64+0xb0] ;  /* 0x0000b008d4d07981 */ /* 0x000f68000c1e1b00 */
[----:B------:R-:W5:Y:S04]  /*afb0*/  LDG.E.64 R214, desc[UR10][R212.64+0xb8] ;  /* 0x0000b80ad4d67981 */ /* 0x000f68000c1e1b00 */
[----:B------:R-:W5:Y:S04]  /*afc0*/  LDL.64 R170, [R1+0xd8] ;  /* 0x0000d80001aa7983 */ /* 0x000f680000100a00 */
        /* <DEDUP_REMOVED lines=11> */
[----:B------:R-:W5:Y:S04]  /*b080*/  LDL.64 R2, [R1] ;  /* 0x0000000001027983 */ /* 0x000f680000100a00 */
[----:B------:R-:W5:Y:S04]  /*b090*/  LDL.64 R4, [R1+0x8] ;  /* 0x0000080001047983 */ /* 0x000f680000100a00 */
[----:B------:R-:W5:Y:S04]  /*b0a0*/  LDL.64 R6, [R1+0x10] ;  /* 0x0000100001067983 */ /* 0x000f680000100a00 */
[----:B------:R-:W5:Y:S04]  /*b0b0*/  LDL.64 R8, [R1+0x18] ;  /* 0x0000180001087983 */ /* 0x000f680000100a00 */
[----:B------:R-:W5:Y:S04]  /*b0c0*/  LDG.E.64 R202, desc[UR4][R212.64+0xc0] ;  /* 0x0000c004d4ca7981 */ /* 0x000f68000c1e1b00 */
        /* <DEDUP_REMOVED lines=9> */
[----:B------:R-:W5:Y:S04]  /*b160*/  LDG.E.64 R160, desc[UR8][R212.64+0x10] ;  /* 0x00001008d4a07981 */ /* 0x000f68000c1e1b00 */
[----:B------:R-:W5:Y:S04]  /*b170*/  LDG.E.64 R162, desc[UR4][R212.64+0x18] ;  /* 0x00001804d4a27981 */ /* 0x000f68000c1e1b00 */
[----:B------:R-:W5:Y:S04]  /*b180*/  LDL.64 R176, [R1+0x130] ;  /* 0x0001300001b07983 */ /* 0x000f680000100a00 */
[----:B------:R-:W5:Y:S04]  /*b190*/  LDL.64 R36, [R1+0x138] ;  /* 0x0001380001247983 */ /* 0x000f680000100a00 */
[----:B------:R-:W5:Y:S04]  /*b1a0*/  LDG.E.64 R222, desc[UR6][R212.64+0x128] ;  /* 0x00012806d4de7981 */ /* 0x000f68000c1e1b00 */
[----:B------:R-:W5:Y:S04]  /*b1b0*/  LDG.E.64 R220, desc[UR8][R212.64+0x130] ;  /* 0x00013008d4dc7981 */ /* 0x000f68000c1e1b00 */
[----:B------:R-:W5:Y:S04]  /*b1c0*/  LDG.E.64 R224, desc[UR4][R212.64+0x120] ;  /* 0x00012004d4e07981 */ /* 0x000f68000c1e1b00 */
[----:B------:R-:W-:Y:S04]  /*b1d0*/  STL [R1+0x898], R0 ;  /* 0x0008980001007387 */ /* 0x000fe80000100800 */
        /* <DEDUP_REMOVED lines=9> */
[----:B------:R-:W5:Y:S01]  /*b270*/  LDL.64 R52, [R1+0x58] ;  /* 0x0000580001347983 */ /* 0x000f620000100a00 */
[----:B------:R-:W-:-:S02]  /*b280*/  R2UR UR12, R218 ;  /* 0x00000000da0c72ca */ /* 0x000fc400000e0000 */
[----:B------:R-:W-:Y:S01]  /*b290*/  R2UR UR13, R219 ;  /* 0x00000000db0d72ca */ /* 0x000fe200000e0000 */
        /* <DEDUP_REMOVED lines=11> */
[----:B------:R-:W5:Y:S04]  /*b350*/  LDG.E.64 R142, desc[UR4][R212.64+0x50] ;  /* 0x00005004d48e7981 */ /* 0x000f68000c1e1b00 */
[----:B------:R-:W5:Y:S04]  /*b360*/  LDG.E.64 R138, desc[UR8][R212.64+0x58] ;  /* 0x00005808d48a7981 */ /* 0x000f68000c1e1b00 */
[----:B--2---:R-:W-:Y:S04]  /*b370*/  STL.64 [R1+0x480], R80 ;  /* 0x0004805001007387 */ /* 0x004fe80000100a00 */
[----:B---3--:R-:W-:Y:S04]  /*b380*/  STL.64 [R1+0x488], R82 ;  /* 0x0004885201007387 */ /* 0x008fe80000100a00 */
[----:B----4-:R-:W-:Y:S04]  /*b390*/  STL.64 [R1+0x490], R84 ;  /* 0x0004905401007387 */ /* 0x010fe80000100a00 */
[----:B------:R-:W2:Y:S04]  /*b3a0*/  LDL.128 R100, [R1+0x480] ;  /* 0x0004800001647983 */ /* 0x000ea80000100c00 */
[----:B-----5:R-:W-:Y:S04]  /*b3b0*/  STL.64 [R1+0x498], R86 ;  /* 0x0004985601007387 */ /* 0x020fe80000100a00 */
[----:B------:R-:W3:Y:S04]  /*b3c0*/  LDL.128 R104, [R1+0x490] ;  /* 0x0004900001687983 */ /* 0x000ee80000100c00 */
[----:B------:R-:W-:Y:S04]  /*b3d0*/  STL.64 [R1+0x4a0], R88 ;  /* 0x0004a05801007387 */ /* 0x000fe80000100a00 */
[----:B------:R0:W-:Y:S04]  /*b3e0*/  STL.64 [R1+0x4a8], R90 ;  /* 0x0004a85a01007387 */ /* 0x0001e80000100a00 */
[----:B------:R-:W4:Y:S04]  /*b3f0*/  LDL.128 R96, [R1+0x4a0] ;  /* 0x0004a00001607983 */ /* 0x000f280000100c00 */
[----:B------:R-:W-:Y:S04]  /*b400*/  STL.64 [R1+0x4b0], R130 ;  /* 0x0004b08201007387 */ /* 0x000fe80000100a00 */
[----:B------:R1:W-:Y:S04]  /*b410*/  STL.64 [R1+0x4b8], R134 ;  /* 0x0004b88601007387 */ /* 0x0003e80000100a00 */
[----:B------:R-:W5:Y:S04]  /*b420*/  LDL.128 R92, [R1+0x4b0] ;  /* 0x0004b000015c7983 */ /* 0x000f680000100c00 */
[----:B------:R-:W-:Y:S04]  /*b430*/  STL.64 [R1+0x4c0], R136 ;  /* 0x0004c08801007387 */ /* 0x000fe80000100a00 */
[----:B------:R1:W-:Y:S04]  /*b440*/  STL.64 [R1+0x4c8], R140 ;  /* 0x0004c88c01007387 */ /* 0x0003e80000100a00 */
[----:B0-----:R-:W5:Y:S04]  /*b450*/  LDL.128 R88, [R1+0x4c0] ;  /* 0x0004c00001587983 */ /* 0x001f680000100c00 */
[----:B------:R0:W-:Y:S04]  /*b460*/  STL.64 [R1+0x4d0], R168 ;  /* 0x0004d0a801007387 */ /* 0x0001e80000100a00 */
[----:B-1----:R-:W5:Y:S04]  /*b470*/  LDG.E.64 R134, desc[UR4][R212.64+0x100] ;  /* 0x00010004d4867981 */ /* 0x002f68000c1e1b00 */
[----:B------:R-:W5:Y:S04]  /*b480*/  LDG.E.64 R140, desc[UR6][R212.64+0x108] ;  /* 0x00010806d48c7981 */ /* 0x000f68000c1e1b00 */
[----:B------:R1:W-:Y:S04]  /*b490*/  STL.64 [R1+0x4d8], R170 ;  /* 0x0004d8aa01007387 */ /* 0x0003e80000100a00 */
[----:B------:R-:W5:Y:S04]  /*b4a0*/  LDL.128 R84, [R1+0x4d0] ;  /* 0x0004d00001547983 */ /* 0x000f680000100c00 */
[----:B------:R-:W-:Y:S04]  /*b4b0*/  STL.64 [R1+0x4e0], R34 ;  /* 0x0004e02201007387 */ /* 0x000fe80000100a00 */
[----:B------:R-:W-:Y:S04]  /*b4c0*/  STL.64 [R1+0x4e8], R40 ;  /* 0x0004e82801007387 */ /* 0x000fe80000100a00 */
[----:B0-----:R-:W5:Y:S04]  /*b4d0*/  LDG.E.64 R168, desc[UR4][R212.64+0xe0] ;  /* 0x0000e004d4a87981 */ /* 0x001f68000c1e1b00 */
[----:B------:R-:W5:Y:S04]  /*b4e0*/  LDL.128 R80, [R1+0x4e0] ;  /* 0x0004e00001507983 */ /* 0x000f680000100c00 */
[----:B-1----:R-:W5:Y:S04]  /*b4f0*/  LDG.E.64 R170, desc[UR6][R212.64+0xe8] ;  /* 0x0000e806d4aa7981 */ /* 0x002f68000c1e1b00 */
[----:B------:R-:W-:Y:S04]  /*b500*/  STL.64 [R1+0x470], R76 ;  /* 0x0004704c01007387 */ /* 0x000fe80000100a00 */
[----:B------:R0:W-:Y:S04]  /*b510*/  STL.64 [R1+0x478], R78 ;  /* 0x0004784e01007387 */ /* 0x0001e80000100a00 */
[----:B------:R1:W-:Y:S04]  /*b520*/  STL.64 [R1+0x4f0], R42 ;  /* 0x0004f02a01007387 */ /* 0x0003e80000100a00 */
[----:B------:R1:W-:Y:S04]  /*b530*/  STL.64 [R1+0x4f8], R32 ;  /* 0x0004f82001007387 */ /* 0x0003e80000100a00 */
[----:B0-----:R-:W5:Y:S04]  /*b540*/  LDL.128 R76, [R1+0x4f0] ;  /* 0x0004f000014c7983 */ /* 0x001f680000100c00 */
[----:B------:R-:W-:Y:S04]  /*b550*/  STL.64 [R1+0x500], R184 ;  /* 0x000500b801007387 */ /* 0x000fe80000100a00 */
[----:B------:R-:W-:Y:S04]  /*b560*/  STL.64 [R1+0x508], R192 ;  /* 0x000508c001007387 */ /* 0x000fe80000100a00 */
[----:B-1----:R-:W5:Y:S04]  /*b570*/  LDL.128 R40, [R1+0x500] ;  /* 0x0005000001287983 */ /* 0x002f680000100c00 */
[----:B------:R-:W-:Y:S04]  /*b580*/  STL.64 [R1+0x510], R194 ;  /* 0x000510c201007387 */ /* 0x000fe80000100a00 */
[----:B------:R-:W-:Y:S04]  /*b590*/  STL.64 [R1+0x518], R182 ;  /* 0x000518b601007387 */ /* 0x000fe80000100a00 */
[----:B------:R-:W5:Y:S04]  /*b5a0*/  LDG.E.64 R130, desc[UR8][R212.64+0x110] ;  /* 0x00011008d4827981 */ /* 0x000f68000c1e1b00 */
[----:B------:R-:W5:Y:S04]  /*b5b0*/  LDL.128 R32, [R1+0x510] ;  /* 0x0005100001207983 */ /* 0x000f680000100c00 */
[----:B------:R-:W5:Y:S04]  /*b5c0*/  LDG.E.64 R136, desc[UR10][R212.64+0x118] ;  /* 0x0001180ad4887981 */ /* 0x000f68000c1e1b00 */
[----:B------:R0:W-:Y:S04]  /*b5d0*/  STL.64 [R1+0x400], R2 ;  /* 0x0004000201007387 */ /* 0x0001e80000100a00 */
[----:B------:R-:W-:Y:S04]  /*b5e0*/  STL.64 [R1+0x408], R4 ;  /* 0x0004080401007387 */ /* 0x000fe80000100a00 */
[----:B------:R-:W5:Y:S04]  /*b5f0*/  LDL.128 R24, [R1+0x400] ;  /* 0x0004000001187983 */ /* 0x000f680000100c00 */
[----:B------:R-:W-:Y:S04]  /*b600*/  STL.64 [R1+0x410], R6 ;  /* 0x0004100601007387 */ /* 0x000fe80000100a00 */
[----:B------:R-:W-:Y:S04]  /*b610*/  STL.64 [R1+0x418], R8 ;  /* 0x0004180801007387 */ /* 0x000fe80000100a00 */
[----:B------:R-:W5:Y:S04]  /*b620*/  LDL.128 R16, [R1+0x410] ;  /* 0x0004100001107983 */ /* 0x000f680000100c00 */
[----:B------:R-:W-:Y:S04]  /*b630*/  STL.64 [R1+0x520], R164 ;  /* 0x000520a401007387 */ /* 0x000fe80000100a00 */
[----:B------:R-:W-:Y:S04]  /*b640*/  STL.64 [R1+0x528], R166 ;  /* 0x000528a601007387 */ /* 0x000fe80000100a00 */
[----:B------:R-:W-:Y:S04]  /*b650*/  STL.64 [R1+0x530], R176 ;  /* 0x000530b001007387 */ /* 0x000fe80000100a00 */
[----:B------:R-:W-:Y:S04]  /*b660*/  STL.64 [R1+0x538], R36 ;  /* 0x0005382401007387 */ /* 0x000fe80000100a00 */
[----:B0-----:R-:W5:Y:S04]  /*b670*/  LDL.64 R2, [R1+0x150] ;  /* 0x0001500001027983 */ /* 0x001f680000100a00 */
[----:B------:R-:W5:Y:S04]  /*b680*/  LDL.64 R124, [R1+0x160] ;  /* 0x00016000017c7983 */ /* 0x000f680000100a00 */
[----:B------:R-:W5:Y:S04]  /*b690*/  LDL.64 R126, [R1+0x168] ;  /* 0x00016800017e7983 */ /* 0x000f680000100a00 */
[----:B------:R-:W5:Y:S04]  /*b6a0*/  LDL.64 R132, [R1+0x170] ;  /* 0x0001700001847983 */ /* 0x000f680000100a00 */
[----:B------:R0:W-:Y:S04]  /*b6b0*/  STL.64 [R1+0x420], R10 ;  /* 0x0004200a01007387 */ /* 0x0001e80000100a00 */
[----:B------:R-:W-:Y:S04]  /*b6c0*/  STL.64 [R1+0x428], R12 ;  /* 0x0004280c01007387 */ /* 0x000fe80000100a00 */
[----:B------:R-:W5:Y:S04]  /*b6d0*/  LDL.128 R28, [R1+0x420] ;  /* 0x00042000011c7983 */ /* 0x000f680000100c00 */
[----:B------:R1:W-:Y:S04]  /*b6e0*/  STL.64 [R1+0x430], R14 ;  /* 0x0004300e01007387 */ /* 0x0003e80000100a00 */
[----:B------:R-:W-:Y:S04]  /*b6f0*/  STL.64 [R1+0x438], R44 ;  /* 0x0004382c01007387 */ /* 0x000fe80000100a00 */
[----:B------:R-:W5:Y:S04]  /*b700*/  LDL.128 R20, [R1+0x430] ;  /* 0x0004300001147983 */ /* 0x000f680000100c00 */
[----:B------:R1:W-:Y:S04]  /*b710*/  STL.64 [R1+0x440], R46 ;  /* 0x0004402e01007387 */ /* 0x0003e80000100a00 */
[----:B------:R-:W-:Y:S04]  /*b720*/  STL.64 [R1+0x448], R48 ;  /* 0x0004483001007387 */ /* 0x000fe80000100a00 */
[----:B0-----:R-:W5:Y:S04]  /*b730*/  LDL.128 R8, [R1+0x440] ;  /* 0x0004400001087983 */ /* 0x001f680000100c00 */
[----:B------:R0:W-:Y:S04]  /*b740*/  STL.64 [R1+0x460], R54 ;  /* 0x0004603601007387 */ /* 0x0001e80000100a00 */
[----:B------:R-:W-:Y:S04]  /*b750*/  STL.64 [R1+0x468], R56 ;  /* 0x0004683801007387 */ /* 0x000fe80000100a00 */
[----:B------:R0:W-:Y:S04]  /*b760*/  STL.64 [R1+0x450], R50 ;  /* 0x0004503201007387 */ /* 0x0001e80000100a00 */
[----:B------:R0:W-:Y:S04]  /*b770*/  STL.64 [R1+0x458], R52 ;  /* 0x0004583401007387 */ /* 0x0001e80000100a00 */
[----:B------:R-:W5:Y:S04]  /*b780*/  LDL.128 R4, [R1+0x460] ;  /* 0x0004600001047983 */ /* 0x000f680000100c00 */
[----:B-1----:R-:W5:Y:S04]  /*b790*/  LDL.128 R12, [R1+0x450] ;  /* 0x00045000010c7983 */ /* 0x002f680000100c00 */
[----:B------:R-:W5:Y:S04]  /*b7a0*/  LDL.64 R118, [R1+0x178] ;  /* 0x0001780001767983 */ /* 0x000f680000100a00 */
[----:B------:R-:W5:Y:S04]  /*b7b0*/  LDL.64 R46, [R1+0x180] ;  /* 0x00018000012e7983 */ /* 0x000f680000100a00 */
[----:B------:R-:W5:Y:S04]  /*b7c0*/  LDL.64 R114, [R1+0x188] ;  /* 0x0001880001727983 */ /* 0x000f680000100a00 */
[----:B------:R-:W5:Y:S04]  /*b7d0*/  LDL.64 R128, [R1+0x190] ;  /* 0x0001900001807983 */ /* 0x000f680000100a00 */
[----:B------:R-:W5:Y:S04]  /*b7e0*/  LDL.64 R44, [R1+0x198] ;  /* 0x00019800012c7983 */ /* 0x000f680000100a00 */
[----:B0-----:R-:W5:Y:S04]  /*b7f0*/  LDL.64 R54, [R1+0x1a0] ;  /* 0x0001a00001367983 */ /* 0x001f680000100a00 */
[----:B------:R-:W5:Y:S04]  /*b800*/  LDL.64 R48, [R1+0x1a8] ;  /* 0x0001a80001307983 */ /* 0x000f680000100a00 */
[----:B------:R-:W5:Y:S04]  /*b810*/  LDL.64 R50, [R1+0x1b0] ;  /* 0x0001b00001327983 */ /* 0x000f680000100a00 */
[----:B------:R-:W5:Y:S04]  /*b820*/  LDL.64 R52, [R1+0x1b8] ;  /* 0x0001b80001347983 */ /* 0x000f680000100a00 */
[----:B------:R-:W5:Y:S04]  /*b830*/  LDL.64 R56, [R1+0x1c0] ;  /* 0x0001c00001387983 */ /* 0x000f680000100a00 */
[----:B------:R-:W5:Y:S01]  /*b840*/  LDL.64 R58, [R1+0x1c8] ;  /* 0x0001c800013a7983 */ /* 0x000f620000100a00 */
[----:B--2---:R-:W-:-:S03]  /*b850*/  LOP3.LUT R100, R100, R230, RZ, 0x3c, !PT ;  /* 0x000000e664647212 */ /* 0x004fc600078e3cff */
[----:B------:R-:W2:Y:S01]  /*b860*/  LDL.64 R62, [R1+0x1d0] ;  /* 0x0001d000013e7983 */ /* 0x000ea20000100a00 */
[----:B------:R-:W-:Y:S02]  /*b870*/  LOP3.LUT R101, R101, R231, RZ, 0x3c, !PT ;  /* 0x000000e765657212 */ /* 0x000fe400078e3cff */
[----:B------:R-:W-:Y:S01]  /*b880*/  LOP3.LUT R102, R102, R232, RZ, 0x3c, !PT ;  /* 0x000000e866667212 */ /* 0x000fe200078e3cff */
[----:B------:R-:W2:Y:S01]  /*b890*/  LDL.64 R60, [R1+0x1d8] ;  /* 0x0001d800013c7983 */ /* 0x000ea20000100a00 */
[----:B------:R-:W-:Y:S02]  /*b8a0*/  LOP3.LUT R103, R103, R233, RZ, 0x3c, !PT ;  /* 0x000000e967677212 */ /* 0x000fe400078e3cff */
[----:B---3--:R-:W-:Y:S01]  /*b8b0*/  LOP3.LUT R232, R104, R234, RZ, 0x3c, !PT ;  /* 0x000000ea68e87212 */ /* 0x008fe200078e3cff */
[----:B------:R-:W3:Y:S01]  /*b8c0*/  LDL.64 R64, [R1+0x1e0] ;  /* 0x0001e00001407983 */ /* 0x000ee20000100a00 */
[----:B------:R-:W-:-:S03]  /*b8d0*/  LOP3.LUT R233, R105, R235, RZ, 0x3c, !PT ;  /* 0x000000eb69e97212 */ /* 0x000fc600078e3cff */
[----:B------:R0:W-:Y:S04]  /*b8e0*/  STL.128 [R1+0x480], R100 ;  /* 0x0004806401007387 */ /* 0x0001e80000100c00 */
[----:B------:R-:W3:Y:S01]  /*b8f0*/  LDL.64 R66, [R1+0x1e8] ;  /* 0x0001e80001427983 */ /* 0x000ee20000100a00 */
[----:B----4-:R-:W-:-:S03]  /*b900*/  LOP3.LUT R234, R96, R210, RZ, 0x3c, !PT ;  /* 0x000000d260ea7212 */ /* 0x010fc600078e3cff */
[----:B------:R-:W4:Y:S01]  /*b910*/  LDL.64 R70, [R1+0x1f0] ;  /* 0x0001f00001467983 */ /* 0x000f220000100a00 */
[----:B------:R-:W-:-:S03]  /*b920*/  LOP3.LUT R235, R97, R211, RZ, 0x3c, !PT ;  /* 0x000000d361eb7212 */ /* 0x000fc600078e3cff */
[----:B------:R-:W4:Y:S01]  /*b930*/  LDL.64 R68, [R1+0x1f8] ;  /* 0x0001f80001447983 */ /* 0x000f220000100a00 */
[----:B0-----:R-:W-:Y:S01]  /*b940*/  IMAD.MOV.U32 R100, RZ, RZ, R232 ;  /* 0x000000ffff647224 */ /* 0x001fe200078e00e8 */
[----:B------:R-:W-:Y:S01]  /*b950*/  LOP3.LUT R232, R98, R216, RZ, 0x3c, !PT ;  /* 0x000000d862e87212 */ /* 0x000fe200078e3cff */
[----:B------:R-:W-:Y:S01]  /*b960*/  IMAD.MOV.U32 R101, RZ, RZ, R233 ;  /* 0x000000ffff657224 */ /* 0x000fe200078e00e9 */
[----:B------:R-:W-:Y:S01]  /*b970*/  LOP3.LUT R233, R99, R217, RZ, 0x3c, !PT ;  /* 0x000000d963e97212 */ /* 0x000fe200078e3cff */
[----:B------:R-:W4:Y:S01]  /*b980*/  LDL.64 R72, [R1+0x200] ;  /* 0x0002000001487983 */ /* 0x000f220000100a00 */
[----:B-----5:R-:W-:Y:S01]  /*b990*/  LOP3.LUT R216, R92, R208, RZ, 0x3c, !PT ;  /* 0x000000d05cd87212 */ /* 0x020fe200078e3cff */
[----:B------:R-:W-:Y:S01]  /*b9a0*/  IMAD.MOV.U32 R92, RZ, RZ, R234 ;  /* 0x000000ffff5c7224 */ /* 0x000fe200078e00ea */
[----:B------:R-:W-:Y:S01]  /*b9b0*/  LOP3.LUT R217, R93, R209, RZ, 0x3c, !PT ;  /* 0x000000d15dd97212 */ /* 0x000fe200078e3cff */
[----:B------:R-:W-:Y:S01]  /*b9c0*/  IMAD.MOV.U32 R93, RZ, RZ, R235 ;  /* 0x000000ffff5d7224 */ /* 0x000fe200078e00eb */
[----:B------:R-:W-:Y:S01]  /*b9d0*/  LOP3.LUT R214, R94, R214, RZ, 0x3c, !PT ;  /* 0x000000d65ed67212 */ /* 0x000fe200078e3cff */
[----:B------:R-:W-:Y:S01]  /*b9e0*/  IMAD.MOV.U32 R94, RZ, RZ, R232 ;  /* 0x000000ffff5e7224 */ /* 0x000fe200078e00e8 */
[----:B------:R-:W-:Y:S01]  /*b9f0*/  LOP3.LUT R215, R95, R215, RZ, 0x3c, !PT ;  /* 0x000000d75fd77212 */ /* 0x000fe200078e3cff */
[----:B------:R-:W-:Y:S01]  /*ba00*/  IMAD.MOV.U32 R95, RZ, RZ, R233 ;  /* 0x000000ffff5f7224 */ /* 0x000fe200078e00e9 */
[----:B------:R-:W5:Y:S04]  /*ba10*/  LDL.64 R74, [R1+0x208] ;  /* 0x00020800014a7983 */ /* 0x000f680000100a00 */
[----:B------:R0:W-:Y:S01]  /*ba20*/  STL.128 [R1+0x4a0], R92 ;  /* 0x0004a05c01007387 */ /* 0x0001e20000100c00 */
[----:B------:R-:W-:-:S02]  /*ba30*/  IMAD.MOV.U32 R233, RZ, RZ, R236 ;  /* 0x000000ffffe97224 */ /* 0x000fc400078e00ec */
[----:B------:R-:W-:Y:S01]  /*ba40*/  IMAD.MOV.U32 R232, RZ, RZ, R237 ;  /* 0x000000ffffe87224 */ /* 0x000fe200078e00ed */
[----:B------:R-:W5:Y:S04]  /*ba50*/  LDL.64 R188, [R1+0x210] ;  /* 0x0002100001bc7983 */ /* 0x000f680000100a00 */
[----:B------:R-:W2:Y:S04]  /*ba60*/  LDL.64 R236, [R1+0x2d0] ;  /* 0x0002d00001ec7983 */ /* 0x000ea80000100a00 */
[----:B------:R-:W5:Y:S01]  /*ba70*/  LDL.128 R108, [R1+0x470] ;  /* 0x00047000016c7983 */ /* 0x000f620000100c00 */
[----:B0-----:R-:W-:-:S03]  /*ba80*/  IMAD.MOV.U32 R92, RZ, RZ, R216 ;  /* 0x000000ffff5c7224 */ /* 0x001fc600078e00d8 */
[----:B------:R-:W5:Y:S01]  /*ba90*/  LDG.E.64 R186, desc[UR6][R212.64+0x78] ;  /* 0x00007806d4ba7981 */ /* 0x000f62000c1e1b00 */
[----:B------:R-:W-:Y:S02]  /*baa0*/  IMAD.MOV.U32 R93, RZ, RZ, R217 ;  /* 0x000000ffff5d7224 */ /* 0x000fe400078e00d9 */
[----:B------:R-:W-:Y:S01]  /*bab0*/  IMAD.MOV.U32 R94, RZ, RZ, R214 ;  /* 0x000000ffff5e7224 */ /* 0x000fe200078e00d6 */
[----:B------:R-:W5:Y:S01]  /*bac0*/  LDG.E.64 R180, desc[UR4][R212.64+0x70] ;  /* 0x00007004d4b47981 */ /* 0x000f62000c1e1b00 */
[----:B------:R-:W-:-:S03]  /*bad0*/  IMAD.MOV.U32 R95, RZ, RZ, R215 ;  /* 0x000000ffff5f7224 */ /* 0x000fc600078e00d7 */
[----:B------:R-:W5:Y:S04]  /*bae0*/  LDL.64 R190, [R1+0x218] ;  /* 0x0002180001be7983 */ /* 0x000f680000100a00 */
[----:B------:R0:W-:Y:S04]  /*baf0*/  STL.128 [R1+0x4b0], R92 ;  /* 0x0004b05c01007387 */ /* 0x0001e80000100c00 */
[----:B------:R-:W5:Y:S01]  /*bb00*/  LDG.E.64 R178, desc[UR10][R212.64+0x98] ;  /* 0x0000980ad4b27981 */ /* 0x000f62000c1e1b00 */
[----:B------:R-:W-:Y:S02]  /*bb10*/  R2UR UR14, R218 ;  /* 0x00000000da0e72ca */ /* 0x000fe400000e0000 */
[----:B------:R-:W-:Y:S01]  /*bb20*/  R2UR UR15, R219 ;  /* 0x00000000db0f72ca */ /* 0x000fe200000e0000 */
[----:B------:R1:W-:Y:S01]  /*bb30*/  STL.64 [R1+0x558], R116 ;  /* 0x0005587401007387 */ /* 0x0003e20000100a00 */
[----:B------:R-:W-:-:S02]  /*bb40*/  LOP3.LUT R170, R82, R170, RZ, 0x3c, !PT ;  /* 0x000000aa52aa7212 */ /* 0x000fc400078e3cff */
[----:B------:R-:W-:Y:S01]  /*bb50*/  LOP3.LUT R171, R83, R171, RZ, 0x3c, !PT ;  /* 0x000000ab53ab7212 */ /* 0x000fe200078e3cff */
[----:B------:R1:W-:Y:S04]  /*bb60*/  STL.64 [R1+0x540], R148 ;  /* 0x0005409401007387 */ /* 0x0003e80000100a00 */
[----:B0-----:R-:W3:Y:S01]  /*bb70*/  LDL.64 R94, [R1+0x308] ;  /* 0x00030800015e7983 */ /* 0x001ee20000100a00 */
[----:B------:R-:W-:Y:S02]  /*bb80*/  LOP3.LUT R216, R88, R202, RZ, 0x3c, !PT ;  /* 0x000000ca58d87212 */ /* 0x000fe400078e3cff */
[----:B------:R-:W-:Y:S01]  /*bb90*/  LOP3.LUT R217, R89, R203, RZ, 0x3c, !PT ;  /* 0x000000cb59d97212 */ /* 0x000fe200078e3cff */
[----:B------:R0:W-:Y:S01]  /*bba0*/  STL.64 [R1+0x548], R150 ;  /* 0x0005489601007387 */ /* 0x0001e20000100a00 */
[----:B------:R-:W-:-:S02]  /*bbb0*/  LOP3.LUT R214, R90, R206, RZ, 0x3c, !PT ;  /* 0x000000ce5ad67212 */ /* 0x000fc400078e3cff */
[----:B------:R-:W-:Y:S01]  /*bbc0*/  LOP3.LUT R215, R91, R207, RZ, 0x3c, !PT ;  /* 0x000000cf5bd77212 */ /* 0x000fe200078e3cff */
[----:B------:R-:W5:Y:S01]  /*bbd0*/  LDG.E.64 R228, desc[UR4][R212.64+0x140] ;  /* 0x00014004d4e47981 */ /* 0x000f62000c1e1b00 */
        /* <DEDUP_REMOVED lines=10> */
[----:B------:R-:W-:-:S03]  /*bc80*/  LOP3.LUT R215, R81, R169, RZ, 0x3c, !PT ;  /* 0x000000a951d77212 */ /* 0x000fc600078e3cff */
[----:B------:R0:W-:Y:S04]  /*bc90*/  STL.128 [R1+0x4c0], R84 ;  /* 0x0004c05401007387 */ /* 0x0001e80000100c00 */
[----:B-1----:R-:W5:Y:S04]  /*bca0*/  LDG.E.64 R116, desc[UR10][R212.64+0x168] ;  /* 0x0001680ad4747981 */ /* 0x002f68000c1e1b00 */
[----:B------:R-:W5:Y:S04]  /*bcb0*/  LDG.E.64 R148, desc[UR6][R212.64+0x1b0] ;  /* 0x0001b006d4947981 */ /* 0x000f68000c1e1b00 */
[----:B0-----:R-:W5:Y:S01]  /*bcc0*/  LDG.E.64 R150, desc[UR4][R212.64+0x1c8] ;  /* 0x0001c804d4967981 */ /* 0x001f62000c1e1b00 */
[----:B------:R-:W-:Y:S01]  /*bcd0*/  IMAD.MOV.U32 R86, RZ, RZ, R92 ;  /* 0x000000ffff567224 */ /* 0x000fe200078e005c */
[----:B------:R-:W-:Y:S01]  /*bce0*/  LOP3.LUT R92, R78, R174, RZ, 0x3c, !PT ;  /* 0x000000ae4e5c7212 */ /* 0x000fe200078e3cff */
[----:B------:R-:W-:Y:S01]  /*bcf0*/  IMAD.MOV.U32 R87, RZ, RZ, R93 ;  /* 0x000000ffff577224 */ /* 0x000fe200078e005d */
[----:B------:R-:W-:Y:S01]  /*bd00*/  LOP3.LUT R93, R79, R175, RZ, 0x3c, !PT ;  /* 0x000000af4f5d7212 */ /* 0x000fe200078e3cff */
[----:B------:R-:W-:Y:S01]  /*bd10*/  IMAD.MOV.U32 R78, RZ, RZ, R170 ;  /* 0x000000ffff4e7224 */ /* 0x000fe200078e00aa */
[----:B------:R-:W5:Y:S01]  /*bd20*/  LDL.64 R168, [R1+0x328] ;  /* 0x0003280001a87983 */ /* 0x000f620000100a00 */
[----:B------:R-:W-:-:S03]  /*bd30*/  IMAD.MOV.U32 R79, RZ, RZ, R171 ;  /* 0x000000ffff4f7224 */ /* 0x000fc600078e00ab */
[----:B------:R-:W5:Y:S04]  /*bd40*/  LDL.64 R170, [R1+0x350] ;  /* 0x0003500001aa7983 */ /* 0x000f680000100a00 */
[----:B------:R-:W5:Y:S04]  /*bd50*/  LDL.64 R192, [R1+0x248] ;  /* 0x0002480001c07983 */ /* 0x000f680000100a00 */
[----:B------:R-:W5:Y:S01]  /*bd60*/  LDL.64 R198, [R1+0x250] ;  /* 0x0002500001c67983 */ /* 0x000f620000100a00 */
[----:B------:R-:W-:Y:S02]  /*bd70*/  LOP3.LUT R24, R24, R38, RZ, 0x3c, !PT ;  /* 0x0000002618187212 */ /* 0x000fe400078e3cff */
[----:B------:R-:W-:Y:S01]  /*bd80*/  LOP3.LUT R25, R25, R39, RZ, 0x3c, !PT ;  /* 0x0000002719197212 */ /* 0x000fe200078e3cff */
[----:B------:R-:W5:Y:S01]  /*bd90*/  LDL.64 R196, [R1+0x258] ;  /* 0x0002580001c47983 */ /* 0x000f620000100a00 */
[----:B------:R-:W-:-:S02]  /*bda0*/  LOP3.LUT R26, R26, R122, RZ, 0x3c, !PT ;  /* 0x0000007a1a1a7212 */ /* 0x000fc400078e3cff */
[----:B------:R-:W-:Y:S01]  /*bdb0*/  LOP3.LUT R27, R27, R123, RZ, 0x3c, !PT ;  /* 0x0000007b1b1b7212 */ /* 0x000fe200078e3cff */
[----:B------:R-:W5:Y:S04]  /*bdc0*/  LDL.64 R238, [R1+0x348] ;  /* 0x0003480001ee7983 */ /* 0x000f680000100a00 */
[----:B------:R0:W-:Y:S01]  /*bdd0*/  STL.128 [R1+0x400], R24 ;  /* 0x0004001801007387 */ /* 0x0001e20000100c00 */
[----:B------:R-:W-:Y:S02]  /*bde0*/  LOP3.LUT R160, R16, R160, RZ, 0x3c, !PT ;  /* 0x000000a010a07212 */ /* 0x000fe400078e3cff */
[----:B------:R-:W-:Y:S01]  /*bdf0*/  LOP3.LUT R161, R17, R161, RZ, 0x3c, !PT ;  /* 0x000000a111a17212 */ /* 0x000fe200078e3cff */
[----:B------:R-:W5:Y:S01]  /*be00*/  LDG.E.64 R122, desc[UR10][R212.64+0x138] ;  /* 0x0001380ad47a7981 */ /* 0x000f62000c1e1b00 */
[----:B------:R-:W-:-:S02]  /*be10*/  LOP3.LUT R38, R18, R162, RZ, 0x3c, !PT ;  /* 0x000000a212267212 */ /* 0x000fc400078e3cff */
[----:B------:R-:W-:Y:S01]  /*be20*/  LOP3.LUT R39, R19, R163, RZ, 0x3c, !PT ;  /* 0x000000a313277212 */ /* 0x000fe200078e3cff */
[----:B------:R-:W5:Y:S04]  /*be30*/  LDL.64 R194, [R1+0x260] ;  /* 0x0002600001c27983 */ /* 0x000f680000100a00 */
[----:B------:R-:W5:Y:S04]  /*be40*/  LDL.128 R16, [R1+0x530] ;  /* 0x0005300001107983 */ /* 0x000f680000100c00 */
[----:B0-----:R-:W5:Y:S04]  /*be50*/  LDL.128 R24, [R1+0x520] ;  /* 0x0005200001187983 */ /* 0x001f680000100c00 */
[----:B------:R-:W5:Y:S04]  /*be60*/  LDL.64 R230, [R1+0x288] ;  /* 0x0002880001e67983 */ /* 0x000f680000100a00 */
[----:B------:R0:W-:Y:S04]  /*be70*/  STL.64 [R1+0x550], R2 ;  /* 0x0005500201007387 */ /* 0x0001e80000100a00 */
[----:B------:R1:W-:Y:S04]  /*be80*/  STL.64 [R1+0x560], R124 ;  /* 0x0005607c01007387 */ /* 0x0003e80000100a00 */
[----:B------:R-:W-:Y:S04]  /*be90*/  STL.64 [R1+0x568], R126 ;  /* 0x0005687e01007387 */ /* 0x000fe80000100a00 */
[----:B------:R1:W-:Y:S04]  /*bea0*/  STL.64 [R1+0x570], R132 ;  /* 0x0005708401007387 */ /* 0x0003e80000100a00 */
[----:B------:R-:W5:Y:S04]  /*beb0*/  LDL.64 R98, [R1+0x2b8] ;  /* 0x0002b80001627983 */ /* 0x000f680000100a00 */
[----:B------:R-:W5:Y:S04]  /*bec0*/  LDL.64 R96, [R1+0x2c0] ;  /* 0x0002c00001607983 */ /* 0x000f680000100a00 */
[----:B------:R-:W5:Y:S04]  /*bed0*/  LDG.E.64 R164, desc[UR8][R212.64+0x1f0] ;  /* 0x0001f008d4a47981 */ /* 0x000f68000c1e1b00 */
[----:B------:R-:W5:Y:S04]  /*bee0*/  LDL.64 R210, [R1+0x2a8] ;  /* 0x0002a80001d27983 */ /* 0x000f680000100a00 */
[----:B------:R-:W5:Y:S04]  /*bef0*/  LDL.64 R208, [R1+0x2b0] ;  /* 0x0002b00001d07983 */ /* 0x000f680000100a00 */
[----:B------:R-:W5:Y:S04]  /*bf00*/  LDL.64 R250, [R1+0x2d8] ;  /* 0x0002d80001fa7983 */ /* 0x000f680000100a00 */
[----:B------:R-:W5:Y:S04]  /*bf10*/  LDL.64 R248, [R1+0x2e0] ;  /* 0x0002e00001f87983 */ /* 0x000f680000100a00 */
[----:B------:R-:W5:Y:S04]  /*bf20*/  LDG.E.64 R240, desc[UR4][R212.64+0x220] ;  /* 0x00022004d4f07981 */ /* 0x000f68000c1e1b00 */
[----:B------:R-:W5:Y:S04]  /*bf30*/  LDG.E.64 R242, desc[UR6][R212.64+0x228] ;  /* 0x00022806d4f27981 */ /* 0x000f68000c1e1b00 */
[----:B------:R-:W5:Y:S04]  /*bf40*/  LDG.E.64 R246, desc[UR10][R212.64+0x238] ;  /* 0x0002380ad4f67981 */ /* 0x000f68000c1e1b00 */
[----:B------:R-:W5:Y:S01]  /*bf50*/  LDG.E.64 R244, desc[UR8][R212.64+0x230] ;  /* 0x00023008d4f47981 */ /* 0x000f62000c1e1b00 */
[----:B--2---:R-:W-:Y:S01]  /*bf60*/  IMAD.MOV.U32 R235, RZ, RZ, R236 ;  /* 0x000000ffffeb7224 */ /* 0x004fe200078e00ec */
[----:B------:R-:W-:Y:S01]  /*bf70*/  LOP3.LUT R176, R4, R120, RZ, 0x3c, !PT ;  /* 0x0000007804b07212 */ /* 0x000fe200078e3cff */
[----:B------:R-:W-:Y:S01]  /*bf80*/  IMAD.MOV.U32 R234, RZ, RZ, R237 ;  /* 0x000000ffffea7224 */ /* 0x000fe200078e00ed */
[----:B------:R-:W-:Y:S01]  /*bf90*/  LOP3.LUT R183, R5, R121, RZ, 0x3c, !PT ;  /* 0x0000007905b77212 */ /* 0x000fe200078e3cff */
[----:B------:R-:W-:Y:S01]  /*bfa0*/  IMAD.MOV.U32 R36, RZ, RZ, R160 ;  /* 0x000000ffff247224 */ /* 0x000fe200078e00a0 */
[----:B------:R-:W-:Y:S01]  /*bfb0*/  LOP3.LUT R177, R6, R112, RZ, 0x3c, !PT ;  /* 0x0000007006b17212 */ /* 0x000fe200078e3cff */
[----:B------:R-:W-:Y:S01]  /*bfc0*/  IMAD.MOV.U32 R37, RZ, RZ, R161 ;  /* 0x000000ffff257224 */ /* 0x000fe200078e00a1 */
[----:B------:R-:W-:Y:S01]  /*bfd0*/  LOP3.LUT R182, R7, R113, RZ, 0x3c, !PT ;  /* 0x0000007107b67212 */ /* 0x000fe200078e3cff */
[----:B0-----:R-:W2:Y:S01]  /*bfe0*/  LDG.E.64 R2, desc[UR6][R212.64+0x158] ;  /* 0x00015806d4027981 */ /* 0x001ea2000c1e1b00 */
[----:B------:R-:W-:-:S02]  /*bff0*/  LOP3.LUT R166, R12, R142, RZ, 0x3c, !PT ;  /* 0x0000008e0ca67212 */ /* 0x000fc400078e3cff */
[----:B------:R-:W-:Y:S01]  /*c000*/  LOP3.LUT R185, R13, R143, RZ, 0x3c, !PT ;  /* 0x0000008f0db97212 */ /* 0x000fe200078e3cff */
[----:B------:R-:W2:Y:S01]  /*c010*/  LDG.E.64 R112, desc[UR4][R212.64+0x150] ;  /* 0x00015004d4707981 */ /* 0x000ea2000c1e1b00 */
[----:B------:R-:W-:Y:S02]  /*c020*/  LOP3.LUT R167, R14, R138, RZ, 0x3c, !PT ;  /* 0x0000008a0ea77212 */ /* 0x000fe400078e3cff */
[----:B------:R-:W-:Y:S01]  /*c030*/  LOP3.LUT R184, R15, R139, RZ, 0x3c, !PT ;  /* 0x0000008b0fb87212 */ /* 0x000fe200078e3cff */
[----:B------:R-:W2:Y:S04]  /*c040*/  LDL.128 R4, [R1+0x550] ;  /* 0x0005500001047983 */ /* 0x000ea80000100c00 */
[----:B------:R0:W-:Y:S04]  /*c050*/  STL.64 [R1+0x578], R118 ;  /* 0x0005787601007387 */ /* 0x0001e80000100a00 */
[----:B-1----:R-:W2:Y:S04]  /*c060*/  LDG.E.64 R124, desc[UR12][R212.64+0x170] ;  /* 0x0001700cd47c7981 */ /* 0x002ea8000c1e1b00 */
[----:B------:R-:W-:Y:S04]  /*c070*/  STL.64 [R1+0x580], R46 ;  /* 0x0005802e01007387 */ /* 0x000fe80000100a00 */
[----:B------:R-:W-:Y:S04]  /*c080*/  STL.64 [R1+0x588], R114 ;  /* 0x0005887201007387 */ /* 0x000fe80000100a00 */
[----:B------:R-:W2:Y:S01]  /*c090*/  LDG.E.64 R132, desc[UR4][R212.64+0x180] ;  /* 0x00018004d4847981 */ /* 0x000ea2000c1e1b00 */
[----:B---3--:R-:W-:Y:S01]  /*c0a0*/  IMAD.MOV.U32 R237, RZ, RZ, R95 ;  /* 0x000000ffffed7224 */ /* 0x008fe200078e005f */
[----:B------:R-:W-:Y:S01]  /*c0b0*/  LOP3.LUT R95, R77, R173, RZ, 0x3c, !PT ;  /* 0x000000ad4d5f7212 */ /* 0x000fe200078e3cff */
[----:B------:R-:W-:Y:S01]  /*c0c0*/  IMAD.MOV.U32 R236, RZ, RZ, R94 ;  /* 0x000000ffffec7224 */ /* 0x000fe200078e005e */
[----:B------:R-:W-:Y:S01]  /*c0d0*/  LOP3.LUT R94, R76, R172, RZ, 0x3c, !PT ;  /* 0x000000ac4c5e7212 */ /* 0x000fe200078e3cff */
[----:B------:R-:W-:Y:S01]  /*c0e0*/  IMAD.MOV.U32 R76, RZ, RZ, R214 ;  /* 0x000000ffff4c7224 */ /* 0x000fe200078e00d6 */
[----:B------:R-:W-:Y:S01]  /*c0f0*/  LOP3.LUT R160, R28, R152, RZ, 0x3c, !PT ;  /* 0x000000981ca07212 */ /* 0x000fe200078e3cff */
[----:B------:R-:W-:Y:S01]  /*c100*/  IMAD.MOV.U32 R77, RZ, RZ, R215 ;  /* 0x000000ffff4d7224 */ /* 0x000fe200078e00d7 */
[----:B------:R-:W-:Y:S01]  /*c110*/  LOP3.LUT R161, R29, R153, RZ, 0x3c, !PT ;  /* 0x000000991da17212 */ /* 0x000fe200078e3cff */
[----:B------:R-:W3:Y:S04]  /*c120*/  LDG.E.64 R120, desc[UR8][R212.64+0x160] ;  /* 0x00016008d4787981 */ /* 0x000ee8000c1e1b00 */
[----:B------:R1:W-:Y:S04]  /*c130*/  STL.128 [R1+0x4e0], R76 ;  /* 0x0004e04c01007387 */ /* 0x0003e80000100c00 */
[----:B------:R-:W3:Y:S04]  /*c140*/  LDL.128 R12, [R1+0x560] ;  /* 0x00056000010c7983 */ /* 0x000ee80000100c00 */
[----:B0-----:R-:W3:Y:S04]  /*c150*/  LDG.E.64 R118, desc[UR14][R212.64+0x178] ;  /* 0x0001780ed4767981 */ /* 0x001ee8000c1e1b00 */
[----:B------:R-:W3:Y:S01]  /*c160*/  LDG.E.64 R126, desc[UR6][R212.64+0x188] ;  /* 0x00018806d47e7981 */ /* 0x000ee2000c1e1b00 */
[----:B-1----:R-:W-:Y:S01]  /*c170*/  IMAD.MOV.U32 R76, RZ, RZ, R94 ;  /* 0x000000ffff4c7224 */ /* 0x002fe200078e005e */
[----:B------:R-:W-:Y:S01]  /*c180*/  LOP3.LUT R94, R40, R134, RZ, 0x3c, !PT ;  /* 0x00000086285e7212 */ /* 0x000fe200078e3cff */
[----:B------:R-:W-:Y:S01]  /*c190*/  IMAD.MOV.U32 R77, RZ, RZ, R95 ;  /* 0x000000ffff4d7224 */ /* 0x000fe200078e005f */
[----:B------:R-:W-:Y:S01]  /*c1a0*/  LOP3.LUT R95, R41, R135, RZ, 0x3c, !PT ;  /* 0x00000087295f7212 */ /* 0x000fe200078e3cff */
[----:B------:R-:W-:Y:S01]  /*c1b0*/  IMAD.MOV.U32 R78, RZ, RZ, R92 ;  /* 0x000000ffff4e7224 */ /* 0x000fe200078e005c */
[----:B------:R-:W-:Y:S01]  /*c1c0*/  LOP3.LUT R92, R42, R140, RZ, 0x3c, !PT ;  /* 0x0000008c2a5c7212 */ /* 0x000fe200078e3cff */
[----:B------:R-:W-:Y:S01]  /*c1d0*/  IMAD.MOV.U32 R79, RZ, RZ, R93 ;  /* 0x000000ffff4f7224 */ /* 0x000fe200078e005d */
[----:B------:R-:W-:Y:S01]  /*c1e0*/  LOP3.LUT R93, R43, R141, RZ, 0x3c, !PT ;  /* 0x0000008d2b5d7212 */ /* 0x000fe200078e3cff */
[----:B------:R-:W-:Y:S01]  /*c1f0*/  STL.128 [R1+0x410], R36 ;  /* 0x0004102401007387 */ /* 0x000fe20000100c00 */
        /* <DEDUP_REMOVED lines=8> */
[----:B------:R-:W2:Y:S04]  /*c280*/  LDL.64 R130, [R1+0x388] ;  /* 0x0003880001827983 */ /* 0x000ea80000100a00 */
[----:B------:R0:W-:Y:S04]  /*c290*/  STL.128 [R1+0x500], R32 ;  /* 0x0005002001007387 */ /* 0x0001e80000100c00 */
[----:B------:R-:W3:Y:S04]  /*c2a0*/  LDL.64 R94, [R1+0x390] ;  /* 0x00039000015e7983 */ /* 0x000ee80000100a00 */
[----:B------:R-:W-:Y:S04]  /*c2b0*/  STL.64 [R1+0x590], R128 ;  /* 0x0005908001007387 */ /* 0x000fe80000100a00 */
[----:B------:R-:W-:Y:S01]  /*c2c0*/  STL.64 [R1+0x598], R44 ;  /* 0x0005982c01007387 */ /* 0x000fe20000100a00 */
[----:B0-----:R-:W-:Y:S01]  /*c2d0*/  IMAD.MOV.U32 R34, RZ, RZ, R40 ;  /* 0x000000ffff227224 */ /* 0x001fe200078e0028 */
[----:B------:R-:W-:Y:S01]  /*c2e0*/  LOP3.LUT R152, R30, R154, RZ, 0x3c, !PT ;  /* 0x0000009a1e987212 */ /* 0x000fe200078e3cff */
[----:B------:R-:W-:Y:S01]  /*c2f0*/  IMAD.MOV.U32 R35, RZ, RZ, R41 ;  /* 0x000000ffff237224 */ /* 0x000fe200078e0029 */
[----:B------:R-:W-:Y:S01]  /*c300*/  LOP3.LUT R153, R31, R155, RZ, 0x3c, !PT ;  /* 0x0000009b1f997212 */ /* 0x000fe200078e3cff */
[----:B------:R-:W3:Y:S01]  /*c310*/  LDL.64 R40, [R1+0x3a0] ;  /* 0x0003a00001287983 */ /* 0x000ee20000100a00 */
[----:B------:R-:W-:-:S02]  /*c320*/  IMAD.MOV.U32 R32, RZ, RZ, R42 ;  /* 0x000000ffff207224 */ /* 0x000fc400078e002a */
[----:B------:R-:W-:Y:S01]  /*c330*/  IMAD.MOV.U32 R33, RZ, RZ, R43 ;  /* 0x000000ffff217224 */ /* 0x000fe200078e002b */
[----:B------:R-:W3:Y:S04]  /*c340*/  LDG.E.64 R138, desc[UR8][R212.64+0x190] ;  /* 0x00019008d48a7981 */ /* 0x000ee8000c1e1b00 */
[----:B------:R0:W-:Y:S04]  /*c350*/  STL.128 [R1+0x510], R32 ;  /* 0x0005102001007387 */ /* 0x0001e80000100c00 */
[----:B------:R-:W-:Y:S04]  /*c360*/  STL.64 [R1+0x5a0], R54 ;  /* 0x0005a03601007387 */ /* 0x000fe80000100a00 */
[----:B------:R-:W-:Y:S04]  /*c370*/  STL.64 [R1+0x5a8], R48 ;  /* 0x0005a83001007387 */ /* 0x000fe80000100a00 */
[----:B------:R-:W3:Y:S04]  /*c380*/  LDG.E.64 R142, desc[UR4][R212.64+0x1a8] ;  /* 0x0001a804d48e7981 */ /* 0x000ee8000c1e1b00 */
[----:B------:R1:W-:Y:S04]  /*c390*/  STL.64 [R1+0x5b0], R50 ;  /* 0x0005b03201007387 */ /* 0x0003e80000100a00 */
[----:B------:R1:W-:Y:S04]  /*c3a0*/  STL.64 [R1+0x5b8], R52 ;  /* 0x0005b83401007387 */ /* 0x0003e80000100a00 */
[----:B------:R-:W-:Y:S04]  /*c3b0*/  STL.64 [R1+0x5c0], R56 ;  /* 0x0005c03801007387 */ /* 0x000fe80000100a00 */
[----:B------:R1:W-:Y:S04]  /*c3c0*/  STL.64 [R1+0x5c8], R58 ;  /* 0x0005c83a01007387 */ /* 0x0003e80000100a00 */
[----:B------:R-:W-:Y:S04]  /*c3d0*/  STL.64 [R1+0x5d0], R62 ;  /* 0x0005d03e01007387 */ /* 0x000fe80000100a00 */
[----:B------:R1:W-:Y:S04]  /*c3e0*/  STL.64 [R1+0x5d8], R60 ;  /* 0x0005d83c01007387 */ /* 0x0003e80000100a00 */
[----:B------:R-:W-:Y:S04]  /*c3f0*/  STL.64 [R1+0x5e0], R64 ;  /* 0x0005e04001007387 */ /* 0x000fe80000100a00 */
[----:B------:R-:W-:Y:S04]  /*c400*/  STL.64 [R1+0x5e8], R66 ;  /* 0x0005e84201007387 */ /* 0x000fe80000100a00 */
[----:B------:R-:W3:Y:S04]  /*c410*/  LDG.E.64 R162, desc[UR6][R212.64+0x1e0] ;  /* 0x0001e006d4a27981 */ /* 0x000ee8000c1e1b00 */
[----:B----4-:R-:W-:Y:S04]  /*c420*/  STL.64 [R1+0x5f0], R70 ;  /* 0x0005f04601007387 */ /* 0x010fe80000100a00 */
[----:B------:R4:W-:Y:S04]  /*c430*/  STL.64 [R1+0x5f8], R68 ;  /* 0x0005f84401007387 */ /* 0x0009e80000100a00 */
[----:B------:R4:W-:Y:S04]  /*c440*/  STL.64 [R1+0x600], R72 ;  /* 0x0006004801007387 */ /* 0x0009e80000100a00 */
[----:B-----5:R5:W-:Y:S04]  /*c450*/  STL.64 [R1+0x608], R74 ;  /* 0x0006084a01007387 */ /* 0x020be80000100a00 */
[----:B------:R-:W5:Y:S01]  /*c460*/  LDG.E.64 R114, desc[UR10][R212.64+0x200] ;  /* 0x0002000ad4727981 */ /* 0x000f62000c1e1b00 */
[----:B------:R-:W-:-:S02]  /*c470*/  LOP3.LUT R110, R110, R186, RZ, 0x3c, !PT ;  /* 0x000000ba6e6e7212 */ /* 0x000fc400078e3cff */
[----:B------:R-:W-:Y:S01]  /*c480*/  LOP3.LUT R111, R111, R187, RZ, 0x3c, !PT ;  /* 0x000000bb6f6f7212 */ /* 0x000fe200078e3cff */
[----:B0-----:R-:W5:Y:S04]  /*c490*/  LDL.64 R32, [R1+0x398] ;  /* 0x0003980001207983 */ /* 0x001f680000100a00 */
[----:B------:R0:W-:Y:S01]  /*c4a0*/  STL.64 [R1+0x610], R188 ;  /* 0x000610bc01007387 */ /* 0x0001e20000100a00 */
[----:B------:R-:W-:Y:S02]  /*c4b0*/  LOP3.LUT R108, R108, R180, RZ, 0x3c, !PT ;  /* 0x000000b46c6c7212 */ /* 0x000fe400078e3cff */
[----:B------:R-:W-:Y:S01]  /*c4c0*/  LOP3.LUT R109, R109, R181, RZ, 0x3c, !PT ;  /* 0x000000b56d6d7212 */ /* 0x000fe200078e3cff */
[----:B------:R-:W5:Y:S04]  /*c4d0*/  LDL.128 R36, [R1+0x590] ;  /* 0x0005900001247983 */ /* 0x000f680000100c00 */
[----:B------:R0:W-:Y:S01]  /*c4e0*/  STL.64 [R1+0x618], R190 ;  /* 0x000618be01007387 */ /* 0x0001e20000100a00 */
[----:B------:R-:W-:-:S02]  /*c4f0*/  LOP3.LUT R104, R106, R178, RZ, 0x3c, !PT ;  /* 0x000000b26a687212 */ /* 0x000fc400078e3cff */
[----:B------:R-:W-:Y:S01]  /*c500*/  LOP3.LUT R105, R107, R179, RZ, 0x3c, !PT ;  /* 0x000000b36b697212 */ /* 0x000fe200078e3cff */
[----:B------:R-:W5:Y:S04]  /*c510*/  LDG.E.64 R128, desc[UR10][R212.64+0x198] ;  /* 0x0001980ad4807981 */ /* 0x000f68000c1e1b00 */
[----:B------:R-:W5:Y:S04]  /*c520*/  LDL.64 R202, [R1+0x2e8] ;  /* 0x0002e80001ca7983 */ /* 0x000f680000100a00 */
[----:B------:R-:W5:Y:S04]  /*c530*/  LDL.64 R200, [R1+0x2f0] ;  /* 0x0002f00001c87983 */ /* 0x000f680000100a00 */
[----:B------:R-:W5:Y:S01]  /*c540*/  LDL.64 R90, [R1+0x2f8] ;  /* 0x0002f800015a7983 */ /* 0x000f620000100a00 */
[----:B------:R-:W-:-:S02]  /*c550*/  IMAD.MOV.U32 R84, RZ, RZ, R206 ;  /* 0x000000ffff547224 */ /* 0x000fc400078e00ce */
[----:B------:R-:W-:Y:S01]  /*c560*/  IMAD.MOV.U32 R85, RZ, RZ, R207 ;  /* 0x000000ffff557224 */ /* 0x000fe200078e00cf */
[----:B------:R-:W5:Y:S04]  /*c570*/  LDL.64 R88, [R1+0x300] ;  /* 0x0003000001587983 */ /* 0x000f680000100a00 */
[----:B------:R0:W-:Y:S04]  /*c580*/  STL [R1+0x89c], R169 ;  /* 0x00089ca901007387 */ /* 0x0001e80000100800 */
[----:B------:R-:W5:Y:S04]  /*c590*/  LDL.64 R204, [R1+0x318] ;  /* 0x0003180001cc7983 */ /* 0x000f680000100a00 */
[----:B------:R-:W5:Y:S04]  /*c5a0*/  LDL.64 R82, [R1+0x338] ;  /* 0x0003380001527983 */ /* 0x000f680000100a00 */
[----:B------:R-:W5:Y:S04]  /*c5b0*/  LDL.64 R80, [R1+0x340] ;  /* 0x0003400001507983 */ /* 0x000f680000100a00 */
[----:B------:R-:W5:Y:S04]  /*c5c0*/  LDL.64 R174, [R1+0x358] ;  /* 0x0003580001ae7983 */ /* 0x000f680000100a00 */
[----:B------:R-:W5:Y:S01]  /*c5d0*/  LDL.64 R172, [R1+0x360] ;  /* 0x0003600001ac7983 */ /* 0x000f620000100a00 */
[----:B--2---:R-:W-:-:S02]  /*c5e0*/  IMAD.MOV.U32 R135, RZ, RZ, R130 ;  /* 0x000000ffff877224 */ /* 0x004fc400078e0082 */
[----:B------:R-:W-:Y:S02]  /*c5f0*/  IMAD.MOV.U32 R134, RZ, RZ, R131 ;  /* 0x000000ffff867224 */ /* 0x000fe400078e0083 */
[----:B---3--:R-:W-:Y:S01]  /*c600*/  IMAD.MOV.U32 R92, RZ, RZ, R94 ;  /* 0x000000ffff5c7224 */ /* 0x008fe200078e005e */
[----:B------:R-:W-:Y:S01]  /*c610*/  LOP3.LUT R42, R24, R224, RZ, 0x3c, !PT ;  /* 0x000000e0182a7212 */ /* 0x000fe200078e3cff */
[----:B------:R-:W-:Y:S01]  /*c620*/  IMAD.MOV.U32 R35, RZ, RZ, R95 ;  /* 0x000000ffff237224 */ /* 0x000fe200078e005f */
[----:B------:R-:W-:Y:S01]  /*c630*/  LOP3.LUT R43, R25, R225, RZ, 0x3c, !PT ;  /* 0x000000e1192b7212 */ /* 0x000fe200078e3cff */
[----:B------:R-:W2:Y:S01]  /*c640*/  LDL.64 R94, [R1+0x3a8] ;  /* 0x0003a800015e7983 */ /* 0x000ea20000100a00 */
[----:B------:R-:W-:Y:S02]  /*c650*/  LOP3.LUT R30, R20, R156, RZ, 0x3c, !PT ;  /* 0x0000009c141e7212 */ /* 0x000fe400078e3cff */
[----:B------:R-:W-:Y:S01]  /*c660*/  LOP3.LUT R31, R21, R157, RZ, 0x3c, !PT ;  /* 0x0000009d151f7212 */ /* 0x000fe200078e3cff */
[----:B------:R-:W3:Y:S01]  /*c670*/  LDL.128 R44, [R1+0x5a0] ;  /* 0x0005a000012c7983 */ /* 0x000ee20000100c00 */
[----:B------:R-:W-:-:S02]  /*c680*/  LOP3.LUT R28, R22, R158, RZ, 0x3c, !PT ;  /* 0x0000009e161c7212 */ /* 0x000fc400078e3cff */
[----:B------:R-:W-:Y:S01]  /*c690*/  LOP3.LUT R29, R23, R159, RZ, 0x3c, !PT ;  /* 0x0000009f171d7212 */ /* 0x000fe200078e3cff */
[----:B-1----:R-:W3:Y:S01]  /*c6a0*/  LDL.128 R48, [R1+0x5b0] ;  /* 0x0005b00001307983 */ /* 0x002ee20000100c00 */
[----:B------:R-:W-:Y:S01]  /*c6b0*/  IMAD.MOV.U32 R131, RZ, RZ, R40 ;  /* 0x000000ffff837224 */ /* 0x000fe200078e0028 */
[----:B------:R-:W-:Y:S01]  /*c6c0*/  LOP3.LUT R40, R26, R222, RZ, 0x3c, !PT ;  /* 0x000000de1a287212 */ /* 0x000fe200078e3cff */
[----:B------:R-:W-:Y:S01]  /*c6d0*/  IMAD.MOV.U32 R130, RZ, RZ, R41 ;  /* 0x000000ffff827224 */ /* 0x000fe200078e0029 */
[----:B------:R-:W-:Y:S01]  /*c6e0*/  LOP3.LUT R41, R27, R223, RZ, 0x3c, !PT ;  /* 0x000000df1b297212 */ /* 0x000fe200078e3cff */
[----:B------:R-:W3:Y:S01]  /*c6f0*/  LDG.E.64 R154, desc[UR8][R212.64+0x1c0] ;  /* 0x0001c008d49a7981 */ /* 0x000ee2000c1e1b00 */
[----:B------:R-:W-:Y:S02]  /*c700*/  LOP3.LUT R26, R16, R220, RZ, 0x3c, !PT ;  /* 0x000000dc101a7212 */ /* 0x000fe400078e3cff */
[----:B------:R-:W-:Y:S01]  /*c710*/  LOP3.LUT R27, R17, R221, RZ, 0x3c, !PT ;  /* 0x000000dd111b7212 */ /* 0x000fe200078e3cff */
[----:B------:R-:W3:Y:S04]  /*c720*/  LDL.128 R52, [R1+0x5c0] ;  /* 0x0005c00001347983 */ /* 0x000ee80000100c00 */
[----:B------:R-:W3:Y:S01]  /*c730*/  LDL.64 R16, [R1+0x3b0] ;  /* 0x0003b00001107983 */ /* 0x000ee20000100a00 */
[----:B------:R-:W-:-:S03]  /*c740*/  LOP3.LUT R24, R18, R122, RZ, 0x3c, !PT ;  /* 0x0000007a12187212 */ /* 0x000fc600078e3cff */
[----:B------:R-:W3:Y:S04]  /*c750*/  LDL.128 R56, [R1+0x5d0] ;  /* 0x0005d00001387983 */ /* 0x000ee80000100c00 */
[----:B------:R-:W3:Y:S04]  /*c760*/  LDL.128 R60, [R1+0x5e0] ;  /* 0x0005e000013c7983 */ /* 0x000ee80000100c00 */
[----:B----4-:R-:W4:Y:S04]  /*c770*/  LDL.128 R68, [R1+0x600] ;  /* 0x0006000001447983 */ /* 0x010f280000100c00 */
[----:B------:R1:W-:Y:S01]  /*c780*/  STL.128 [R1+0x4f0], R76 ;  /* 0x0004f04c01007387 */ /* 0x0003e20000100c00 */
[----:B------:R-:W-:-:S02]  /*c790*/  IMAD.MOV.U32 R72, RZ, RZ, R166 ;  /* 0x000000ffff487224 */ /* 0x000fc400078e00a6 */
[----:B------:R-:W-:Y:S01]  /*c7a0*/  IMAD.MOV.U32 R73, RZ, RZ, R185 ;  /* 0x000000ffff497224 */ /* 0x000fe200078e00b9 */
[----:B------:R-:W4:Y:S01]  /*c7b0*/  LDL.64 R186, [R1+0x230] ;  /* 0x0002300001ba7983 */ /* 0x000f220000100a00 */
[----:B------:R-:W-:Y:S02]  /*c7c0*/  LOP3.LUT R4, R4, R112, RZ, 0x3c, !PT ;  /* 0x0000007004047212 */ /* 0x000fe400078e3cff */
[----:B------:R-:W-:Y:S01]  /*c7d0*/  LOP3.LUT R5, R5, R113, RZ, 0x3c, !PT ;  /* 0x0000007105057212 */ /* 0x000fe200078e3cff */
[----:B-----5:R-:W-:Y:S01]  /*c7e0*/  IMAD.MOV.U32 R74, RZ, RZ, R167 ;  /* 0x000000ffff4a7224 */ /* 0x020fe200078e00a7 */
[----:B------:R-:W-:Y:S01]  /*c7f0*/  LOP3.LUT R6, R6, R2, RZ, 0x3c, !PT ;  /* 0x0000000206067212 */ /* 0x000fe200078e3cff */
[----:B------:R-:W-:Y:S01]  /*c800*/  IMAD.MOV.U32 R75, RZ, RZ, R184 ;  /* 0x000000ffff4b7224 */ /* 0x000fe200078e00b8 */
[----:B------:R-:W-:Y:S01]  /*c810*/  LOP3.LUT R7, R7, R3, RZ, 0x3c, !PT ;  /* 0x0000000307077212 */ /* 0x000fe200078e3cff */
[----:B0-----:R-:W5:Y:S01]  /*c820*/  LDL.64 R188, [R1+0x238] ;  /* 0x0002380001bc7983 */ /* 0x001f620000100a00 */
[----:B------:R-:W-:-:S02]  /*c830*/  LOP3.LUT R12, R12, R120, RZ, 0x3c, !PT ;  /* 0x000000780c0c7212 */ /* 0x000fc400078e3cff */
[----:B------:R-:W-:Y:S01]  /*c840*/  LOP3.LUT R13, R13, R121, RZ, 0x3c, !PT ;  /* 0x000000790d0d7212 */ /* 0x000fe200078e3cff */
[----:B------:R-:W5:Y:S04]  /*c850*/  LDL.64 R190, [R1+0x240] ;  /* 0x0002400001be7983 */ /* 0x000f680000100a00 */
[----:B------:R-:W5:Y:S01]  /*c860*/  LDL.128 R64, [R1+0x5f0] ;  /* 0x0005f00001407983 */ /* 0x000f620000100c00 */
[----:B------:R-:W-:Y:S01]  /*c870*/  IMAD.MOV.U32 R34, RZ, RZ, R32 ;  /* 0x000000ffff227224 */ /* 0x000fe200078e0020 */
[----:B------:R-:W-:Y:S02]  /*c880*/  LOP3.LUT R25, R19, R123, RZ, 0x3c, !PT ;  /* 0x0000007b13197212 */ /* 0x000fe400078e3cff */
[----:B------:R-:W4:Y:S04]  /*c890*/  LDL.64 R220, [R1+0x3c8] ;  /* 0x0003c80001dc7983 */ /* 0x000f280000100a00 */
[----:B------:R0:W-:Y:S01]  /*c8a0*/  STL.128 [R1+0x470], R108 ;  /* 0x0004706c01007387 */ /* 0x0001e20000100c00 */
[----:B------:R-:W-:-:S02]  /*c8b0*/  IMAD.MOV.U32 R102, RZ, RZ, R104 ;  /* 0x000000ffff667224 */ /* 0x000fc400078e0068 */
[----:B------:R-:W-:Y:S01]  /*c8c0*/  IMAD.MOV.U32 R103, RZ, RZ, R105 ;  /* 0x000000ffff677224 */ /* 0x000fe200078e0069 */
[----:B------:R-:W5:Y:S04]  /*c8d0*/  LDG.E.64 R156, desc[UR10][R212.64+0x1d0] ;  /* 0x0001d00ad49c7981 */ /* 0x000f68000c1e1b00 */
[----:B------:R-:W5:Y:S04]  /*c8e0*/  LDL.64 R106, [R1+0x270] ;  /* 0x00027000016a7983 */ /* 0x000f680000100a00 */
[----:B------:R-:W5:Y:S01]  /*c8f0*/  LDL.64 R178, [R1+0x280] ;  /* 0x0002800001b27983 */ /* 0x000f620000100a00 */
[----:B------:R-:W-:-:S03]  /*c900*/  IMAD.MOV.U32 R169, RZ, RZ, R171 ;  /* 0x000000ffffa97224 */ /* 0x000fc600078e00ab */
[----:B------:R-:W5:Y:S04]  /*c910*/  LDL.64 R206, [R1+0x310] ;  /* 0x0003100001ce7983 */ /* 0x000f680000100a00 */
[----:B------:R-:W-:Y:S04]  /*c920*/  STL.128 [R1+0x4d0], R84 ;  /* 0x0004d05401007387 */ /* 0x000fe80000100c00 */
[----:B------:R-:W5:Y:S01]  /*c930*/  LDG.E.64 R180, desc[UR12][R212.64+0x218] ;  /* 0x0002180cd4b47981 */ /* 0x000f62000c1e1b00 */
[----:B------:R-:W-:-:S03]  /*c940*/  IMAD.MOV.U32 R214, RZ, RZ, R170 ;  /* 0x000000ffffd67224 */ /* 0x000fc600078e00aa */
[----:B------:R-:W-:Y:S01]  /*c950*/  STL.64 [R1+0x648], R192 ;  /* 0x000648c001007387 */ /* 0x000fe20000100a00 */
[----:B------:R-:W-:Y:S02]  /*c960*/  IMAD.MOV.U32 R216, RZ, RZ, R238 ;  /* 0x000000ffffd87224 */ /* 0x000fe400078e00ee */
[----:B------:R-:W-:Y:S01]  /*c970*/  IMAD.MOV.U32 R215, RZ, RZ, R239 ;  /* 0x000000ffffd77224 */ /* 0x000fe200078e00ef */
[----:B-1----:R-:W5:Y:S04]  /*c980*/  LDL.64 R76, [R1+0x368] ;  /* 0x00036800014c7983 */ /* 0x002f680000100a00 */
[----:B------:R-:W-:Y:S04]  /*c990*/  STL.64 [R1+0x650], R198 ;  /* 0x000650c601007387 */ /* 0x000fe80000100a00 */
[----:B------:R-:W-:Y:S04]  /*c9a0*/  STL.64 [R1+0x658], R196 ;  /* 0x000658c401007387 */ /* 0x000fe80000100a00 */
[----:B------:R-:W-:Y:S04]  /*c9b0*/  STL.64 [R1+0x660], R194 ;  /* 0x000660c201007387 */ /* 0x000fe80000100a00 */
[----:B------:R-:W5:Y:S01]  /*c9c0*/  LDG.E.64 R224, desc[UR8][R212.64+0x260] ;  /* 0x00026008d4e07981 */ /* 0x000f62000c1e1b00 */
[----:B--2---:R-:W-:-:S03]  /*c9d0*/  IMAD.MOV.U32 R137, RZ, RZ, R95 ;  /* 0x000000ffff897224 */ /* 0x004fc600078e005f */
[----:B------:R-:W2:Y:S01]  /*c9e0*/  LDL.64 R222, [R1+0x3f8] ;  /* 0x0003f80001de7983 */ /* 0x000ea20000100a00 */
[----:B------:R-:W-:Y:S02]  /*c9f0*/  IMAD.MOV.U32 R136, RZ, RZ, R94 ;  /* 0x000000ffff887224 */ /* 0x000fe400078e005e */
[----:B------:R-:W-:Y:S01]  /*ca00*/  IMAD.MOV.U32 R20, RZ, RZ, R160 ;  /* 0x000000ffff147224 */ /* 0x000fe200078e00a0 */
[----:B------:R-:W2:Y:S01]  /*ca10*/  LDG.E.64 R158, desc[UR4][R212.64+0x1e8] ;  /* 0x0001e804d49e7981 */ /* 0x000ea2000c1e1b00 */
[----:B---3--:R-:W-:Y:S02]  /*ca20*/  IMAD.MOV.U32 R122, RZ, RZ, R16 ;  /* 0x000000ffff7a7224 */ /* 0x008fe400078e0010 */
[----:B------:R-:W-:Y:S02]  /*ca30*/  IMAD.MOV.U32 R18, RZ, RZ, R40 ;  /* 0x000000ffff127224 */ /* 0x000fe400078e0028 */
[----:B------:R-:W-:Y:S02]  /*ca40*/  IMAD.MOV.U32 R21, RZ, RZ, R161 ;  /* 0x000000ffff157224 */ /* 0x000fe400078e00a1 */
[----:B------:R-:W-:-:S02]  /*ca50*/  IMAD.MOV.U32 R22, RZ, RZ, R152 ;  /* 0x000000ffff167224 */ /* 0x000fc400078e0098 */
[----:B------:R-:W-:Y:S01]  /*ca60*/  IMAD.MOV.U32 R23, RZ, RZ, R153 ;  /* 0x000000ffff177224 */ /* 0x000fe200078e0099 */
[----:B------:R1:W-:Y:S01]  /*ca70*/  STL.128 [R1+0x450], R72 ;  /* 0x0004504801007387 */ /* 0x0003e20000100c00 */
[----:B------:R-:W-:-:S03]  /*ca80*/  IMAD.MOV.U32 R95, RZ, RZ, R17 ;  /* 0x000000ffff5f7224 */ /* 0x000fc600078e0011 */
[----:B------:R-:W3:Y:S01]  /*ca90*/  LDL.64 R16, [R1+0x3b8] ;  /* 0x0003b80001107983 */ /* 0x000ee20000100a00 */
[----:B------:R-:W-:-:S03]  /*caa0*/  IMAD.MOV.U32 R19, RZ, RZ, R41 ;  /* 0x000000ffff137224 */ /* 0x000fc600078e0029 */
[----:B------:R-:W2:Y:S04]  /*cab0*/  LDL.64 R40, [R1+0x3d0] ;  /* 0x0003d00001287983 */ /* 0x000ea80000100a00 */
[----:B------:R-:W2:Y:S04]  /*cac0*/  LDG.E.64 R152, desc[UR12][R212.64+0x1d8] ;  /* 0x0001d80cd4987981 */ /* 0x000ea8000c1e1b00 */
[----:B------:R-:W2:Y:S04]  /*cad0*/  LDL.64 R184, [R1+0x228] ;  /* 0x0002280001b87983 */ /* 0x000ea80000100a00 */
[----:B0-----:R-:W2:Y:S04]  /*cae0*/  LDL.64 R108, [R1+0x268] ;  /* 0x00026800016c7983 */ /* 0x001ea80000100a00 */
[----:B------:R-:W2:Y:S04]  /*caf0*/  LDL.64 R110, [R1+0x278] ;  /* 0x00027800016e7983 */ /* 0x000ea80000100a00 */
[----:B------:R-:W2:Y:S04]  /*cb00*/  LDL.64 R104, [R1+0x2a0] ;  /* 0x0002a00001687983 */ /* 0x000ea80000100a00 */
[----:B------:R0:W-:Y:S04]  /*cb10*/  STL.128 [R1+0x490], R100 ;  /* 0x0004906401007387 */ /* 0x0001e80000100c00 */
[----:B------:R3:W-:Y:S01]  /*cb20*/  STL.128 [R1+0x420], R20 ;  /* 0x0004201401007387 */ /* 0x0007e20000100c00 */
[----:B-1----:R-:W-:-:S02]  /*cb30*/  IMAD.MOV.U32 R73, RZ, RZ, R183 ;  /* 0x000000ffff497224 */ /* 0x002fc400078e00b7 */
[----:B------:R-:W-:Y:S01]  /*cb40*/  IMAD.MOV.U32 R75, RZ, RZ, R182 ;  /* 0x000000ffff4b7224 */ /* 0x000fe200078e00b6 */
[----:B------:R-:W-:Y:S01]  /*cb50*/  LOP3.LUT R2, R14, R116, RZ, 0x3c, !PT ;  /* 0x000000740e027212 */ /* 0x000fe200078e3cff */
[----:B------:R-:W2:Y:S01]  /*cb60*/  LDL.64 R182, [R1+0x220] ;  /* 0x0002200001b67983 */ /* 0x000ea20000100a00 */
[----:B------:R-:W-:-:S03]  /*cb70*/  LOP3.LUT R3, R15, R117, RZ, 0x3c, !PT ;  /* 0x000000750f037212 */ /* 0x000fc600078e3cff */
[----:B------:R-:W-:Y:S04]  /*cb80*/  STL.128 [R1+0x550], R4 ;  /* 0x0005500401007387 */ /* 0x000fe80000100c00 */
[----:B0-----:R-:W2:Y:S04]  /*cb90*/  LDL.64 R100, [R1+0x290] ;  /* 0x0002900001647983 */ /* 0x001ea80000100a00 */
[----:B------:R-:W2:Y:S04]  /*cba0*/  LDG.E.64 R160, desc[UR14][R212.64+0x1f8] ;  /* 0x0001f80ed4a07981 */ /* 0x000ea8000c1e1b00 */
[----:B------:R-:W2:Y:S01]  /*cbb0*/  LDG.E.64 R166, desc[UR4][R212.64+0x208] ;  /* 0x00020804d4a67981 */ /* 0x000ea2000c1e1b00 */
[----:B----4-:R-:W-:-:S03]  /*cbc0*/  IMAD.MOV.U32 R217, RZ, RZ, R220 ;  /* 0x000000ffffd97224 */ /* 0x010fc600078e00dc */
[----:B------:R-:W4:Y:S04]  /*cbd0*/  LDL.64 R102, [R1+0x298] ;  /* 0x0002980001667983 */ /* 0x000f280000100a00 */
[----:B------:R-:W4:Y:S04]  /*cbe0*/  LDL.64 R86, [R1+0x320] ;  /* 0x0003200001567983 */ /* 0x000f280000100a00 */
[----:B------:R-:W4:Y:S04]  /*cbf0*/  LDL.64 R84, [R1+0x330] ;  /* 0x0003300001547983 */ /* 0x000f280000100a00 */
[----:B------:R-:W4:Y:S04]  /*cc00*/  LDL.64 R170, [R1+0x370] ;  /* 0x0003700001aa7983 */ /* 0x000f280000100a00 */
[----:B------:R-:W4:Y:S01]  /*cc10*/  LDL.64 R78, [R1+0x378] ;  /* 0x00037800014e7983 */ /* 0x000f220000100a00 */
[----:B------:R-:W-:-:S03]  /*cc20*/  IMAD.MOV.U32 R123, RZ, RZ, R221 ;  /* 0x000000ffff7b7224 */ /* 0x000fc600078e00dd */
[----:B------:R-:W-:Y:S04]  /*cc30*/  STL.64 [R1+0x630], R186 ;  /* 0x000630ba01007387 */ /* 0x000fe80000100a00 */
[----:B-----5:R-:W-:Y:S04]  /*cc40*/  STL.64 [R1+0x638], R188 ;  /* 0x000638bc01007387 */ /* 0x020fe80000100a00 */
[----:B------:R-:W-:Y:S04]  /*cc50*/  STL.64 [R1+0x640], R190 ;  /* 0x000640be01007387 */ /* 0x000fe80000100a00 */
[----:B------:R-:W5:Y:S01]  /*cc60*/  LDG.E.64 R238, desc[UR6][R212.64+0x258] ;  /* 0x00025806d4ee7981 */ /* 0x000f62000c1e1b00 */
[----:B------:R-:W-:-:S03]  /*cc70*/  IMAD.MOV.U32 R141, RZ, RZ, R77 ;  /* 0x000000ffff8d7224 */ /* 0x000fc600078e004d */
[----:B------:R-:W-:Y:S01]  /*cc80*/  STL.64 [R1+0x670], R106 ;  /* 0x0006706a01007387 */ /* 0x000fe20000100a00 */
[----:B------:R-:W-:-:S03]  /*cc90*/  IMAD.MOV.U32 R140, RZ, RZ, R76 ;  /* 0x000000ffff8c7224 */ /* 0x000fc600078e004c */
[----:B------:R0:W-:Y:S04]  /*cca0*/  STL.64 [R1+0x688], R230 ;  /* 0x000688e601007387 */ /* 0x0001e80000100a00 */
[----:B------:R-:W-:Y:S04]  /*ccb0*/  STL.64 [R1+0x680], R178 ;  /* 0x000680b201007387 */ /* 0x000fe80000100a00 */
[----:B------:R-:W-:Y:S04]  /*ccc0*/  STL.64 [R1+0x6b8], R98 ;  /* 0x0006b86201007387 */ /* 0x000fe80000100a00 */
[----:B------:R1:W-:Y:S04]  /*ccd0*/  STL.64 [R1+0x6c0], R96 ;  /* 0x0006c06001007387 */ /* 0x0003e80000100a00 */
[----:B------:R-:W-:Y:S04]  /*cce0*/  STL.64 [R1+0x6a8], R210 ;  /* 0x0006a8d201007387 */ /* 0x000fe80000100a00 */
        /* <DEDUP_REMOVED lines=12> */
[----:B------:R1:W-:Y:S04]  /*cdb0*/  STL.64 [R1+0x760], R172 ;  /* 0x000760ac01007387 */ /* 0x0003e80000100a00 */
[----:B------:R-:W5:Y:S04]  /*cdc0*/  LDG.E.64 R192, desc[UR12][R212.64+0x3a8] ;  /* 0x0003a80cd4c07981 */ /* 0x000f68000c1e1b00 */
[----:B------:R-:W5:Y:S01]  /*cdd0*/  LDG.E.64 R194, desc[UR8][R212.64+0x3b0] ;  /* 0x0003b008d4c27981 */ /* 0x000f62000c1e1b00 */
[----:B---3--:R-:W-:-:S03]  /*cde0*/  IMAD.MOV.U32 R32, RZ, RZ, R17 ;  /* 0x000000ffff207224 */ /* 0x008fc600078e0011 */
[----:B------:R-:W3:Y:S01]  /*cdf0*/  LDL.64 R76, [R1+0x380] ;  /* 0x00038000014c7983 */ /* 0x000ee20000100a00 */
[----:B------:R-:W-:-:S03]  /*ce00*/  IMAD.MOV.U32 R0, RZ, RZ, R16 ;  /* 0x000000ffff007224 */ /* 0x000fc600078e0010 */
[----:B------:R-:W5:Y:S01]  /*ce10*/  LDL.64 R16, [R1+0x3c0] ;  /* 0x0003c00001107983 */ /* 0x000f620000100a00 */
[----:B------:R-:W-:Y:S02]  /*ce20*/  IMAD.MOV.U32 R20, RZ, RZ, R30 ;  /* 0x000000ffff147224 */ /* 0x000fe400078e001e */
[----:B------:R-:W-:Y:S01]  /*ce30*/  IMAD.MOV.U32 R21, RZ, RZ, R31 ;  /* 0x000000ffff157224 */ /* 0x000fe200078e001f */
[----:B0-----:R-:W3:Y:S01]  /*ce40*/  LDG.E.64 R230, desc[UR4][R212.64+0x278] ;  /* 0x00027804d4e67981 */ /* 0x001ee2000c1e1b00 */
[----:B------:R-:W-:Y:S02]  /*ce50*/  IMAD.MOV.U32 R22, RZ, RZ, R28 ;  /* 0x000000ffff167224 */ /* 0x000fe400078e001c */
[----:B------:R-:W-:Y:S02]  /*ce60*/  IMAD.MOV.U32 R23, RZ, RZ, R29 ;  /* 0x000000ffff177224 */ /* 0x000fe400078e001d */
[----:B------:R-:W-:Y:S02]  /*ce70*/  IMAD.MOV.U32 R72, RZ, RZ, R176 ;  /* 0x000000ffff487224 */ /* 0x000fe400078e00b0 */
[----:B------:R-:W-:Y:S01]  /*ce80*/  IMAD.MOV.U32 R74, RZ, RZ, R177 ;  /* 0x000000ffff4a7224 */ /* 0x000fe200078e00b1 */
[----:B--2---:R-:W-:Y:S01]  /*ce90*/  STL.64 [R1+0x628], R184 ;  /* 0x000628b801007387 */ /* 0x004fe20000100a00 */
[----:B------:R-:W-:-:S02]  /*cea0*/  IMAD.MOV.U32 R4, RZ, RZ, R12 ;  /* 0x000000ffff047224 */ /* 0x000fc400078e000c */
[----:B------:R-:W-:Y:S02]  /*ceb0*/  IMAD.MOV.U32 R5, RZ, RZ, R13 ;  /* 0x000000ffff057224 */ /* 0x000fe400078e000d */
[----:B------:R-:W-:Y:S01]  /*cec0*/  IMAD.MOV.U32 R252, RZ, RZ, R223 ;  /* 0x000000fffffc7224 */ /* 0x000fe200078e00df */
[----:B------:R-:W-:Y:S01]  /*ced0*/  STL.64 [R1+0x668], R108 ;  /* 0x0006686c01007387 */ /* 0x000fe20000100a00 */
[----:B------:R-:W-:Y:S02]  /*cee0*/  IMAD.MOV.U32 R6, RZ, RZ, R2 ;  /* 0x000000ffff067224 */ /* 0x000fe400078e0002 */
[----:B------:R-:W-:Y:S01]  /*cef0*/  IMAD.MOV.U32 R7, RZ, RZ, R3 ;  /* 0x000000ffff077224 */ /* 0x000fe200078e0003 */
[----:B------:R-:W-:Y:S04]  /*cf00*/  STL.64 [R1+0x678], R110 ;  /* 0x0006786e01007387 */ /* 0x000fe80000100a00 */
[----:B------:R-:W-:Y:S04]  /*cf10*/  STL.64 [R1+0x6a0], R104 ;  /* 0x0006a06801007387 */ /* 0x000fe80000100a00 */
[----:B-1----:R-:W2:Y:S04]  /*cf20*/  LDL.128 R96, [R1+0x680] ;  /* 0x0006800001607983 */ /* 0x002ea80000100c00 */
[----:B------:R-:W-:Y:S04]  /*cf30*/  STL.64 [R1+0x620], R182 ;  /* 0x000620b601007387 */ /* 0x000fe80000100a00 */
[----:B------:R-:W2:Y:S04]  /*cf40*/  LDG.E.64 R172, desc[UR4][R212.64+0x358] ;  /* 0x00035804d4ac7981 */ /* 0x000ea8000c1e1b00 */
[----:B------:R-:W-:Y:S04]  /*cf50*/  STL.64 [R1+0x690], R100 ;  /* 0x0006906401007387 */ /* 0x000fe80000100a00 */
[----:B------:R-:W2:Y:S04]  /*cf60*/  LDG.E.64 R174, desc[UR10][R212.64+0x360] ;  /* 0x0003600ad4ae7981 */ /* 0x000ea8000c1e1b00 */
[----:B------:R-:W2:Y:S04]  /*cf70*/  LDG.E.64 R178, desc[UR6][R212.64+0x370] ;  /* 0x00037006d4b27981 */ /* 0x000ea8000c1e1b00 */
[----:B----4-:R-:W-:Y:S04]  /*cf80*/  STL.64 [R1+0x698], R102 ;  /* 0x0006986601007387 */ /* 0x010fe80000100a00 */
[----:B------:R-:W-:Y:S04]  /*cf90*/  STL.64 [R1+0x720], R86 ;  /* 0x0007205601007387 */ /* 0x000fe80000100a00 */
[----:B------:R-:W-:Y:S04]  /*cfa0*/  STL.64 [R1+0x730], R84 ;  /* 0x0007305401007387 */ /* 0x000fe80000100a00 */
[----:B------:R-:W-:Y:S04]  /*cfb0*/  STL.64 [R1+0x770], R170 ;  /* 0x000770aa01007387 */ /* 0x000fe80000100a00 */
[----:B------:R-:W-:Y:S04]  /*cfc0*/  STL.64 [R1+0x778], R78 ;  /* 0x0007784e01007387 */ /* 0x000fe80000100a00 */
[----:B------:R-:W4:Y:S04]  /*cfd0*/  LDG.E.64 R186, desc[UR10][R212.64+0x390] ;  /* 0x0003900ad4ba7981 */ /* 0x000f28000c1e1b00 */
[----:B------:R-:W4:Y:S04]  /*cfe0*/  LDG.E.64 R188, desc[UR4][R212.64+0x398] ;  /* 0x00039804d4bc7981 */ /* 0x000f28000c1e1b00 */
[----:B------:R-:W4:Y:S01]  /*cff0*/  LDG.E.64 R190, desc[UR6][R212.64+0x3a0] ;  /* 0x0003a006d4be7981 */ /* 0x000f22000c1e1b00 */
[----:B------:R-:W-:-:S02]  /*d000*/  R2UR UR18, R218 ;  /* 0x00000000da1272ca */ /* 0x000fc400000e0000 */
[C---:B------:R-:W-:Y:S01]  /*d010*/  R2UR UR19, R219.reuse ;  /* 0x00000000db1372ca */ /* 0x040fe200000e0000 */
[----:B------:R-:W4:Y:S01]  /*d020*/  LDG.E.64 R200, desc[UR14][R212.64+0x3c8] ;  /* 0x0003c80ed4c87981 */ /* 0x000f22000c1e1b00 */
[----:B------:R-:W-:Y:S02]  /*d030*/  R2UR UR16, R218 ;  /* 0x00000000da1072ca */ /* 0x000fe400000e0000 */
[----:B------:R-:W-:Y:S01]  /*d040*/  R2UR UR17, R219 ;  /* 0x00000000db1172ca */ /* 0x000fe200000e0000 */
[----:B------:R-:W4:Y:S04]  /*d050*/  LDG.E.64 R204, desc[UR4][R212.64+0x3d8] ;  /* 0x0003d804d4cc7981 */ /* 0x000f28000c1e1b00 */
[----:B------:R-:W4:Y:S04]  /*d060*/  LDG.E.64 R202, desc[UR6][R212.64+0x3d0] ;  /* 0x0003d006d4ca7981 */ /* 0x000f28000c1e1b00 */
[----:B------:R-:W4:Y:S04]  /*d070*/  LDG.E.64 R208, desc[UR12][R212.64+0x3e8] ;  /* 0x0003e80cd4d07981 */ /* 0x000f28000c1e1b00 */
[----:B------:R-:W4:Y:S01]  /*d080*/  LDG.E.64 R206, desc[UR8][R212.64+0x3e0] ;  /* 0x0003e008d4ce7981 */ /* 0x000f22000c1e1b00 */
[----:B-----5:R-:W-:-:S02]  /*d090*/  IMAD.MOV.U32 R94, RZ, RZ, R16 ;  /* 0x000000ffff5e7224 */ /* 0x020fc400078e0010 */
[----:B------:R-:W-:Y:S01]  /*d0a0*/  IMAD.MOV.U32 R93, RZ, RZ, R17 ;  /* 0x000000ffff5d7224 */ /* 0x000fe200078e0011 */
[----:B------:R-:W-:Y:S01]  /*d0b0*/  LOP3.LUT R30, R8, R144, RZ, 0x3c, !PT ;  /* 0x00000090081e7212 */ /* 0x000fe200078e3cff */
[----:B------:R-:W-:Y:S01]  /*d0c0*/  IMAD.MOV.U32 R16, RZ, RZ, R42 ;  /* 0x000000ffff107224 */ /* 0x000fe200078e002a */
[----:B------:R-:W-:Y:S01]  /*d0d0*/  LOP3.LUT R31, R9, R145, RZ, 0x3c, !PT ;  /* 0x00000091091f7212 */ /* 0x000fe200078e3cff */
[----:B------:R-:W-:Y:S01]  /*d0e0*/  IMAD.MOV.U32 R17, RZ, RZ, R43 ;  /* 0x000000ffff117224 */ /* 0x000fe200078e002b */
[----:B------:R-:W-:Y:S02]  /*d0f0*/  LOP3.LUT R28, R10, R146, RZ, 0x3c, !PT ;  /* 0x000000920a1c7212 */ /* 0x000fe400078e3cff */
[----:B------:R-:W-:Y:S01]  /*d100*/  LOP3.LUT R29, R11, R147, RZ, 0x3c, !PT ;  /* 0x000000930b1d7212 */ /* 0x000fe200078e3cff */
[----:B------:R-:W-:Y:S04]  /*d110*/  STL.128 [R1+0x430], R20 ;  /* 0x0004301401007387 */ /* 0x000fe80000100c00 */
[----:B------:R0:W-:Y:S04]  /*d120*/  STL.128 [R1+0x520], R16 ;  /* 0x0005201001007387 */ /* 0x0001e80000100c00 */
[----:B------:R-:W5:Y:S04]  /*d130*/  LDL.128 R8, [R1+0x540] ;  /* 0x0005400001087983 */ /* 0x000f680000100c00 */
[----:B------:R-:W3:Y:S04]  /*d140*/  LDG.E.64 R146, desc[UR12][R212.64+0x1a0] ;  /* 0x0001a00cd4927981 */ /* 0x000ee8000c1e1b00 */
[----:B------:R-:W2:Y:S01]  /*d150*/  LDG.E.64 R144, desc[UR14][R212.64+0x1b8] ;  /* 0x0001b80ed4907981 */ /* 0x000ea2000c1e1b00 */
[----:B0-----:R-:W-:-:S03]  /*d160*/  IMAD.MOV.U32 R16, RZ, RZ, R26 ;  /* 0x000000ffff107224 */ /* 0x001fc600078e001a */
[----:B------:R-:W4:Y:S01]  /*d170*/  LDL.64 R42, [R1+0x3f0] ;  /* 0x0003f000012a7983 */ /* 0x000f220000100a00 */
[----:B------:R-:W-:Y:S02]  /*d180*/  IMAD.MOV.U32 R17, RZ, RZ, R27 ;  /* 0x000000ffff117224 */ /* 0x000fe400078e001b */
[----:B------:R-:W-:Y:S01]  /*d190*/  IMAD.MOV.U32 R18, RZ, RZ, R24 ;  /* 0x000000ffff127224 */ /* 0x000fe200078e0018 */
[----:B------:R-:W-:Y:S01]  /*d1a0*/  STL.128 [R1+0x560], R4 ;  /* 0x0005600401007387 */ /* 0x000fe20000100c00 */
[----:B------:R-:W-:-:S03]  /*d1b0*/  IMAD.MOV.U32 R19, RZ, RZ, R25 ;  /* 0x000000ffff137224 */ /* 0x000fc600078e0019 */
[----:B------:R0:W-:Y:S04]  /*d1c0*/  STL.128 [R1+0x460], R72 ;  /* 0x0004604801007387 */ /* 0x0001e80000100c00 */
[----:B------:R1:W-:Y:S01]  /*d1d0*/  STL.128 [R1+0x530], R16 ;  /* 0x0005301001007387 */ /* 0x0003e20000100c00 */
[----:B------:R-:W-:Y:S02]  /*d1e0*/  IMAD.MOV.U32 R20, RZ, RZ, R30 ;  /* 0x000000ffff147224 */ /* 0x000fe400078e001e */
[----:B------:R-:W-:Y:S01]  /*d1f0*/  IMAD.MOV.U32 R21, RZ, RZ, R31 ;  /* 0x000000ffff157224 */ /* 0x000fe200078e001f */
[----:B------:R-:W4:Y:S01]  /*d200*/  LDG.E.64 R176, desc[UR6][R212.64+0x210] ;  /* 0x00021006d4b07981 */ /* 0x000f22000c1e1b00 */
[----:B------:R-:W-:Y:S02]  /*d210*/  IMAD.MOV.U32 R22, RZ, RZ, R28 ;  /* 0x000000ffff167224 */ /* 0x000fe400078e001c */
[----:B------:R-:W-:Y:S01]  /*d220*/  IMAD.MOV.U32 R23, RZ, RZ, R29 ;  /* 0x000000ffff177224 */ /* 0x000fe200078e001d */
[----:B------:R-:W4:Y:S01]  /*d230*/  LDL.128 R108, [R1+0x650] ;  /* 0x00065000016c7983 */ /* 0x000f220000100c00 */
[----:B------:R-:W-:-:S03]  /*d240*/  IMAD.MOV.U32 R24, RZ, RZ, R41 ;  /* 0x000000ffff187224 */ /* 0x000fc600078e0029 */
[----:B0-----:R-:W4:Y:S04]  /*d250*/  LDL.128 R72, [R1+0x610] ;  /* 0x0006100001487983 */ /* 0x001f280000100c00 */
[----:B-1----:R-:W5:Y:S04]  /*d260*/  LDL.64 R16, [R1+0x3d8] ;  /* 0x0003d80001107983 */ /* 0x002f680000100a00 */
[----:B------:R0:W-:Y:S04]  /*d270*/  STL.128 [R1+0x440], R20 ;  /* 0x0004401401007387 */ /* 0x0001e80000100c00 */
[----:B------:R-:W3:Y:S01]  /*d280*/  LDL.128 R28, [R1+0x580] ;  /* 0x00058000011c7983 */ /* 0x000ee20000100c00 */
[----:B------:R-:W-:-:S03]  /*d290*/  IMAD.MOV.U32 R223, RZ, RZ, R232 ;  /* 0x000000ffffdf7224 */ /* 0x000fc600078e00e8 */
[----:B------:R-:W4:Y:S04]  /*d2a0*/  LDL.128 R104, [R1+0x660] ;  /* 0x0006600001687983 */ /* 0x000f280000100c00 */
[----:B------:R-:W4:Y:S04]  /*d2b0*/  LDL.128 R100, [R1+0x670] ;  /* 0x0006700001647983 */ /* 0x000f280000100c00 */
[----:B0-----:R-:W2:Y:S04]  /*d2c0*/  LDL.128 R20, [R1+0x570] ;  /* 0x0005700001147983 */ /* 0x001ea80000100c00 */
[----:B------:R-:W4:Y:S01]  /*d2d0*/  LDG.E.64 R170, desc[UR8][R212.64+0x350] ;  /* 0x00035008d4aa7981 */ /* 0x000f22000c1e1b00 */
[----:B-----5:R-:W-:-:S02]  /*d2e0*/  IMAD.MOV.U32 R27, RZ, RZ, R16 ;  /* 0x000000ffff1b7224 */ /* 0x020fc400078e0010 */
[----:B------:R-:W-:Y:S02]  /*d2f0*/  IMAD.MOV.U32 R26, RZ, RZ, R17 ;  /* 0x000000ffff1a7224 */ /* 0x000fe400078e0011 */
[----:B------:R-:W5:Y:S01]  /*d300*/  LDL.64 R16, [R1+0x3e0] ;  /* 0x0003e00001107983 */ /* 0x000f620000100a00 */
[----:B------:R-:W-:Y:S02]  /*d310*/  LOP3.LUT R8, R8, R228, RZ, 0x3c, !PT ;  /* 0x000000e408087212 */ /* 0x000fe400078e3cff */
[----:B------:R-:W-:Y:S02]  /*d320*/  LOP3.LUT R9, R9, R229, RZ, 0x3c, !PT ;  /* 0x000000e509097212 */ /* 0x000fe400078e3cff */
[----:B------:R-:W-:Y:S02]  /*d330*/  LOP3.LUT R10, R10, R226, RZ, 0x3c, !PT ;  /* 0x000000e20a0a7212 */ /* 0x000fe400078e3cff */
[----:B------:R-:W-:Y:S01]  /*d340*/  LOP3.LUT R11, R11, R227, RZ, 0x3c, !PT ;  /* 0x000000e30b0b7212 */ /* 0x000fe200078e3cff */
[----:B------:R-:W-:Y:S01]  /*d350*/  IMAD.MOV.U32 R19, RZ, RZ, R222 ;  /* 0x000000ffff137224 */ /* 0x000fe200078e00de */
[----:B---3--:R-:W-:Y:S01]  /*d360*/  LOP3.LUT R2, R30, R126, RZ, 0x3c, !PT ;  /* 0x0000007e1e027212 */ /* 0x008fe200078e3cff */
[----:B------:R-:W-:Y:S01]  /*d370*/  IMAD.MOV.U32 R25, RZ, RZ, R40 ;  /* 0x000000ffff197224 */ /* 0x000fe200078e0028 */
[----:B------:R-:W-:Y:S01]  /*d380*/  LOP3.LUT R3, R31, R127, RZ, 0x3c, !PT ;  /* 0x0000007f1f037212 */ /* 0x000fe200078e3cff */
[----:B------:R0:W-:Y:S01]  /*d390*/  STL.128 [R1+0x540], R8 ;  /* 0x0005400801007387 */ /* 0x0001e20000100c00 */
[----:B--2---:R-:W-:-:S03]  /*d3a0*/  LOP3.LUT R12, R20, R124, RZ, 0x3c, !PT ;  /* 0x0000007c140c7212 */ /* 0x004fc600078e3cff */
[----:B------:R-:W2:Y:S01]  /*d3b0*/  LDG.E.64 R226, desc[UR10][R212.64+0x268] ;  /* 0x0002680ad4e27981 */ /* 0x000ea2000c1e1b00 */
[----:B------:R-:W-:Y:S01]  /*d3c0*/  LOP3.LUT R13, R21, R125, RZ, 0x3c, !PT ;  /* 0x0000007d150d7212 */ /* 0x000fe200078e3cff */
[----:B------:R-:W-:Y:S02]  /*d3d0*/  IMAD.MOV.U32 R4, RZ, RZ, R12 ;  /* 0x000000ffff047224 */ /* 0x000fe400078e000c */
[----:B------:R-:W3:Y:S02]  /*d3e0*/  LDG.E.64 R228, desc[UR12][R212.64+0x270] ;  /* 0x0002700cd4e47981 */ /* 0x000ee4000c1e1b00 */
[----:B------:R-:W-:Y:S01]  /*d3f0*/  IMAD.MOV.U32 R5, RZ, RZ, R13 ;  /* 0x000000ffff057224 */ /* 0x000fe200078e000d */
[----:B0-----:R-:W-:Y:S02]  /*d400*/  LOP3.LUT R10, R22, R118, RZ, 0x3c, !PT ;  /* 0x00000076160a7212 */ /* 0x001fe400078e3cff */
[----:B------:R-:W-:Y:S02]  /*d410*/  LOP3.LUT R11, R23, R119, RZ, 0x3c, !PT ;  /* 0x00000077170b7212 */ /* 0x000fe400078e3cff */
[----:B------:R-:W-:Y:S01]  /*d420*/  LOP3.LUT R8, R28, R132, RZ, 0x3c, !PT ;  /* 0x000000841c087212 */ /* 0x000fe200078e3cff */
[----:B------:R-:W-:Y:S01]  /*d430*/  IMAD.MOV.U32 R6, RZ, RZ, R10 ;  /* 0x000000ffff067224 */ /* 0x000fe200078e000a */
[----:B------:R-:W-:Y:S01]  /*d440*/  LOP3.LUT R9, R29, R133, RZ, 0x3c, !PT ;  /* 0x000000851d097212 */ /* 0x000fe200078e3cff */
[----:B------:R-:W-:Y:S01]  /*d450*/  IMAD.MOV.U32 R7, RZ, RZ, R11 ;  /* 0x000000ffff077224 */ /* 0x000fe200078e000b */
[----:B------:R-:W-:Y:S01]  /*d460*/  LOP3.LUT R12, R36, R138, RZ, 0x3c, !PT ;  /* 0x0000008a240c7212 */ /* 0x000fe200078e3cff */
[----:B-----5:R-:W-:-:S02]  /*d470*/  IMAD.MOV.U32 R220, RZ, RZ, R17 ;  /* 0x000000ffffdc7224 */ /* 0x020fc400078e0011 */
[----:B------:R-:W-:Y:S01]  /*d480*/  IMAD.MOV.U32 R41, RZ, RZ, R16 ;  /* 0x000000ffff297224 */ /* 0x000fe200078e0010 */
[----:B------:R-:W-:Y:S01]  /*d490*/  LOP3.LUT R13, R37, R139, RZ, 0x3c, !PT ;  /* 0x0000008b250d7212 */ /* 0x000fe200078e3cff */
[----:B------:R-:W5:Y:S01]  /*d4a0*/  LDL.64 R16, [R1+0x3e8] ;  /* 0x0003e80001107983 */ /* 0x000f620000100a00 */
[----:B------:R-:W-:-:S03]  /*d4b0*/  LOP3.LUT R10, R38, R128, RZ, 0x3c, !PT ;  /* 0x00000080260a7212 */ /* 0x000fc600078e3cff */
[----:B------:R0:W-:Y:S01]  /*d4c0*/  STL.128 [R1+0x570], R4 ;  /* 0x0005700401007387 */ /* 0x0001e20000100c00 */
[----:B------:R-:W-:Y:S01]  /*d4d0*/  LOP3.LUT R11, R39, R129, RZ, 0x3c, !PT ;  /* 0x00000081270b7212 */ /* 0x000fe200078e3cff */
[----:B------:R-:W-:Y:S02]  /*d4e0*/  IMAD.MOV.U32 R31, RZ, RZ, R123 ;  /* 0x000000ffff1f7224 */ /* 0x000fe400078e007b */
[----:B------:R-:W-:Y:S01]  /*d4f0*/  IMAD.MOV.U32 R21, RZ, RZ, R122 ;  /* 0x000000ffff157224 */ /* 0x000fe200078e007a */
[----:B------:R-:W2:Y:S04]  /*d500*/  LDL.128 R116, [R1+0x630] ;  /* 0x0006300001747983 */ /* 0x000ea80000100c00 */
[----:B------:R-:W3:Y:S01]  /*d510*/  LDL.128 R120, [R1+0x620] ;  /* 0x0006200001787983 */ /* 0x000ee20000100c00 */
[----:B------:R-:W-:-:S02]  /*d520*/  IMAD.MOV.U32 R138, RZ, RZ, R235 ;  /* 0x000000ffff8a7224 */ /* 0x000fc400078e00eb */
[----:B------:R-:W-:Y:S01]  /*d530*/  IMAD.MOV.U32 R139, RZ, RZ, R234 ;  /* 0x000000ffff8b7224 */ /* 0x000fe200078e00ea */
[----:B------:R-:W2:Y:S01]  /*d540*/  LDG.E.64 R128, desc[UR12][R212.64+0x2a8] ;  /* 0x0002a80cd4807981 */ /* 0x000ea2000c1e1b00 */
[----:B0-----:R-:W-:Y:S02]  /*d550*/  IMAD.MOV.U32 R4, RZ, RZ, R8 ;  /* 0x000000ffff047224 */ /* 0x001fe400078e0008 */
[----:B------:R-:W-:Y:S02]  /*d560*/  IMAD.MOV.U32 R5, RZ, RZ, R9 ;  /* 0x000000ffff057224 */ /* 0x000fe400078e0009 */
[----:B------:R-:W-:Y:S02]  /*d570*/  IMAD.MOV.U32 R6, RZ, RZ, R2 ;  /* 0x000000ffff067224 */ /* 0x000fe400078e0002 */
[----:B------:R-:W-:Y:S01]  /*d580*/  IMAD.MOV.U32 R7, RZ, RZ, R3 ;  /* 0x000000ffff077224 */ /* 0x000fe200078e0003 */
[----:B------:R-:W-:Y:S01]  /*d590*/  LOP3.LUT R8, R44, R146, RZ, 0x3c, !PT ;  /* 0x000000922c087212 */ /* 0x000fe200078e3cff */
[----:B------:R-:W-:Y:S01]  /*d5a0*/  IMAD.MOV.U32 R222, RZ, RZ, R233 ;  /* 0x000000ffffde7224 */ /* 0x000fe200078e00e9 */
[----:B------:R-:W-:Y:S01]  /*d5b0*/  LOP3.LUT R9, R45, R147, RZ, 0x3c, !PT ;  /* 0x000000932d097212 */ /* 0x000fe200078e3cff */
[----:B------:R-:W2:Y:S01]  /*d5c0*/  LDG.E.64 R232, desc[UR12][R212.64+0x240] ;  /* 0x0002400cd4e87981 */ /* 0x000ea2000c1e1b00 */
[----:B------:R-:W-:-:S03]  /*d5d0*/  LOP3.LUT R2, R46, R142, RZ, 0x3c, !PT ;  /* 0x0000008e2e027212 */ /* 0x000fc600078e3cff */
[----:B------:R0:W-:Y:S01]  /*d5e0*/  STL.128 [R1+0x580], R4 ;  /* 0x0005800401007387 */ /* 0x0001e20000100c00 */
[----:B------:R-:W-:-:S03]  /*d5f0*/  LOP3.LUT R3, R47, R143, RZ, 0x3c, !PT ;  /* 0x0000008f2f037212 */ /* 0x000fc600078e3cff */
[----:B------:R-:W2:Y:S01]  /*d600*/  LDG.E.64 R234, desc[UR14][R212.64+0x248] ;  /* 0x0002480ed4ea7981 */ /* 0x000ea2000c1e1b00 */
[----:B------:R-:W-:Y:S02]  /*d610*/  IMAD.MOV.U32 R14, RZ, RZ, R27 ;  /* 0x000000ffff0e7224 */ /* 0x000fe400078e001b */
[----:B0-----:R-:W-:Y:S02]  /*d620*/  IMAD.MOV.U32 R4, RZ, RZ, R12 ;  /* 0x000000ffff047224 */ /* 0x001fe400078e000c */
[----:B------:R-:W-:Y:S02]  /*d630*/  IMAD.MOV.U32 R5, RZ, RZ, R13 ;  /* 0x000000ffff057224 */ /* 0x000fe400078e000d */
[----:B------:R-:W-:Y:S02]  /*d640*/  IMAD.MOV.U32 R6, RZ, RZ, R10 ;  /* 0x000000ffff067224 */ /* 0x000fe400078e000a */
[----:B------:R-:W-:Y:S01]  /*d650*/  IMAD.MOV.U32 R7, RZ, RZ, R11 ;  /* 0x000000ffff077224 */ /* 0x000fe200078e000b */
[----:B------:R-:W-:Y:S01]  /*d660*/  LOP3.LUT R12, R48, R148, RZ, 0x3c, !PT ;  /* 0x00000094300c7212 */ /* 0x000fe200078e3cff */
[----:B------:R-:W-:Y:S01]  /*d670*/  IMAD.MOV.U32 R22, RZ, RZ, R141 ;  /* 0x000000ffff167224 */ /* 0x000fe200078e008d */
[----:B------:R-:W-:Y:S01]  /*d680*/  LOP3.LUT R13, R49, R149, RZ, 0x3c, !PT ;  /* 0x00000095310d7212 */ /* 0x000fe200078e3cff */
[----:B------:R-:W-:Y:S01]  /*d690*/  IMAD.MOV.U32 R23, RZ, RZ, R140 ;  /* 0x000000ffff177224 */ /* 0x000fe200078e008c */
[----:B------:R0:W-:Y:S01]  /*d6a0*/  STL.128 [R1+0x590], R4 ;  /* 0x0005900401007387 */ /* 0x0001e20000100c00 */
[----:B------:R-:W-:-:S02]  /*d6b0*/  LOP3.LUT R10, R50, R144, RZ, 0x3c, !PT ;  /* 0x00000090320a7212 */ /* 0x000fc400078e3cff */
[----:B------:R-:W-:Y:S01]  /*d6c0*/  LOP3.LUT R11, R51, R145, RZ, 0x3c, !PT ;  /* 0x00000091330b7212 */ /* 0x000fe200078e3cff */
[----:B------:R-:W-:Y:S02]  /*d6d0*/  IMAD.MOV.U32 R27, RZ, RZ, R35 ;  /* 0x000000ffff1b7224 */ /* 0x000fe400078e0023 */
[----:B------:R-:W-:Y:S01]  /*d6e0*/  IMAD.MOV.U32 R132, RZ, RZ, R217 ;  /* 0x000000ffff847224 */ /* 0x000fe200078e00d9 */
[----:B------:R-:W-:Y:S01]  /*d6f0*/  STL.64 [R1+0x6c8], R222 ;  /* 0x0006c8de01007387 */ /* 0x000fe20000100a00 */
[----:B------:R-:W-:Y:S02]  /*d700*/  IMAD.MOV.U32 R133, RZ, RZ, R26 ;  /* 0x000000ffff857224 */ /* 0x000fe400078e001a */
[----:B------:R-:W-:Y:S01]  /*d710*/  IMAD.MOV.U32 R28, RZ, RZ, R25 ;  /* 0x000000ffff1c7224 */ /* 0x000fe200078e0019 */
[----:B------:R-:W2:Y:S01]  /*d720*/  LDL.128 R48, [R1+0x6a0] ;  /* 0x0006a00001307983 */ /* 0x000ea20000100c00 */
[----:B------:R-:W-:Y:S02]  /*d730*/  IMAD.MOV.U32 R29, RZ, RZ, R24 ;  /* 0x000000ffff1d7224 */ /* 0x000fe400078e0018 */
[----:B------:R-:W-:Y:S01]  /*d740*/  IMAD.MOV.U32 R20, RZ, RZ, R19 ;  /* 0x000000ffff147224 */ /* 0x000fe200078e0013 */
[----:B------:R-:W2:Y:S01]  /*d750*/  LDL.128 R44, [R1+0x6b0] ;  /* 0x0006b000012c7983 */ /* 0x000ea20000100c00 */
[----:B0-----:R-:W-:-:S02]  /*d760*/  IMAD.MOV.U32 R4, RZ, RZ, R8 ;  /* 0x000000ffff047224 */ /* 0x001fc400078e0008 */
        /* <DEDUP_REMOVED lines=10> */
[----:B------:R-:W-:Y:S01]  /*d810*/  IMAD.MOV.U32 R141, RZ, RZ, R214 ;  /* 0x000000ffff8d7224 */ /* 0x000fe200078e00d6 */
[----:B------:R-:W2:Y:S01]  /*d820*/  LDG.E.64 R216, desc[UR14][R212.64+0x288] ;  /* 0x0002880ed4d87981 */ /* 0x000ea2000c1e1b00 */
[----:B------:R-:W-:-:S03]  /*d830*/  IMAD.MOV.U32 R15, RZ, RZ, R220 ;  /* 0x000000ffff0f7224 */ /* 0x000fc600078e00dc */
[----:B------:R-:W2:Y:S01]  /*d840*/  LDG.E.64 R214, desc[UR6][R212.64+0x280] ;  /* 0x00028006d4d67981 */ /* 0x000ea2000c1e1b00 */
[----:B------:R-:W-:Y:S02]  /*d850*/  IMAD.MOV.U32 R19, RZ, RZ, R95 ;  /* 0x000000ffff137224 */ /* 0x000fe400078e005f */
[----:B------:R-:W-:Y:S01]  /*d860*/  IMAD.MOV.U32 R24, RZ, RZ, R94 ;  /* 0x000000ffff187224 */ /* 0x000fe200078e005e */
[----:B------:R-:W2:Y:S01]  /*d870*/  LDG.E.64 R220, desc[UR8][R212.64+0x290] ;  /* 0x00029008d4dc7981 */ /* 0x000ea2000c1e1b00 */
[----:B0-----:R-:W-:-:S03]  /*d880*/  IMAD.MOV.U32 R4, RZ, RZ, R12 ;  /* 0x000000ffff047224 */ /* 0x001fc600078e000c */
[----:B------:R-:W2:Y:S01]  /*d890*/  LDG.E.64 R222, desc[UR4][R212.64+0x298] ;  /* 0x00029804d4de7981 */ /* 0x000ea2000c1e1b00 */
        /* <DEDUP_REMOVED lines=10> */
[----:B------:R-:W2:Y:S01]  /*d940*/  LDL.128 R92, [R1+0x690] ;  /* 0x00069000015c7983 */ /* 0x000ea20000100c00 */
[----:B------:R-:W-:Y:S02]  /*d950*/  IMAD.MOV.U32 R30, RZ, RZ, R132 ;  /* 0x000000ffff1e7224 */ /* 0x000fe400078e0084 */
[----:B------:R-:W-:Y:S01]  /*d960*/  IMAD.MOV.U32 R147, RZ, RZ, R133 ;  /* 0x000000ffff937224 */ /* 0x000fe200078e0085 */
[----:B------:R1:W-:Y:S01]  /*d970*/  STL.64 [R1+0x6d0], R138 ;  /* 0x0006d08a01007387 */ /* 0x0003e20000100a00 */
        /* <DEDUP_REMOVED lines=9> */
[----:B------:R-:W2:Y:S04]  /*da10*/  LDG.E.64 R130, desc[UR6][R212.64+0x2b0] ;  /* 0x0002b006d4827981 */ /* 0x000ea8000c1e1b00 */
[----:B------:R0:W-:Y:S01]  /*da20*/  STL.128 [R1+0x5c0], R4 ;  /* 0x0005c00401007387 */ /* 0x0001e20000100c00 */
[----:B------:R-:W-:-:S02]  /*da30*/  IMAD.MOV.U32 R146, RZ, RZ, R14 ;  /* 0x000000ffff927224 */ /* 0x000fc400078e000e */
[----:B------:R-:W-:Y:S01]  /*da40*/  IMAD.MOV.U32 R143, RZ, RZ, R15 ;  /* 0x000000ffff8f7224 */ /* 0x000fe200078e000f */
[----:B-1----:R-:W2:Y:S01]  /*da50*/  LDG.E.64 R138, desc[UR10][R212.64+0x2d0] ;  /* 0x0002d00ad48a7981 */ /* 0x002ea2000c1e1b00 */
[----:B------:R-:W-:Y:S02]  /*da60*/  IMAD.MOV.U32 R142, RZ, RZ, R41 ;  /* 0x000000ffff8e7224 */ /* 0x000fe400078e0029 */
[----:B------:R-:W-:Y:S01]  /*da70*/  IMAD.MOV.U32 R155, RZ, RZ, R137 ;  /* 0x000000ffff9b7224 */ /* 0x000fe200078e0089 */
[----:B------:R-:W2:Y:S01]  /*da80*/  LDL.128 R36, [R1+0x6d0] ;  /* 0x0006d00001247983 */ /* 0x000ea20000100c00 */
[----:B------:R-:W-:Y:S02]  /*da90*/  IMAD.MOV.U32 R145, RZ, RZ, R135 ;  /* 0x000000ffff917224 */ /* 0x000fe400078e0087 */
[----:B------:R-:W-:Y:S01]  /*daa0*/  IMAD.MOV.U32 R144, RZ, RZ, R134 ;  /* 0x000000ffff907224 */ /* 0x000fe200078e0086 */
[----:B------:R-:W2:Y:S01]  /*dab0*/  LDG.E.64 R152, desc[UR14][R212.64+0x308] ;  /* 0x0003080ed4987981 */ /* 0x000ea2000c1e1b00 */
[----:B0-----:R-:W-:-:S02]  /*dac0*/  IMAD.MOV.U32 R4, RZ, RZ, R12 ;  /* 0x000000ffff047224 */ /* 0x001fc400078e000c */
[----:B------:R-:W-:Y:S02]  /*dad0*/  IMAD.MOV.U32 R5, RZ, RZ, R13 ;  /* 0x000000ffff057224 */ /* 0x000fe400078e000d */
[----:B------:R-:W-:Y:S02]  /*dae0*/  IMAD.MOV.U32 R6, RZ, RZ, R10 ;  /* 0x000000ffff067224 */ /* 0x000fe400078e000a */
[----:B------:R-:W-:Y:S01]  /*daf0*/  IMAD.MOV.U32 R7, RZ, RZ, R11 ;  /* 0x000000ffff077224 */ /* 0x000fe200078e000b */
[----:B------:R-:W-:Y:S02]  /*db00*/  LOP3.LUT R8, R60, R162, RZ, 0x3c, !PT ;  /* 0x000000a23c087212 */ /* 0x000fe400078e3cff */
[----:B------:R-:W-:Y:S02]  /*db10*/  LOP3.LUT R2, R62, R158, RZ, 0x3c, !PT ;  /* 0x0000009e3e027212 */ /* 0x000fe400078e3cff */
[----:B------:R-:W-:Y:S01]  /*db20*/  LOP3.LUT R3, R63, R159, RZ, 0x3c, !PT ;  /* 0x0000009f3f037212 */ /* 0x000fe200078e3cff */
[----:B------:R0:W-:Y:S01]  /*db30*/  STL.128 [R1+0x5d0], R4 ;  /* 0x0005d00401007387 */ /* 0x0001e20000100c00 */
[----:B------:R-:W-:Y:S01]  /*db40*/  IMAD.MOV.U32 R14, RZ, RZ, R136 ;  /* 0x000000ffff0e7224 */ /* 0x000fe200078e0088 */
[----:B------:R-:W-:-:S02]  /*db50*/  LOP3.LUT R12, R64, R164, RZ, 0x3c, !PT ;  /* 0x000000a4400c7212 */ /* 0x000fc400078e3cff */
[----:B------:R-:W-:Y:S01]  /*db60*/  LOP3.LUT R13, R65, R165, RZ, 0x3c, !PT ;  /* 0x000000a5410d7212 */ /* 0x000fe200078e3cff */
[----:B------:R-:W2:Y:S01]  /*db70*/  LDG.E.64 R134, desc[UR8][R212.64+0x2c0] ;  /* 0x0002c008d4867981 */ /* 0x000ea2000c1e1b00 */
[----:B------:R-:W-:Y:S02]  /*db80*/  LOP3.LUT R10, R66, R160, RZ, 0x3c, !PT ;  /* 0x000000a0420a7212 */ /* 0x000fe400078e3cff */
[----:B------:R-:W-:Y:S01]  /*db90*/  LOP3.LUT R11, R67, R161, RZ, 0x3c, !PT ;  /* 0x000000a1430b7212 */ /* 0x000fe200078e3cff */
[----:B------:R-:W2:Y:S01]  /*dba0*/  LDG.E.64 R136, desc[UR14][R212.64+0x2c8] ;  /* 0x0002c80ed4887981 */ /* 0x000ea2000c1e1b00 */
[----:B0-----:R-:W-:Y:S01]  /*dbb0*/  IMAD.MOV.U32 R5, RZ, RZ, R9 ;  /* 0x000000ffff057224 */ /* 0x001fe200078e0009 */
[----:B------:R-:W-:Y:S01]  /*dbc0*/  LOP3.LUT R9, R69, R115, RZ, 0x3c, !PT ;  /* 0x0000007345097212 */ /* 0x000fe200078e3cff */
[----:B------:R-:W-:Y:S02]  /*dbd0*/  IMAD.MOV.U32 R69, RZ, RZ, R169 ;  /* 0x000000ffff457224 */ /* 0x000fe400078e00a9 */
[----:B------:R-:W3:Y:S01]  /*dbe0*/  LDL.LU R169, [R1+0x89c] ;  /* 0x00089c0001a97983 */ /* 0x000ee20000300800 */
[----:B------:R-:W-:Y:S01]  /*dbf0*/  IMAD.MOV.U32 R4, RZ, RZ, R8 ;  /* 0x000000ffff047224 */ /* 0x000fe200078e0008 */
[----:B------:R-:W-:-:S02]  /*dc00*/  LOP3.LUT R8, R68, R114, RZ, 0x3c, !PT ;  /* 0x0000007244087212 */ /* 0x000fc400078e3cff */
[----:B------:R-:W2:Y:S01]  /*dc10*/  LDL.128 R112, [R1+0x640] ;  /* 0x0006400001707983 */ /* 0x000ea20000100c00 */
[----:B------:R-:W-:Y:S02]  /*dc20*/  IMAD.MOV.U32 R6, RZ, RZ, R2 ;  /* 0x000000ffff067224 */ /* 0x000fe400078e0002 */
[----:B------:R-:W-:Y:S01]  /*dc30*/  IMAD.MOV.U32 R7, RZ, RZ, R3 ;  /* 0x000000ffff077224 */ /* 0x000fe200078e0003 */
[----:B------:R-:W-:Y:S02]  /*dc40*/  LOP3.LUT R2, R70, R166, RZ, 0x3c, !PT ;  /* 0x000000a646027212 */ /* 0x000fe400078e3cff */
[----:B------:R-:W-:Y:S02]  /*dc50*/  LOP3.LUT R3, R71, R167, RZ, 0x3c, !PT ;  /* 0x000000a747037212 */ /* 0x000fe400078e3cff */
[----:B------:R0:W-:Y:S02]  /*dc60*/  STL.128 [R1+0x5e0], R4 ;  /* 0x0005e00401007387 */ /* 0x0001e40000100c00 */
[----:B0-----:R-:W-:-:S02]  /*dc70*/  IMAD.MOV.U32 R4, RZ, RZ, R12 ;  /* 0x000000ffff047224 */ /* 0x001fc400078e000c */
[----:B------:R-:W-:Y:S02]  /*dc80*/  IMAD.MOV.U32 R5, RZ, RZ, R13 ;  /* 0x000000ffff057224 */ /* 0x000fe400078e000d */
[----:B------:R-:W-:Y:S02]  /*dc90*/  IMAD.MOV.U32 R6, RZ, RZ, R10 ;  /* 0x000000ffff067224 */ /* 0x000fe400078e000a */
[----:B------:R-:W-:-:S05]  /*dca0*/  IMAD.MOV.U32 R7, RZ, RZ, R11 ;  /* 0x000000ffff077224 */ /* 0x000fca00078e000b */
[----:B------:R0:W-:Y:S02]  /*dcb0*/  STL.128 [R1+0x5f0], R4 ;  /* 0x0005f00401007387 */ /* 0x0001e40000100c00 */
[----:B0-----:R-:W-:Y:S02]  /*dcc0*/  IMAD.MOV.U32 R6, RZ, RZ, R2 ;  /* 0x000000ffff067224 */ /* 0x001fe400078e0002 */
[----:B------:R-:W-:Y:S02]  /*dcd0*/  IMAD.MOV.U32 R7, RZ, RZ, R3 ;  /* 0x000000ffff077224 */ /* 0x000fe400078e0003 */
[----:B------:R-:W2:Y:S01]  /*dce0*/  LDG.E.64 R2, desc[UR10][R212.64+0x2a0] ;  /* 0x0002a00ad4027981 */ /* 0x000ea2000c1e1b00 */
[----:B-----5:R-:W-:Y:S02]  /*dcf0*/  IMAD.MOV.U32 R40, RZ, RZ, R16 ;  /* 0x000000ffff287224 */ /* 0x020fe400078e0010 */
[----:B------:R-:W-:Y:S02]  /*dd00*/  IMAD.MOV.U32 R18, RZ, RZ, R17 ;  /* 0x000000ffff127224 */ /* 0x000fe400078e0011 */
[----:B----4-:R-:W-:-:S02]  /*dd10*/  IMAD.MOV.U32 R17, RZ, RZ, R42 ;  /* 0x000000ffff117224 */ /* 0x010fc400078e002a */
[----:B------:R-:W-:Y:S02]  /*dd20*/  IMAD.MOV.U32 R16, RZ, RZ, R43 ;  /* 0x000000ffff107224 */ /* 0x000fe400078e002b */
[----:B------:R-:W-:Y:S02]  /*dd30*/  IMAD.MOV.U32 R43, RZ, RZ, R237 ;  /* 0x000000ffff2b7224 */ /* 0x000fe400078e00ed */
[----:B------:R-:W-:Y:S02]  /*dd40*/  IMAD.MOV.U32 R42, RZ, RZ, R236 ;  /* 0x000000ffff2a7224 */ /* 0x000fe400078e00ec */
[----:B------:R-:W4:Y:S01]  /*dd50*/  LDG.E.64 R236, desc[UR4][R212.64+0x250] ;  /* 0x00025004d4ec7981 */ /* 0x000f22000c1e1b00 */
[----:B------:R-:W-:Y:S02]  /*dd60*/  IMAD.MOV.U32 R15, RZ, RZ, R40 ;  /* 0x000000ffff0f7224 */ /* 0x000fe400078e0028 */
[----:B------:R-:W-:Y:S02]  /*dd70*/  IMAD.MOV.U32 R52, RZ, RZ, R42 ;  /* 0x000000ffff347224 */ /* 0x000fe400078e002a */
[----:B------:R-:W-:-:S02]  /*dd80*/  IMAD.MOV.U32 R53, RZ, RZ, R43 ;  /* 0x000000ffff357224 */ /* 0x000fc400078e002b */
[----:B------:R-:W5:Y:S01]  /*dd90*/  LDL.128 R40, [R1+0x6c0] ;  /* 0x0006c00001287983 */ /* 0x000f620000100c00 */
[----:B------:R-:W-:Y:S02]  /*dda0*/  IMAD.MOV.U32 R157, RZ, RZ, R140 ;  /* 0x000000ffff9d7224 */ /* 0x000fe400078e008c */
[----:B------:R-:W-:Y:S02]  /*ddb0*/  IMAD.MOV.U32 R68, RZ, RZ, R141 ;  /* 0x000000ffff447224 */ /* 0x000fe400078e008d */
[----:B------:R-:W5:Y:S01]  /*ddc0*/  LDG.E.64 R140, desc[UR4][R212.64+0x2d8] ;  /* 0x0002d804d48c7981 */ /* 0x000f62000c1e1b00 */
[----:B------:R-:W-:Y:S02]  /*ddd0*/  IMAD.MOV.U32 R160, RZ, RZ, R19 ;  /* 0x000000ffffa07224 */ /* 0x000fe400078e0013 */
[----:B------:R-:W-:Y:S01]  /*dde0*/  IMAD.MOV.U32 R58, RZ, RZ, R142 ;  /* 0x000000ffff3a7224 */ /* 0x000fe200078e008e */
[----:B------:R0:W-:Y:S01]  /*ddf0*/  STL.64 [R1+0x708], R52 ;  /* 0x0007083401007387 */ /* 0x0001e20000100a00 */
[----:B------:R-:W-:-:S02]  /*de00*/  IMAD.MOV.U32 R59, RZ, RZ, R143 ;  /* 0x000000ffff3b7224 */ /* 0x000fc400078e008f */
[----:B------:R-:W-:Y:S01]  /*de10*/  IMAD.MOV.U32 R164, RZ, RZ, R34 ;  /* 0x000000ffffa47224 */ /* 0x000fe200078e0022 */
[----:B------:R-:W5:Y:S01]  /*de20*/  LDG.E.64 R142, desc[UR6][R212.64+0x2e0] ;  /* 0x0002e006d48e7981 */ /* 0x000f62000c1e1b00 */
[----:B------:R-:W-:Y:S02]  /*de30*/  IMAD.MOV.U32 R165, RZ, RZ, R33 ;  /* 0x000000ffffa57224 */ /* 0x000fe400078e0021 */
[----:B------:R-:W-:Y:S02]  /*de40*/  IMAD.MOV.U32 R156, RZ, RZ, R35 ;  /* 0x000000ffff9c7224 */ /* 0x000fe400078e0023 */
[----:B------:R-:W-:Y:S02]  /*de50*/  IMAD.MOV.U32 R19, RZ, RZ, R32 ;  /* 0x000000ffff137224 */ /* 0x000fe400078e0020 */
[----:B------:R-:W-:Y:S01]  /*de60*/  IMAD.MOV.U32 R162, RZ, RZ, R144 ;  /* 0x000000ffffa27224 */ /* 0x000fe200078e0090 */
[----:B------:R-:W5:Y:S01]  /*de70*/  LDL.128 R32, [R1+0x6e0] ;  /* 0x0006e00001207983 */ /* 0x000f620000100c00 */
[----:B------:R-:W-:-:S02]  /*de80*/  IMAD.MOV.U32 R60, RZ, RZ, R145 ;  /* 0x000000ffff3c7224 */ /* 0x000fc400078e0091 */
[----:B------:R-:W-:Y:S01]  /*de90*/  IMAD.MOV.U32 R56, RZ, RZ, R146 ;  /* 0x000000ffff387224 */ /* 0x000fe200078e0092 */
[----:B------:R-:W5:Y:S01]  /*dea0*/  LDG.E.64 R144, desc[UR12][R212.64+0x2e8] ;  /* 0x0002e80cd4907981 */ /* 0x000f62000c1e1b00 */
[----:B------:R-:W-:Y:S02]  /*deb0*/  IMAD.MOV.U32 R57, RZ, RZ, R147 ;  /* 0x000000ffff397224 */ /* 0x000fe400078e0093 */
[----:B------:R-:W-:Y:S01]  /*dec0*/  IMAD.MOV.U32 R54, RZ, RZ, R30 ;  /* 0x000000ffff367224 */ /* 0x000fe200078e001e */
[----:B------:R-:W5:Y:S01]  /*ded0*/  LDG.E.64 R146, desc[UR8][R212.64+0x2f0] ;  /* 0x0002f008d4927981 */ /* 0x000f62000c1e1b00 */
[----:B------:R-:W-:Y:S02]  /*dee0*/  IMAD.MOV.U32 R55, RZ, RZ, R31 ;  /* 0x000000ffff377224 */ /* 0x000fe400078e001f */
[----:B0-----:R-:W-:Y:S02]  /*def0*/  IMAD.MOV.U32 R52, RZ, RZ, R28 ;  /* 0x000000ffff347224 */ /* 0x001fe400078e001c */
[----:B------:R-:W-:-:S02]  /*df00*/  IMAD.MOV.U32 R53, RZ, RZ, R29 ;  /* 0x000000ffff357224 */ /* 0x000fc400078e001d */
[----:B------:R-:W5:Y:S01]  /*df10*/  LDL.128 R28, [R1+0x6f0] ;  /* 0x0006f000011c7983 */ /* 0x000f620000100c00 */
[----:B------:R-:W-:Y:S02]  /*df20*/  IMAD.MOV.U32 R62, RZ, RZ, R24 ;  /* 0x000000ffff3e7224 */ /* 0x000fe400078e0018 */
[----:B------:R-:W-:Y:S02]  /*df30*/  IMAD.MOV.U32 R63, RZ, RZ, R25 ;  /* 0x000000ffff3f7224 */ /* 0x000fe400078e0019 */
[----:B------:R-:W-:Y:S02]  /*df40*/  IMAD.MOV.U32 R67, RZ, RZ, R26 ;  /* 0x000000ffff437224 */ /* 0x000fe400078e001a */
[----:B------:R-:W-:Y:S02]  /*df50*/  IMAD.MOV.U32 R66, RZ, RZ, R27 ;  /* 0x000000ffff427224 */ /* 0x000fe400078e001b */
[----:B------:R-:W-:Y:S01]  /*df60*/  IMAD.MOV.U32 R4, RZ, RZ, R8 ;  /* 0x000000ffff047224 */ /* 0x000fe200078e0008 */
[----:B------:R-:W5:Y:S01]  /*df70*/  LDL.128 R24, [R1+0x700] ;  /* 0x0007000001187983 */ /* 0x000f620000100c00 */
[----:B------:R-:W-:-:S02]  /*df80*/  IMAD.MOV.U32 R5, RZ, RZ, R9 ;  /* 0x000000ffff057224 */ /* 0x000fc400078e0009 */
[----:B------:R-:W-:Y:S02]  /*df90*/  IMAD.MOV.U32 R163, RZ, RZ, R155 ;  /* 0x000000ffffa37224 */ /* 0x000fe400078e009b */
[----:B------:R-:W-:Y:S01]  /*dfa0*/  IMAD.MOV.U32 R65, RZ, RZ, R22 ;  /* 0x000000ffff417224 */ /* 0x000fe200078e0016 */
[----:B------:R-:W5:Y:S01]  /*dfb0*/  LDG.E.64 R154, desc[UR6][R212.64+0x310] ;  /* 0x00031006d49a7981 */ /* 0x000f62000c1e1b00 */
[----:B------:R-:W-:Y:S02]  /*dfc0*/  IMAD.MOV.U32 R64, RZ, RZ, R23 ;  /* 0x000000ffff407224 */ /* 0x000fe400078e0017 */
[----:B------:R-:W-:Y:S02]  /*dfd0*/  IMAD.MOV.U32 R61, RZ, RZ, R20 ;  /* 0x000000ffff3d7224 */ /* 0x000fe400078e0014 */
[----:B------:R-:W-:Y:S02]  /*dfe0*/  IMAD.MOV.U32 R161, RZ, RZ, R21 ;  /* 0x000000ffffa17224 */ /* 0x000fe400078e0015 */
[----:B------:R-:W-:Y:S01]  /*dff0*/  IMAD.MOV.U32 R159, RZ, RZ, R148 ;  /* 0x000000ffff9f7224 */ /* 0x000fe200078e0094 */
[----:B------:R-:W5:Y:S01]  /*e000*/  LDL.128 R20, [R1+0x710] ;  /* 0x0007100001147983 */ /* 0x000f620000100c00 */
[----:B------:R-:W-:-:S03]  /*e010*/  IMAD.MOV.U32 R158, RZ, RZ, R149 ;  /* 0x000000ffff9e7224 */ /* 0x000fc600078e0095 */
[----:B------:R0:W-:Y:S01]  /*e020*/  STL.128 [R1+0x600], R4 ;  /* 0x0006000401007387 */ /* 0x0001e20000100c00 */
[----:B------:R-:W-:-:S03]  /*e030*/  IMAD.MOV.U32 R167, RZ, RZ, R66 ;  /* 0x000000ffffa77224 */ /* 0x000fc600078e0042 */
[----:B------:R-:W5:Y:S01]  /*e040*/  LDG.E.64 R148, desc[UR4][R212.64+0x2f8] ;  /* 0x0002f804d4947981 */ /* 0x000f62000c1e1b00 */
[----:B------:R-:W-:Y:S02]  /*e050*/  IMAD.MOV.U32 R166, RZ, RZ, R67 ;  /* 0x000000ffffa67224 */ /* 0x000fe400078e0043 */
[----:B------:R-:W-:Y:S01]  /*e060*/  IMAD.MOV.U32 R11, RZ, RZ, R18 ;  /* 0x000000ffff0b7224 */ /* 0x000fe200078e0012 */
[----:B------:R1:W-:Y:S01]  /*e070*/  STL.64 [R1+0x750], R68 ;  /* 0x0007504401007387 */ /* 0x0003e20000100a00 */
[----:B------:R-:W-:Y:S02]  /*e080*/  IMAD.MOV.U32 R71, RZ, RZ, R17 ;  /* 0x000000ffff477224 */ /* 0x000fe400078e0011 */
[----:B------:R-:W-:Y:S02]  /*e090*/  IMAD.MOV.U32 R67, RZ, RZ, R160 ;  /* 0x000000ffff437224 */ /* 0x000fe400078e00a0 */
[----:B------:R-:W-:Y:S01]  /*e0a0*/  IMAD.MOV.U32 R66, RZ, RZ, R161 ;  /* 0x000000ffff427224 */ /* 0x000fe200078e00a1 */
[----:B------:R1:W-:Y:S01]  /*e0b0*/  STL.64 [R1+0x748], R156 ;  /* 0x0007489c01007387 */ /* 0x0003e20000100a00 */
[----:B0-----:R-:W-:-:S02]  /*e0c0*/  IMAD.MOV.U32 R5, RZ, RZ, R65 ;  /* 0x000000ffff057224 */ /* 0x001fc400078e0041 */
[----:B------:R-:W-:Y:S01]  /*e0d0*/  IMAD.MOV.U32 R7, RZ, RZ, R60 ;  /* 0x000000ffff077224 */ /* 0x000fe200078e003c */
[----:B------:R-:W5:Y:S01]  /*e0e0*/  LDG.E.64 R160, desc[UR12][R212.64+0x328] ;  /* 0x0003280cd4a07981 */ /* 0x000f62000c1e1b00 */
[----:B-1----:R-:W-:Y:S02]  /*e0f0*/  IMAD.MOV.U32 R68, RZ, RZ, R158 ;  /* 0x000000ffff447224 */ /* 0x002fe400078e009e */
[----:B------:R-:W-:Y:S02]  /*e100*/  IMAD.MOV.U32 R69, RZ, RZ, R159 ;  /* 0x000000ffff457224 */ /* 0x000fe400078e009f */
[----:B------:R-:W-:Y:S01]  /*e110*/  IMAD.MOV.U32 R60, RZ, RZ, R16 ;  /* 0x000000ffff3c7224 */ /* 0x000fe200078e0010 */
[----:B------:R-:W5:Y:S01]  /*e120*/  LDG.E.64 R158, desc[UR8][R212.64+0x320] ;  /* 0x00032008d49e7981 */ /* 0x000f62000c1e1b00 */
[----:B------:R-:W-:Y:S02]  /*e130*/  IMAD.MOV.U32 R65, RZ, RZ, R19 ;  /* 0x000000ffff417224 */ /* 0x000fe400078e0013 */
[----:B------:R-:W-:Y:S01]  /*e140*/  IMAD.MOV.U32 R8, RZ, RZ, R162 ;  /* 0x000000ffff087224 */ /* 0x000fe200078e00a2 */
[----:B------:R-:W5:Y:S01]  /*e150*/  LDG.E.64 R156, desc[UR4][R212.64+0x318] ;  /* 0x00031804d49c7981 */ /* 0x000f62000c1e1b00 */
[----:B------:R-:W-:-:S02]  /*e160*/  IMAD.MOV.U32 R10, RZ, RZ, R163 ;  /* 0x000000ffff0a7224 */ /* 0x000fc400078e00a3 */
[----:B------:R-:W-:Y:S01]  /*e170*/  IMAD.MOV.U32 R9, RZ, RZ, R14 ;  /* 0x000000ffff097224 */ /* 0x000fe200078e000e */
[----:B------:R-:W5:Y:S01]  /*e180*/  LDG.E.64 R162, desc[UR10][R212.64+0x330] ;  /* 0x0003300ad4a27981 */ /* 0x000f62000c1e1b00 */
[----:B------:R-:W-:-:S03]  /*e190*/  IMAD.MOV.U32 R70, RZ, RZ, R15 ;  /* 0x000000ffff467224 */ /* 0x000fc600078e000f */
[----:B------:R-:W5:Y:S01]  /*e1a0*/  LDL.128 R12, [R1+0x730] ;  /* 0x00073000010c7983 */ /* 0x000f620000100c00 */
[----:B------:R-:W-:Y:S01]  /*e1b0*/  LOP3.LUT R125, R72, R176, RZ, 0x3c, !PT ;  /* 0x000000b0487d7212 */ /* 0x000fe200078e3cff */
[----:B------:R-:W-:Y:S01]  /*e1c0*/  IMAD.MOV.U32 R183, RZ, RZ, R8 ;  /* 0x000000ffffb77224 */ /* 0x000fe200078e0008 */
[----:B------:R-:W-:Y:S01]  /*e1d0*/  LOP3.LUT R124, R73, R177, RZ, 0x3c, !PT ;  /* 0x000000b1497c7212 */ /* 0x000fe200078e3cff */
[----:B------:R-:W-:Y:S01]  /*e1e0*/  IMAD.MOV.U32 R72, RZ, RZ, R70 ;  /* 0x000000ffff487224 */ /* 0x000fe200078e0046 */
[----:B------:R-:W-:Y:S01]  /*e1f0*/  LOP3.LUT R127, R74, R180, RZ, 0x3c, !PT ;  /* 0x000000b44a7f7212 */ /* 0x000fe200078e3cff */
[----:B------:R-:W-:Y:S01]  /*e200*/  IMAD.MOV.U32 R180, RZ, RZ, R10 ;  /* 0x000000ffffb47224 */ /* 0x000fe200078e000a */
[----:B------:R-:W-:Y:S01]  /*e210*/  LOP3.LUT R126, R75, R181, RZ, 0x3c, !PT ;  /* 0x000000b54b7e7212 */ /* 0x000fe200078e3cff */
[----:B------:R-:W-:Y:S02]  /*e220*/  IMAD.MOV.U32 R75, RZ, RZ, R9 ;  /* 0x000000ffff4b7224 */ /* 0x000fe400078e0009 */
[----:B------:R-:W-:-:S02]  /*e230*/  IMAD.MOV.U32 R181, RZ, RZ, R11 ;  /* 0x000000ffffb57224 */ /* 0x000fc400078e000b */
[----:B------:R-:W-:Y:S01]  /*e240*/  IMAD.MOV.U32 R73, RZ, RZ, R71 ;  /* 0x000000ffff497224 */ /* 0x000fe200078e0047 */
[----:B------:R-:W5:Y:S01]  /*e250*/  LDL.128 R8, [R1+0x740] ;  /* 0x0007400001087983 */ /* 0x000f620000100c00 */
[----:B------:R-:W-:Y:S02]  /*e260*/  IMAD.MOV.U32 R176, RZ, RZ, R166 ;  /* 0x000000ffffb07224 */ /* 0x000fe400078e00a6 */
[----:B------:R-:W-:Y:S02]  /*e270*/  IMAD.MOV.U32 R177, RZ, RZ, R167 ;  /* 0x000000ffffb17224 */ /* 0x000fe400078e00a7 */
[----:B------:R-:W-:Y:S01]  /*e280*/  IMAD.MOV.U32 R70, RZ, RZ, R164 ;  /* 0x000000ffff467224 */ /* 0x000fe200078e00a4 */
[----:B------:R-:W5:Y:S01]  /*e290*/  LDG.E.64 R166, desc[UR6][R212.64+0x340] ;  /* 0x00034006d4a67981 */ /* 0x000f62000c1e1b00 */
[----:B------:R-:W-:Y:S02]  /*e2a0*/  IMAD.MOV.U32 R71, RZ, RZ, R165 ;  /* 0x000000ffff477224 */ /* 0x000fe400078e00a5 */
[----:B------:R-:W-:Y:S01]  /*e2b0*/  IMAD.MOV.U32 R4, RZ, RZ, R64 ;  /* 0x000000ffff047224 */ /* 0x000fe200078e0040 */
[----:B------:R-:W5:Y:S01]  /*e2c0*/  LDG.E.64 R164, desc[UR4][R212.64+0x338] ;  /* 0x00033804d4a47981 */ /* 0x000f62000c1e1b00 */
[----:B------:R-:W-:-:S03]  /*e2d0*/  IMAD.MOV.U32 R182, RZ, RZ, R7 ;  /* 0x000000ffffb67224 */ /* 0x000fc600078e0007 */
[----:B------:R0:W-:Y:S01]  /*e2e0*/  STL.64 [R1+0x768], R4 ;  /* 0x0007680401007387 */ /* 0x0001e20000100a00 */
[----:B------:R-:W-:Y:S02]  /*e2f0*/  IMAD.MOV.U32 R185, RZ, RZ, R180 ;  /* 0x000000ffffb97224 */ /* 0x000fe400078e00b4 */
[----:B------:R-:W-:Y:S01]  /*e300*/  IMAD.MOV.U32 R180, RZ, RZ, R181 ;  /* 0x000000ffffb47224 */ /* 0x000fe200078e00b5 */
[----:B------:R1:W-:Y:S01]  /*e310*/  STL.64 [R1+0x788], R182 ;  /* 0x000788b601007387 */ /* 0x0003e20000100a00 */
[----:B------:R-:W-:Y:S02]  /*e320*/  IMAD.MOV.U32 R184, RZ, RZ, R75 ;  /* 0x000000ffffb87224 */ /* 0x000fe400078e004b */
[----:B------:R-:W-:Y:S01]  /*e330*/  IMAD.MOV.U32 R181, RZ, RZ, R73 ;  /* 0x000000ffffb57224 */ /* 0x000fe200078e0049 */
[----:B0-----:R-:W5:Y:S01]  /*e340*/  LDL.128 R4, [R1+0x750] ;  /* 0x0007500001047983 */ /* 0x001f620000100c00 */
[----:B------:R-:W-:Y:S02]  /*e350*/  IMAD.MOV.U32 R74, RZ, RZ, R54 ;  /* 0x000000ffff4a7224 */ /* 0x000fe400078e0036 */
[----:B------:R-:W-:Y:S01]  /*e360*/  IMAD.MOV.U32 R75, RZ, RZ, R55 ;  /* 0x000000ffff4b7224 */ /* 0x000fe200078e0037 */
[----:B------:R0:W-:Y:S01]  /*e370*/  STL.64 [R1+0x790], R176 ;  /* 0x000790b001007387 */ /* 0x0001e20000100a00 */
[----:B-1----:R-:W-:-:S02]  /*e380*/  IMAD.MOV.U32 R183, RZ, RZ, R72 ;  /* 0x000000ffffb77224 */ /* 0x002fc400078e0048 */
[----:B------:R-:W-:Y:S02]  /*e390*/  IMAD.MOV.U32 R72, RZ, RZ, R52 ;  /* 0x000000ffff487224 */ /* 0x000fe400078e0034 */
[----:B------:R-:W-:Y:S02]  /*e3a0*/  IMAD.MOV.U32 R73, RZ, RZ, R53 ;  /* 0x000000ffff497224 */ /* 0x000fe400078e0035 */
[----:B------:R-:W5:Y:S04]  /*e3b0*/  LDL.128 R52, [R1+0x760] ;  /* 0x0007600001347983 */ /* 0x000f680000100c00 */
[----:B0-----:R-:W5:Y:S04]  /*e3c0*/  LDG.E.64 R176, desc[UR12][R212.64+0x368] ;  /* 0x0003680cd4b07981 */ /* 0x001f68000c1e1b00 */
[----:B---3--:R0:W-:Y:S04]  /*e3d0*/  STL.64 [R1+0x728], R168 ;  /* 0x000728a801007387 */ /* 0x0081e80000100a00 */
[----:B------:R-:W3:Y:S04]  /*e3e0*/  LDL.128 R16, [R1+0x720] ;  /* 0x0007200001107983 */ /* 0x000ee80000100c00 */
[----:B0-----:R-:W3:Y:S01]  /*e3f0*/  LDG.E.64 R168, desc[UR14][R212.64+0x348] ;  /* 0x0003480ed4a87981 */ /* 0x001ee2000c1e1b00 */
[----:B------:R-:W-:-:S02]  /*e400*/  IMAD.MOV.U32 R197, RZ, RZ, R180 ;  /* 0x000000ffffc57224 */ /* 0x000fc400078e00b4 */
[----:B------:R-:W-:Y:S01]  /*e410*/  IMAD.MOV.U32 R198, RZ, RZ, R181 ;  /* 0x000000ffffc67224 */ /* 0x000fe200078e00b5 */
[----:B------:R0:W-:Y:S04]  /*e420*/  STL.64 [R1+0x798], R70 ;  /* 0x0007984601007387 */ /* 0x0001e80000100a00 */
[----:B------:R1:W-:Y:S04]  /*e430*/  STL.64 [R1+0x7a0], R68 ;  /* 0x0007a04401007387 */ /* 0x0003e80000100a00 */
[----:B------:R-:W3:Y:S01]  /*e440*/  LDG.E.64 R180, desc[UR4][R212.64+0x378] ;  /* 0x00037804d4b47981 */ /* 0x000ee2000c1e1b00 */
[----:B0-----:R-:W-:-:S02]  /*e450*/  IMAD.MOV.U32 R70, RZ, RZ, R56 ;  /* 0x000000ffff467224 */ /* 0x001fc400078e0038 */
[----:B------:R-:W-:Y:S02]  /*e460*/  IMAD.MOV.U32 R71, RZ, RZ, R57 ;  /* 0x000000ffff477224 */ /* 0x000fe400078e0039 */
[----:B-1----:R-:W-:Y:S02]  /*e470*/  IMAD.MOV.U32 R68, RZ, RZ, R58 ;  /* 0x000000ffff447224 */ /* 0x002fe400078e003a */
[----:B------:R-:W-:Y:S02]  /*e480*/  IMAD.MOV.U32 R69, RZ, RZ, R59 ;  /* 0x000000ffff457224 */ /* 0x000fe400078e003b */
[----:B------:R-:W3:Y:S01]  /*e490*/  LDL.128 R56, [R1+0x770] ;  /* 0x0007700001387983 */ /* 0x000ee20000100c00 */
[----:B------:R-:W-:Y:S02]  /*e4a0*/  IMAD.MOV.U32 R196, RZ, RZ, R183 ;  /* 0x000000ffffc47224 */ /* 0x000fe400078e00b7 */
[----:B------:R-:W-:Y:S01]  /*e4b0*/  IMAD.MOV.U32 R199, RZ, RZ, R60 ;  /* 0x000000ffffc77224 */ /* 0x000fe200078e003c */
[----:B------:R-:W-:Y:S01]  /*e4c0*/  STL.64 [R1+0x780], R76 ;  /* 0x0007804c01007387 */ /* 0x000fe20000100a00 */
[----:B------:R-:W-:-:S02]  /*e4d0*/  IMAD.MOV.U32 R210, RZ, RZ, R61 ;  /* 0x000000ffffd27224 */ /* 0x000fc400078e003d */
[----:B------:R-:W-:Y:S01]  /*e4e0*/  IMAD.MOV.U32 R64, RZ, RZ, R0 ;  /* 0x000000ffff407224 */ /* 0x000fe200078e0000 */
[----:B------:R0:W-:Y:S04]  /*e4f0*/  STL.64 [R1+0x7a8], R184 ;  /* 0x0007a8b801007387 */ /* 0x0001e80000100a00 */
[----:B------:R1:W-:Y:S04]  /*e500*/  STL.64 [R1+0x7c0], R62 ;  /* 0x0007c03e01007387 */ /* 0x0003e80000100a00 */
[----:B------:R-:W3:Y:S04]  /*e510*/  LDG.E.64 R182, desc[UR8][R212.64+0x380] ;  /* 0x00038008d4b67981 */ /* 0x000ee8000c1e1b00 */
[----:B0-----:R-:W3:Y:S04]  /*e520*/  LDG.E.64 R184, desc[UR14][R212.64+0x388] ;  /* 0x0003880ed4b87981 */ /* 0x001ee8000c1e1b00 */
[----:B-1----:R-:W3:Y:S04]  /*e530*/  LDL.128 R60, [R1+0x780] ;  /* 0x00078000013c7983 */ /* 0x002ee80000100c00 */
[----:B------:R-:W-:Y:S04]  /*e540*/  STL.64 [R1+0x7b0], R66 ;  /* 0x0007b04201007387 */ /* 0x000fe80000100a00 */
[----:B------:R0:W-:Y:S04]  /*e550*/  STL.64 [R1+0x7b8], R64 ;  /* 0x0007b84001007387 */ /* 0x0001e80000100a00 */
[----:B------:R-:W-:Y:S04]  /*e560*/  STL.64 [R1+0x7d8], R70 ;  /* 0x0007d84601007387 */ /* 0x000fe80000100a00 */
[----:B------:R1:W-:Y:S04]  /*e570*/  STL.64 [R1+0x7e0], R68 ;  /* 0x0007e04401007387 */ /* 0x0003e80000100a00 */
[----:B0-----:R-:W3:Y:S04]  /*e580*/  LDL.128 R64, [R1+0x790] ;  /* 0x0007900001407983 */ /* 0x001ee80000100c00 */
[----:B------:R-:W-:Y:S04]  /*e590*/  STL.64 [R1+0x7c8], R74 ;  /* 0x0007c84a01007387 */ /* 0x000fe80000100a00 */
[----:B-1----:R-:W3:Y:S04]  /*e5a0*/  LDL.128 R68, [R1+0x7a0] ;  /* 0x0007a00001447983 */ /* 0x002ee80000100c00 */
[----:B------:R0:W-:Y:S04]  /*e5b0*/  STL.64 [R1+0x7d0], R72 ;  /* 0x0007d04801007387 */ /* 0x0001e80000100a00 */
[----:B------:R1:W-:Y:S04]  /*e5c0*/  STL.64 [R1+0x7e8], R196 ;  /* 0x0007e8c401007387 */ /* 0x0003e80000100a00 */
[----:B------:R2:W-:Y:S04]  /*e5d0*/  STL.64 [R1+0x7f0], R198 ;  /* 0x0007f0c601007387 */ /* 0x0005e80000100a00 */
[----:B0-----:R-:W3:Y:S04]  /*e5e0*/  LDL.128 R72, [R1+0x7b0] ;  /* 0x0007b00001487983 */ /* 0x001ee80000100c00 */
[----:B-1----:R-:W3:Y:S04]  /*e5f0*/  LDG.E.64 R196, desc[UR4][R212.64+0x3b8] ;  /* 0x0003b804d4c47981 */ /* 0x002ee8000c1e1b00 */
[----:B--2---:R-:W2:Y:S04]  /*e600*/  LDG.E.64 R198, desc[UR10][R212.64+0x3c0] ;  /* 0x0003c00ad4c67981 */ /* 0x004ea8000c1e1b00 */
[----:B------:R-:W2:Y:S01]  /*e610*/  LDL.128 R76, [R1+0x7c0] ;  /* 0x0007c000014c7983 */ /* 0x000ea20000100c00 */
[----:B------:R-:W-:-:S03]  /*e620*/  IMAD.MOV.U32 R211, RZ, RZ, R252 ;  /* 0x000000ffffd37224 */ /* 0x000fc600078e00fc */
[----:B------:R-:W2:Y:S04]  /*e630*/  LDL.128 R80, [R1+0x7d0] ;  /* 0x0007d00001507983 */ /* 0x000ea80000100c00 */
[----:B------:R0:W-:Y:S04]  /*e640*/  STL.64 [R1+0x7f8], R210 ;  /* 0x0007f8d201007387 */ /* 0x0001e80000100a00 */
[----:B------:R-:W2:Y:S04]  /*e650*/  LDL.128 R84, [R1+0x7e0] ;  /* 0x0007e00001547983 */ /* 0x000ea80000100c00 */
[----:B------:R-:W2:Y:S04]  /*e660*/  LDL.128 R88, [R1+0x7f0] ;  /* 0x0007f00001587983 */ /* 0x000ea80000100c00 */
[----:B0-----:R-:W2:Y:S04]  /*e670*/  LDG.E.64 R210, desc[UR18][R212.64+0x3f8] ;  /* 0x0003f812d4d27981 */ /* 0x001ea8000c1e1b00 */
[----:B------:R-:W2:Y:S04]  /*e680*/  LDL.LU R0, [R1+0x898] ;  /* 0x0008980001007983 */ /* 0x000ea80000300800 */
[----:B------:R-:W2:Y:S01]  /*e690*/  LDG.E.64 R212, desc[UR16][R212.64+0x3f0] ;  /* 0x0003f010d4d47981 */ /* 0x000ea2000c1e1b00 */
        /* <DEDUP_REMOVED lines=12> */
[----:B------:R-:W-:-:S04]  /*e760*/  LOP3.LUT R120, R114, R234, RZ, 0x3c, !PT ;  /* 0x000000ea72787212 */ /* 0x000fc800078e3cff */
[----:B------:R0:W-:Y:S01]  /*e770*/  STL.128 [R1+0x620], R116 ;  /* 0x0006207401007387 */ /* 0x0001e20000100c00 */
[----:B----4-:R-:W-:Y:S01]  /*e780*/  LOP3.LUT R114, R108, R236, RZ, 0x3c, !PT ;  /* 0x000000ec6c727212 */ /* 0x010fe200078e3cff */
[----:B0-----:R-:W-:Y:S01]  /*e790*/  IMAD.MOV.U32 R116, RZ, RZ, R122 ;  /* 0x000000ffff747224 */ /* 0x001fe200078e007a */
        /* <DEDUP_REMOVED lines=11> */
[----:B------:R-:W-:-:S05]  /*e850*/  IMAD.MOV.U32 R111, RZ, RZ, R121 ;  /* 0x000000ffff6f7224 */ /* 0x000fca00078e0079 */
[----:B------:R0:W-:Y:S02]  /*e860*/  STL.128 [R1+0x640], R108 ;  /* 0x0006406c01007387 */ /* 0x0001e40000100c00 */
[----:B0-----:R-:W-:Y:S01]  /*e870*/  IMAD.MOV.U32 R108, RZ, RZ, R114 ;  /* 0x000000ffff6c7224 */ /* 0x001fe200078e0072 */
[----:B------:R-:W-:Y:S01]  /*e880*/  LOP3.LUT R114, R104, R224, RZ, 0x3c, !PT ;  /* 0x000000e068727212 */ /* 0x000fe200078e3cff */
[----:B------:R-:W-:Y:S01]  /*e890*/  IMAD.MOV.U32 R109, RZ, RZ, R115 ;  /* 0x000000ffff6d7224 */ /* 0x000fe200078e0073 */
[----:B------:R-:W-:Y:S01]  /*e8a0*/  LOP3.LUT R115, R105, R225, RZ, 0x3c, !PT ;  /* 0x000000e169737212 */ /* 0x000fe200078e3cff */
[----:B------:R-:W-:Y:S01]  /*e8b0*/  IMAD.MOV.U32 R110, RZ, RZ, R112 ;  /* 0x000000ffff6e7224 */ /* 0x000fe200078e0070 */
[----:B------:R-:W-:Y:S01]  /*e8c0*/  LOP3.LUT R112, R106, R226, RZ, 0x3c, !PT ;  /* 0x000000e26a707212 */ /* 0x000fe200078e3cff */
[----:B------:R-:W-:Y:S01]  /*e8d0*/  IMAD.MOV.U32 R111, RZ, RZ, R113 ;  /* 0x000000ffff6f7224 */ /* 0x000fe200078e0071 */
        /* <DEDUP_REMOVED lines=9> */
[----:B------:R0:W-:Y:S01]  /*e970*/  STL.128 [R1+0x660], R100 ;  /* 0x0006606401007387 */ /* 0x0001e20000100c00 */
[----:B------:R-:W-:Y:S02]  /*e980*/  LOP3.LUT R50, R50, R128, RZ, 0x3c, !PT ;  /* 0x0000008032327212 */ /* 0x000fe400078e3cff */
[----:B------:R-:W-:Y:S01]  /*e990*/  LOP3.LUT R51, R51, R129, RZ, 0x3c, !PT ;  /* 0x0000008133337212 */ /* 0x000fe200078e3cff */
[----:B0-----:R-:W-:Y:S01]  /*e9a0*/  IMAD.MOV.U32 R100, RZ, RZ, R106 ;  /* 0x000000ffff647224 */ /* 0x001fe200078e006a */
[----:B------:R-:W-:Y:S01]  /*e9b0*/  LOP3.LUT R106, R96, R214, RZ, 0x3c, !PT ;  /* 0x000000d6606a7212 */ /* 0x000fe200078e3cff */
[----:B------:R-:W-:Y:S01]  /*e9c0*/  IMAD.MOV.U32 R101, RZ, RZ, R107 ;  /* 0x000000ffff657224 */ /* 0x000fe200078e006b */
[----:B------:R-:W-:Y:S01]  /*e9d0*/  LOP3.LUT R107, R97, R215, RZ, 0x3c, !PT ;  /* 0x000000d7616b7212 */ /* 0x000fe200078e3cff */
[----:B------:R-:W-:Y:S01]  /*e9e0*/  IMAD.MOV.U32 R102, RZ, RZ, R104 ;  /* 0x000000ffff667224 */ /* 0x000fe200078e0068 */
[----:B------:R-:W-:Y:S01]  /*e9f0*/  LOP3.LUT R104, R98, R216, RZ, 0x3c, !PT ;  /* 0x000000d862687212 */ /* 0x000fe200078e3cff */
[----:B------:R-:W-:Y:S01]  /*ea00*/  IMAD.MOV.U32 R103, RZ, RZ, R105 ;  /* 0x000000ffff677224 */ /* 0x000fe200078e0069 */
[----:B------:R-:W-:-:S02]  /*ea10*/  LOP3.LUT R105, R99, R217, RZ, 0x3c, !PT ;  /* 0x000000d963697212 */ /* 0x000fc400078e3cff */
        /* <DEDUP_REMOVED lines=9> */
[----:B-----5:R-:W-:Y:S02]  /*eab0*/  LOP3.LUT R42, R42, R136, RZ, 0x3c, !PT ;  /* 0x000000882a2a7212 */ /* 0x020fe400078e3cff */
[----:B------:R-:W-:Y:S01]  /*eac0*/  LOP3.LUT R43, R43, R137, RZ, 0x3c, !PT ;  /* 0x000000892b2b7212 */ /* 0x000fe200078e3cff */
[----:B0-----:R-:W-:Y:S01]  /*ead0*/  IMAD.MOV.U32 R94, RZ, RZ, R96 ;  /* 0x000000ffff5e7224 */ /* 0x001fe200078e0060 */
        /* <DEDUP_REMOVED lines=25> */
[----:B------:R-:W-:-:S02]  /*ec70*/  IMAD.MOV.U32 R38, RZ, RZ, R42 ;  /* 0x000000ffff267224 */ /* 0x000fc400078e002a */
[----:B------:R-:W-:Y:S01]  /*ec80*/  IMAD.MOV.U32 R39, RZ, RZ, R43 ;  /* 0x000000ffff277224 */ /* 0x000fe200078e002b */
[----:B------:R-:W-:-:S04]  /*ec90*/  LOP3.LUT R29, R29, R147, RZ, 0x3c, !PT ;  /* 0x000000931d1d7212 */ /* 0x000fc800078e3cff */
[----:B------:R0:W-:Y:S01]  /*eca0*/  STL.128 [R1+0x6c0], R36 ;  /* 0x0006c02401007387 */ /* 0x0001e20000100c00 */
[----:B------:R-:W-:Y:S02]  /*ecb0*/  LOP3.LUT R20, R20, R154, RZ, 0x3c, !PT ;  /* 0x0000009a14147212 */ /* 0x000fe400078e3cff */
[----:B------:R-:W-:Y:S01]  /*ecc0*/  LOP3.LUT R21, R21, R155, RZ, 0x3c, !PT ;  /* 0x0000009b15157212 */ /* 0x000fe200078e3cff */
[----:B0-----:R-:W-:Y:S01]  /*ecd0*/  IMAD.MOV.U32 R36, RZ, RZ, R40 ;  /* 0x000000ffff247224 */ /* 0x001fe200078e0028 */
[----:B------:R-:W-:Y:S01]  /*ece0*/  LOP3.LUT R40, R32, R142, RZ, 0x3c, !PT ;  /* 0x0000008e20287212 */ /* 0x000fe200078e3cff */
[----:B------:R-:W-:Y:S01]  /*ecf0*/  IMAD.MOV.U32 R37, RZ, RZ, R41 ;  /* 0x000000ffff257224 */ /* 0x000fe200078e0029 */
[----:B------:R-:W-:Y:S02]  /*ed00*/  LOP3.LUT R41, R33, R143, RZ, 0x3c, !PT ;  /* 0x0000008f21297212 */ /* 0x000fe400078e3cff */
[----:B------:R-:W-:Y:S02]  /*ed10*/  LOP3.LUT R32, R34, R144, RZ, 0x3c, !PT ;  /* 0x0000009022207212 */ /* 0x000fe400078e3cff */
[----:B------:R-:W-:-:S03]  /*ed20*/  LOP3.LUT R33, R35, R145, RZ, 0x3c, !PT ;  /* 0x0000009123217212 */ /* 0x000fc600078e3cff */
[----:B------:R-:W-:Y:S02]  /*ed30*/  IMAD.MOV.U32 R42, RZ, RZ, R32 ;  /* 0x000000ffff2a7224 */ /* 0x000fe400078e0020 */
[----:B------:R-:W-:Y:S02]  /*ed40*/  IMAD.MOV.U32 R43, RZ, RZ, R33 ;  /* 0x000000ffff2b7224 */ /* 0x000fe400078e0021 */
[----:B------:R-:W-:Y:S01]  /*ed50*/  IMAD.MOV.U32 R32, RZ, RZ, R28 ;  /* 0x000000ffff207224 */ /* 0x000fe200078e001c */
[----:B------:R-:W-:Y:S01]  /*ed60*/  LOP3.LUT R28, R24, R150, RZ, 0x3c, !PT ;  /* 0x00000096181c7212 */ /* 0x000fe200078e3cff */
[----:B------:R-:W-:Y:S01]  /*ed70*/  IMAD.MOV.U32 R33, RZ, RZ, R29 ;  /* 0x000000ffff217224 */ /* 0x000fe200078e001d */
[----:B------:R-:W-:Y:S02]  /*ed80*/  LOP3.LUT R29, R25, R151, RZ, 0x3c, !PT ;  /* 0x00000097191d7212 */ /* 0x000fe400078e3cff */
[----:B------:R-:W-:Y:S02]  /*ed90*/  LOP3.LUT R24, R26, R152, RZ, 0x3c, !PT ;  /* 0x000000981a187212 */ /* 0x000fe400078e3cff */
[----:B------:R-:W-:Y:S01]  /*eda0*/  LOP3.LUT R25, R27, R153, RZ, 0x3c, !PT ;  /* 0x000000991b197212 */ /* 0x000fe200078e3cff */
[----:B------:R-:W-:Y:S01]  /*edb0*/  IMAD.MOV.U32 R38, RZ, RZ, R2 ;  /* 0x000000ffff267224 */ /* 0x000fe200078e0002 */
[----:B------:R-:W-:Y:S01]  /*edc0*/  LOP3.LUT R2, R30, R148, RZ, 0x3c, !PT ;  /* 0x000000941e027212 */ /* 0x000fe200078e3cff */
[----:B------:R-:W-:Y:S01]  /*edd0*/  IMAD.MOV.U32 R39, RZ, RZ, R3 ;  /* 0x000000ffff277224 */ /* 0x000fe200078e0003 */
[----:B------:R-:W-:Y:S01]  /*ede0*/  LOP3.LUT R3, R31, R149, RZ, 0x3c, !PT ;  /* 0x000000951f037212 */ /* 0x000fe200078e3cff */
[----:B------:R-:W-:-:S02]  /*edf0*/  IMAD.MOV.U32 R30, RZ, RZ, R24 ;  /* 0x000000ffff1e7224 */ /* 0x000fc400078e0018 */
[----:B------:R-:W-:Y:S02]  /*ee00*/  IMAD.MOV.U32 R31, RZ, RZ, R25 ;  /* 0x000000ffff1f7224 */ /* 0x000fe400078e0019 */
[----:B------:R-:W-:Y:S01]  /*ee10*/  IMAD.MOV.U32 R24, RZ, RZ, R20 ;  /* 0x000000ffff187224 */ /* 0x000fe200078e0014 */
[----:B---3--:R-:W-:Y:S01]  /*ee20*/  LOP3.LUT R20, R16, R158, RZ, 0x3c, !PT ;  /* 0x0000009e10147212 */ /* 0x008fe200078e3cff */
[----:B------:R-:W-:Y:S01]  /*ee30*/  IMAD.MOV.U32 R25, RZ, RZ, R21 ;  /* 0x000000ffff197224 */ /* 0x000fe200078e0015 */
[----:B------:R-:W-:Y:S01]  /*ee40*/  LOP3.LUT R21, R17, R159, RZ, 0x3c, !PT ;  /* 0x0000009f11157212 */ /* 0x000fe200078e3cff */
[----:B------:R-:W-:Y:S01]  /*ee50*/  IMAD.MOV.U32 R34, RZ, RZ, R2 ;  /* 0x000000ffff227224 */ /* 0x000fe200078e0002 */
[----:B------:R-:W-:Y:S01]  /*ee60*/  LOP3.LUT R16, R18, R160, RZ, 0x3c, !PT ;  /* 0x000000a012107212 */ /* 0x000fe200078e3cff */
[----:B------:R-:W-:Y:S01]  /*ee70*/  IMAD.MOV.U32 R35, RZ, RZ, R3 ;  /* 0x000000ffff237224 */ /* 0x000fe200078e0003 */
[----:B------:R-:W-:Y:S02]  /*ee80*/  LOP3.LUT R17, R19, R161, RZ, 0x3c, !PT ;  /* 0x000000a113117212 */ /* 0x000fe400078e3cff */
[----:B------:R-:W-:-:S02]  /*ee90*/  LOP3.LUT R12, R12, R162, RZ, 0x3c, !PT ;  /* 0x000000a20c0c7212 */ /* 0x000fc400078e3cff */
[----:B------:R-:W-:Y:S02]  /*eea0*/  LOP3.LUT R13, R13, R163, RZ, 0x3c, !PT ;  /* 0x000000a30d0d7212 */ /* 0x000fe400078e3cff */
[----:B------:R-:W-:Y:S02]  /*eeb0*/  LOP3.LUT R2, R22, R156, RZ, 0x3c, !PT ;  /* 0x0000009c16027212 */ /* 0x000fe400078e3cff */
[----:B------:R-:W-:Y:S01]  /*eec0*/  LOP3.LUT R3, R23, R157, RZ, 0x3c, !PT ;  /* 0x0000009d17037212 */ /* 0x000fe200078e3cff */
[----:B------:R-:W-:Y:S02]  /*eed0*/  IMAD.MOV.U32 R22, RZ, RZ, R16 ;  /* 0x000000ffff167224 */ /* 0x000fe400078e0010 */
[----:B------:R-:W-:Y:S02]  /*eee0*/  IMAD.MOV.U32 R23, RZ, RZ, R17 ;  /* 0x000000ffff177224 */ /* 0x000fe400078e0011 */
        /* <DEDUP_REMOVED lines=19> */
[----:B------:R0:W-:Y:S01]  /*f020*/  STL.128 [R1+0x740], R12 ;  /* 0x0007400c01007387 */ /* 0x0001e20000100c00 */
[----:B------:R-:W-:Y:S02]  /*f030*/  LOP3.LUT R9, R53, R175, RZ, 0x3c, !PT ;  /* 0x000000af35097212 */ /* 0x000fe400078e3cff */
[----:B------:R-:W-:Y:S02]  /*f040*/  LOP3.LUT R6, R54, R176, RZ, 0x3c, !PT ;  /* 0x000000b036067212 */ /* 0x000fe400078e3cff */
[----:B------:R-:W-:Y:S01]  /*f050*/  LOP3.LUT R7, R55, R177, RZ, 0x3c, !PT ;  /* 0x000000b137077212 */ /* 0x000fe200078e3cff */
[----:B0-----:R-:W-:Y:S02]  /*f060*/  IMAD.MOV.U32 R12, RZ, RZ, R4 ;  /* 0x000000ffff0c7224 */ /* 0x001fe400078e0004 */
[----:B------:R-:W-:-:S02]  /*f070*/  IMAD.MOV.U32 R13, RZ, RZ, R5 ;  /* 0x000000ffff0d7224 */ /* 0x000fc400078e0005 */
[----:B------:R-:W-:Y:S02]  /*f080*/  IMAD.MOV.U32 R14, RZ, RZ, R2 ;  /* 0x000000ffff0e7224 */ /* 0x000fe400078e0002 */
[----:B------:R-:W-:Y:S01]  /*f090*/  IMAD.MOV.U32 R15, RZ, RZ, R3 ;  /* 0x000000ffff0f7224 */ /* 0x000fe200078e0003 */
[----:B------:R-:W-:Y:S02]  /*f0a0*/  LOP3.LUT R4, R56, R178, RZ, 0x3c, !PT ;  /* 0x000000b238047212 */ /* 0x000fe400078e3cff */
[----:B------:R-:W-:Y:S02]  /*f0b0*/  LOP3.LUT R5, R57, R179, RZ, 0x3c, !PT ;  /* 0x000000b339057212 */ /* 0x000fe400078e3cff */
[----:B------:R0:W-:Y:S01]  /*f0c0*/  STL.128 [R1+0x750], R12 ;  /* 0x0007500c01007387 */ /* 0x0001e20000100c00 */
[----:B------:R-:W-:Y:S02]  /*f0d0*/  LOP3.LUT R2, R58, R180, RZ, 0x3c, !PT ;  /* 0x000000b43a027212 */ /* 0x000fe400078e3cff */
[----:B------:R-:W-:Y:S01]  /*f0e0*/  LOP3.LUT R3, R59, R181, RZ, 0x3c, !PT ;  /* 0x000000b53b037212 */ /* 0x000fe200078e3cff */
[----:B0-----:R-:W-:-:S02]  /*f0f0*/  IMAD.MOV.U32 R12, RZ, RZ, R8 ;  /* 0x000000ffff0c7224 */ /* 0x001fc400078e0008 */
[----:B------:R-:W-:Y:S02]  /*f100*/  IMAD.MOV.U32 R13, RZ, RZ, R9 ;  /* 0x000000ffff0d7224 */ /* 0x000fe400078e0009 */
[----:B------:R-:W-:Y:S02]  /*f110*/  IMAD.MOV.U32 R14, RZ, RZ, R6 ;  /* 0x000000ffff0e7224 */ /* 0x000fe400078e0006 */
[----:B------:R-:W-:Y:S01]  /*f120*/  IMAD.MOV.U32 R15, RZ, RZ, R7 ;  /* 0x000000ffff0f7224 */ /* 0x000fe200078e0007 */
[----:B------:R-:W-:Y:S02]  /*f130*/  LOP3.LUT R8, R60, R182, RZ, 0x3c, !PT ;  /* 0x000000b63c087212 */ /* 0x000fe400078e3cff */
[----:B------:R-:W-:Y:S02]  /*f140*/  LOP3.LUT R9, R61, R183, RZ, 0x3c, !PT ;  /* 0x000000b73d097212 */ /* 0x000fe400078e3cff */
[----:B------:R0:W-:Y:S01]  /*f150*/  STL.128 [R1+0x760], R12 ;  /* 0x0007600c01007387 */ /* 0x0001e20000100c00 */
[----:B------:R-:W-:-:S02]  /*f160*/  LOP3.LUT R6, R62, R184, RZ, 0x3c, !PT ;  /* 0x000000b83e067212 */ /* 0x000fc400078e3cff */
[----:B------:R-:W-:Y:S01]  /*f170*/  LOP3.LUT R7, R63, R185, RZ, 0x3c, !PT ;  /* 0x000000b93f077212 */ /* 0x000fe200078e3cff */
[----:B0-----:R-:W-:Y:S02]  /*f180*/  IMAD.MOV.U32 R12, RZ, RZ, R4 ;  /* 0x000000ffff0c7224 */ /* 0x001fe400078e0004 */
[----:B------:R-:W-:Y:S02]  /*f190*/  IMAD.MOV.U32 R13, RZ, RZ, R5 ;  /* 0x000000ffff0d7224 */ /* 0x000fe400078e0005 */
[----:B------:R-:W-:Y:S02]  /*f1a0*/  IMAD.MOV.U32 R14, RZ, RZ, R2 ;  /* 0x000000ffff0e7224 */ /* 0x000fe400078e0002 */
[----:B------:R-:W-:Y:S01]  /*f1b0*/  IMAD.MOV.U32 R15, RZ, RZ, R3 ;  /* 0x000000ffff0f7224 */ /* 0x000fe200078e0003 */
[----:B------:R-:W-:Y:S02]  /*f1c0*/  LOP3.LUT R4, R64, R186, RZ, 0x3c, !PT ;  /* 0x000000ba40047212 */ /* 0x000fe400078e3cff */
[----:B------:R-:W-:-:S02]  /*f1d0*/  LOP3.LUT R5, R65, R187, RZ, 0x3c, !PT ;  /* 0x000000bb41057212 */ /* 0x000fc400078e3cff */
[----:B------:R0:W-:Y:S01]  /*f1e0*/  STL.128 [R1+0x770], R12 ;  /* 0x0007700c01007387 */ /* 0x0001e20000100c00 */
[----:B------:R-:W-:Y:S02]  /*f1f0*/  LOP3.LUT R2, R66, R188, RZ, 0x3c, !PT ;  /* 0x000000bc42027212 */ /* 0x000fe400078e3cff */
[----:B------:R-:W-:Y:S01]  /*f200*/  LOP3.LUT R3, R67, R189, RZ, 0x3c, !PT ;  /* 0x000000bd43037212 */ /* 0x000fe200078e3cff */
[----:B0-----:R-:W-:Y:S02]  /*f210*/  IMAD.MOV.U32 R12, RZ, RZ, R8 ;  /* 0x000000ffff0c7224 */ /* 0x001fe400078e0008 */
[----:B------:R-:W-:Y:S02]  /*f220*/  IMAD.MOV.U32 R13, RZ, RZ, R9 ;  /* 0x000000ffff0d7224 */ /* 0x000fe400078e0009 */
[----:B------:R-:W-:Y:S02]  /*f230*/  IMAD.MOV.U32 R14, RZ, RZ, R6 ;  /* 0x000000ffff0e7224 */ /* 0x000fe400078e0006 */
[----:B------:R-:W-:Y:S01]  /*f240*/  IMAD.MOV.U32 R15, RZ, RZ, R7 ;  /* 0x000000ffff0f7224 */ /* 0x000fe200078e0007 */
[----:B------:R-:W-:-:S02]  /*f250*/  LOP3.LUT R8, R68, R190, RZ, 0x3c, !PT ;  /* 0x000000be44087212 */ /* 0x000fc400078e3cff */
[----:B------:R-:W-:Y:S02]  /*f260*/  LOP3.LUT R9, R69, R191, RZ, 0x3c, !PT ;  /* 0x000000bf45097212 */ /* 0x000fe400078e3cff */
[----:B------:R0:W-:Y:S01]  /*f270*/  STL.128 [R1+0x780], R12 ;  /* 0x0007800c01007387 */ /* 0x0001e20000100c00 */
[----:B------:R-:W-:Y:S02]  /*f280*/  LOP3.LUT R6, R70, R192, RZ, 0x3c, !PT ;  /* 0x000000c046067212 */ /* 0x000fe400078e3cff */
[----:B------:R-:W-:Y:S01]  /*f290*/  LOP3.LUT R7, R71, R193, RZ, 0x3c, !PT ;  /* 0x000000c147077212 */ /* 0x000fe200078e3cff */
[----:B0-----:R-:W-:Y:S02]  /*f2a0*/  IMAD.MOV.U32 R12, RZ, RZ, R4 ;  /* 0x000000ffff0c7224 */ /* 0x001fe400078e0004 */
[----:B------:R-:W-:Y:S02]  /*f2b0*/  IMAD.MOV.U32 R13, RZ, RZ, R5 ;  /* 0x000000ffff0d7224 */ /* 0x000fe400078e0005 */
[----:B------:R-:W-:-:S02]  /*f2c0*/  IMAD.MOV.U32 R14, RZ, RZ, R2 ;  /* 0x000000ffff0e7224 */ /* 0x000fc400078e0002 */
[----:B------:R-:W-:Y:S01]  /*f2d0*/  IMAD.MOV.U32 R15, RZ, RZ, R3 ;  /* 0x000000ffff0f7224 */ /* 0x000fe200078e0003 */
[----:B------:R-:W-:Y:S02]  /*f2e0*/  LOP3.LUT R4, R72, R194, RZ, 0x3c, !PT ;  /* 0x000000c248047212 */ /* 0x000fe400078e3cff */
[----:B------:R-:W-:Y:S02]  /*f2f0*/  LOP3.LUT R5, R73, R195, RZ, 0x3c, !PT ;  /* 0x000000c349057212 */ /* 0x000fe400078e3cff */
[----:B------:R0:W-:Y:S01]  /*f300*/  STL.128 [R1+0x790], R12 ;  /* 0x0007900c01007387 */ /* 0x0001e20000100c00 */
[----:B------:R-:W-:Y:S02]  /*f310*/  LOP3.LUT R2, R74, R196, RZ, 0x3c, !PT ;  /* 0x000000c44a027212 */ /* 0x000fe400078e3cff */
[----:B------:R-:W-:Y:S01]  /*f320*/  LOP3.LUT R3, R75, R197, RZ, 0x3c, !PT ;  /* 0x000000c54b037212 */ /* 0x000fe200078e3cff */
[----:B0-----:R-:W-:Y:S02]  /*f330*/  IMAD.MOV.U32 R12, RZ, RZ, R8 ;  /* 0x000000ffff0c7224 */ /* 0x001fe400078e0008 */
[----:B------:R-:W-:-:S02]  /*f340*/  IMAD.MOV.U32 R13, RZ, RZ, R9 ;  /* 0x000000ffff0d7224 */ /* 0x000fc400078e0009 */
[----:B------:R-:W-:Y:S02]  /*f350*/  IMAD.MOV.U32 R14, RZ, RZ, R6 ;  /* 0x000000ffff0e7224 */ /* 0x000fe400078e0006 */
[----:B------:R-:W-:Y:S01]  /*f360*/  IMAD.MOV.U32 R15, RZ, RZ, R7 ;  /* 0x000000ffff0f7224 */ /* 0x000fe200078e0007 */
[----:B--2---:R-:W-:Y:S02]  /*f370*/  LOP3.LUT R8, R76, R198, RZ, 0x3c, !PT ;  /* 0x000000c64c087212 */ /* 0x004fe400078e3cff */
[----:B------:R-:W-:Y:S02]  /*f380*/  LOP3.LUT R9, R77, R199, RZ, 0x3c, !PT ;  /* 0x000000c74d097212 */ /* 0x000fe400078e3cff */
[----:B------:R0:W-:Y:S01]  /*f390*/  STL.128 [R1+0x7a0], R12 ;  /* 0x0007a00c01007387 */ /* 0x0001e20000100c00 */
[----:B------:R-:W-:Y:S02]  /*f3a0*/  LOP3.LUT R6, R78, R200, RZ, 0x3c, !PT ;  /* 0x000000c84e067212 */ /* 0x000fe400078e3cff */
        /* <DEDUP_REMOVED lines=39> */
[----:B------:R-:W-:Y:S01]  /*f620*/  IMAD.MOV.U32 R7, RZ, RZ, R3 ;  /* 0x000000ffff077224 */ /* 0x000fe200078e0003 */
[----:B------:R1:W-:Y:S01]  /*f630*/  STL.128 [R1+0x610], R124 ;  /* 0x0006107c01007387 */ /* 0x0003e20000100c00 */
[----:B------:R-:W-:-:S03]  /*f640*/  VIADD R0, R0, 0x1 ;  /* 0x0000000100007836 */ /* 0x000fc60000000000 */
[----:B------:R1:W-:Y:S04]  /*f650*/  STL.128 [R1+0x630], R116 ;  /* 0x0006307401007387 */ /* 0x0003e80000100c00 */
        /* <DEDUP_REMOVED lines=13> */
[----:B------:R1:W-:Y:S01]  /*f730*/  STL.128 [R1+0x7f0], R4 ;  /* 0x0007f00401007387 */ /* 0x0003e20000100c00 */
[----:B------:R-:W-:-:S13]  /*f740*/  ISETP.NE.AND P0, PT, R0, 0xa, PT ;  /* 0x0000000a0000780c */ /* 0x000fda0003f05270 */
[----:B------:R-:W-:Y:S05]  /*f750*/  @P0 BRA `(.L_x_4) ;  /* 0xffffff9400080947 */ /* 0x000fea000383ffff */
[----:B------:R-:W-:-:S07]  /*f760*/  IMAD.MOV.U32 R0, RZ, RZ, RZ ;  /* 0x000000ffff007224 */ /* 0x000fce00078e00ff */
.L_x_5:
[----:B------:R-:W-:-:S04]  /*f770*/  VIADD R2, R1, 0x400 ;  /* 0x0000040001027836 */ /* 0x000fc80000000000 */
[----:B0-----:R-:W-:-:S05]  /*f780*/  IMAD R3, R0, 0x8, R2 ;  /* 0x0000000800037824 */ /* 0x001fca00078e0202 */
[----:B-1----:R-:W2:Y:S04]  /*f790*/  LDL.128 R4, [R3+0x10] ;  /* 0x0000100003047983 */ /* 0x002ea80000100c00 */
[----:B------:R-:W2:Y:S04]  /*f7a0*/  LDL.128 R16, [R3] ;  /* 0x0000000003107983 */ /* 0x000ea80000100c00 */
[----:B------:R-:W3:Y:S04]  /*f7b0*/  LDL.128 R8, [R3+0x20] ;  /* 0x0000200003087983 */ /* 0x000ee80000100c00 */
[----:B------:R-:W4:Y:S01]  /*f7c0*/  LDL.128 R12, [R3+0x30] ;  /* 0x00003000030c7983 */ /* 0x000f220000100c00 */
[----:B------:R-:W-:-:S05]  /*f7d0*/  VIADD R0, R0, 0x8 ;  /* 0x0000000800007836 */ /* 0x000fca0000000000 */
[----:B------:R-:W-:Y:S02]  /*f7e0*/  ISETP.GE.U32.AND P0, PT, R0, 0x80, PT ;  /* 0x000000800000780c */ /* 0x000fe40003f06070 */
[----:B--2---:R-:W-:Y:S02]  /*f7f0*/  LOP3.LUT R35, R19, R7, RZ, 0x3c, !PT ;  /* 0x0000000713237212 */ /* 0x004fe400078e3cff */
[----:B---3--:R-:W-:Y:S02]  /*f800*/  LOP3.LUT R45, R11, R5, RZ, 0x3c, !PT ;  /* 0x000000050b2d7212 */ /* 0x008fe400078e3cff */
[----:B----4-:R-:W-:Y:S02]  /*f810*/  LOP3.LUT R59, R5, R13, RZ, 0x3c, !PT ;  /* 0x0000000d053b7212 */ /* 0x010fe400078e3cff */
[----:B------:R-:W-:Y:S02]  /*f820*/  LOP3.LUT R35, R35, R9, R15, 0x96, !PT ;  /* 0x0000000923237212 */ /* 0x000fe400078e960f */
[----:B------:R-:W-:-:S02]  /*f830*/  LOP3.LUT R55, R45, R19, R7, 0x96, !PT ;  /* 0x000000132d377212 */ /* 0x000fc400078e9607 */
[----:B------:R-:W-:Y:S02]  /*f840*/  LOP3.LUT R59, R59, R19, R7, 0x96, !PT ;  /* 0x000000133b3b7212 */ /* 0x000fe400078e9607 */
[----:B------:R-:W-:Y:S02]  /*f850*/  LOP3.LUT R45, R45, R9, R15, 0x96, !PT ;  /* 0x000000092d2d7212 */ /* 0x000fe400078e960f */
[----:B------:R-:W-:Y:S02]  /*f860*/  LOP3.LUT R63, R35, R11, R13, 0x96, !PT ;  /* 0x0000000b233f7212 */ /* 0x000fe400078e960d */
[----:B------:R-:W-:Y:S02]  /*f870*/  LOP3.LUT R29, R18, R6, RZ, 0x3c, !PT ;  /* 0x00000006121d7212 */ /* 0x000fe400078e3cff */
[-CC-:B------:R-:W-:Y:S02]  /*f880*/  LOP3.LUT R51, R8, R10.reuse, R12.reuse, 0x96, !PT ;  /* 0x0000000a08337212 */ /* 0x180fe400078e960c */
[----:B------:R-:W-:-:S02]  /*f890*/  LOP3.LUT R25, R18, R10, R12, 0x96, !PT ;  /* 0x0000000a12197212 */ /* 0x000fc400078e960c */
[----:B------:R-:W-:Y:S02]  /*f8a0*/  LOP3.LUT R24, R45, R5, R9, 0x60, !PT ;  /* 0x000000052d187212 */ /* 0x000fe400078e6009 */
[--C-:B------:R-:W-:Y:S02]  /*f8b0*/  LOP3.LUT R7, R59, R9, R15.reuse, 0x60, !PT ;  /* 0x000000093b077212 */ /* 0x100fe400078e600f */
[----:B------:R-:W-:Y:S02]  /*f8c0*/  LOP3.LUT R22, R63, R5, R15, 0x60, !PT ;  /* 0x000000053f167212 */ /* 0x000fe400078e600f */
[----:B------:R-:W-:Y:S02]  /*f8d0*/  LOP3.LUT R21, R10, R4, RZ, 0x3c, !PT ;  /* 0x000000040a157212 */ /* 0x000fe400078e3cff */
[----:B------:R-:W-:Y:S02]  /*f8e0*/  LOP3.LUT R57, R4, R12, RZ, 0x3c, !PT ;  /* 0x0000000c04397212 */ /* 0x000fe400078e3cff */
[----:B------:R-:W-:-:S02]  /*f8f0*/  LOP3.LUT R29, R29, R8, R14, 0x96, !PT ;  /* 0x000000081d1d7212 */ /* 0x000fc400078e960e */
[-CC-:B------:R-:W-:Y:S02]  /*f900*/  LOP3.LUT R53, R9, R11.reuse, R13.reuse, 0x96, !PT ;  /* 0x0000000b09357212 */ /* 0x180fe400078e960d */
[-C--:B------:R-:W-:Y:S02]  /*f910*/  LOP3.LUT R51, R51, R16.reuse, RZ, 0x3c, !PT ;  /* 0x0000001033337212 */ /* 0x080fe400078e3cff */
[----:B------:R-:W-:Y:S02]  /*f920*/  LOP3.LUT R25, R25, R16, RZ, 0x3c, !PT ;  /* 0x0000001019197212 */ /* 0x000fe400078e3cff */
[----:B------:R-:W-:Y:S02]  /*f930*/  LOP3.LUT R27, R19, R11, R13, 0x96, !PT ;  /* 0x0000000b131b7212 */ /* 0x000fe400078e960d */
[----:B------:R-:W-:Y:S02]  /*f940*/  LOP3.LUT R24, R24, R7, RZ, 0x3c, !PT ;  /* 0x0000000718187212 */ /* 0x000fe400078e3cff */
[----:B------:R-:W-:-:S02]  /*f950*/  LOP3.LUT R22, R7, R22, RZ, 0x3c, !PT ;  /* 0x0000001607167212 */ /* 0x000fc400078e3cff */
[----:B------:R-:W-:Y:S02]  /*f960*/  LOP3.LUT R57, R57, R18, R6, 0x96, !PT ;  /* 0x0000001239397212 */ /* 0x000fe400078e9606 */
[----:B------:R-:W-:Y:S02]  /*f970*/  LOP3.LUT R46, R21, R8, R14, 0x96, !PT ;  /* 0x00000008152e7212 */ /* 0x000fe400078e960e */
[----:B------:R-:W-:Y:S02]  /*f980*/  LOP3.LUT R61, R29, R10, R12, 0x96, !PT ;  /* 0x0000000a1d3d7212 */ /* 0x000fe400078e960c */
[----:B------:R-:W-:Y:S02]  /*f990*/  LOP3.LUT R7, R4, R8, RZ, 0x3c, !PT ;  /* 0x0000000804077212 */ /* 0x000fe400078e3cff */
[----:B------:R-:W-:Y:S02]  /*f9a0*/  LOP3.LUT R31, R21, R18, R6, 0x96, !PT ;  /* 0x00000012151f7212 */ /* 0x000fe400078e9606 */
[----:B------:R-:W-:-:S02]  /*f9b0*/  LOP3.LUT R32, R16, R10, R12, 0x96, !PT ;  /* 0x0000000a10207212 */ /* 0x000fc400078e960c */
[--C-:B------:R-:W-:Y:S02]  /*f9c0*/  LOP3.LUT R30, R51, R8, R14.reuse, 0x96, !PT ;  /* 0x00000008331e7212 */ /* 0x100fe400078e960e */
[-C--:B------:R-:W-:Y:S02]  /*f9d0*/  LOP3.LUT R53, R53, R17.reuse, RZ, 0x3c, !PT ;  /* 0x0000001135357212 */ /* 0x080fe400078e3cff */
[-C--:B------:R-:W-:Y:S02]  /*f9e0*/  LOP3.LUT R48, R25, R4.reuse, R14, 0x96, !PT ;  /* 0x0000000419307212 */ /* 0x080fe400078e960e */
[----:B------:R-:W-:Y:S02]  /*f9f0*/  LOP3.LUT R27, R27, R17, RZ, 0x3c, !PT ;  /* 0x000000111b1b7212 */ /* 0x000fe400078e3cff */
[----:B------:R-:W-:Y:S02]  /*fa00*/  LOP3.LUT R23, R46, R4, R8, 0x60, !PT ;  /* 0x000000042e177212 */ /* 0x000fe400078e6008 */
[----:B------:R-:W-:-:S02]  /*fa10*/  LOP3.LUT R2, R57, R8, R14, 0x60, !PT ;  /* 0x0000000839027212 */ /* 0x000fc400078e600e */
[--C-:B------:R-:W-:Y:S02]  /*fa20*/  LOP3.LUT R20, R61, R4, R14.reuse, 0x60, !PT ;  /* 0x000000043d147212 */ /* 0x100fe400078e600e */
[-CC-:B------:R-:W-:Y:S02]  /*fa30*/  LOP3.LUT R50, R7, R18.reuse, R14.reuse, 0x96, !PT ;  /* 0x0000001207327212 */ /* 0x180fe400078e960e */
[----:B------:R-:W-:Y:S02]  /*fa40*/  LOP3.LUT R54, R17, R11, R13, 0x96, !PT ;  /* 0x0000000b11367212 */ /* 0x000fe400078e960d */
[----:B------:R-:W-:Y:S02]  /*fa50*/  LOP3.LUT R6, R31, R18, R14, 0x60, !PT ;  /* 0x000000121f067212 */ /* 0x000fe400078e600e */
[----:B------:R-:W-:Y:S02]  /*fa60*/  LOP3.LUT R21, R30, R31, R32, 0x60, !PT ;  /* 0x0000001f1e157212 */ /* 0x000fe400078e6020 */
[----:B------:R-:W-:-:S02]  /*fa70*/  LOP3.LUT R49, R53, R9, R15, 0x96, !PT ;  /* 0x0000000935317212 */ /* 0x000fc400078e960f */
[----:B------:R-:W-:Y:S02]  /*fa80*/  LOP3.LUT R7, R29, R48, R16, 0xb8, !PT ;  /* 0x000000301d077212 */ /* 0x000fe400078eb810 */
[----:B------:R-:W-:Y:S02]  /*fa90*/  LOP3.LUT R11, R5, R9, RZ, 0x3c, !PT ;  /* 0x00000009050b7212 */ /* 0x000fe400078e3cff */
[----:B------:R-:W-:Y:S02]  /*faa0*/  LOP3.LUT R47, R27, R5, R15, 0x96, !PT ;  /* 0x000000051b2f7212 */ /* 0x000fe400078e960f */
[----:B------:R-:W-:Y:S02]  /*fab0*/  LOP3.LUT R23, R23, R2, RZ, 0x3c, !PT ;  /* 0x0000000217177212 */ /* 0x000fe400078e3cff */
[----:B------:R-:W-:Y:S02]  /*fac0*/  LOP3.LUT R20, R2, R20, RZ, 0x3c, !PT ;  /* 0x0000001402147212 */ /* 0x000fe400078e3cff */
[----:B------:R-:W-:-:S02]  /*fad0*/  LOP3.LUT R21, R6, R21, RZ, 0x3c, !PT ;  /* 0x0000001506157212 */ /* 0x000fc400078e3cff */
[--C-:B------:R-:W-:Y:S02]  /*fae0*/  LOP3.LUT R2, R55, R19, R15.reuse, 0x60, !PT ;  /* 0x0000001337027212 */ /* 0x100fe400078e600f */
[----:B------:R-:W-:Y:S02]  /*faf0*/  LOP3.LUT R43, R49, R55, R54, 0x60, !PT ;  /* 0x00000037312b7212 */ /* 0x000fe400078e6036 */
[----:B------:R-:W-:Y:S02]  /*fb00*/  LOP3.LUT R7, R7, R29, R50, 0x78, !PT ;  /* 0x0000001d07077212 */ /* 0x000fe400078e7832 */
[----:B------:R-:W-:Y:S02]  /*fb10*/  LOP3.LUT R52, R11, R19, R15, 0x96, !PT ;  /* 0x000000130b347212 */ /* 0x000fe400078e960f */
[----:B------:R-:W-:Y:S02]  /*fb20*/  LOP3.LUT R6, R4, R14, RZ, 0x3c, !PT ;  /* 0x0000000e04067212 */ /* 0x000fe400078e3cff */
[----:B------:R-:W-:-:S02]  /*fb30*/  LOP3.LUT R11, R35, R47, R17, 0xb8, !PT ;  /* 0x0000002f230b7212 */ /* 0x000fc400078eb811 */
[----:B------:R-:W-:Y:S02]  /*fb40*/  LOP3.LUT R10, R5, R15, RZ, 0x3c, !PT ;  /* 0x0000000f050a7212 */ /* 0x000fe400078e3cff */
        /* <DEDUP_REMOVED lines=8> */
[----:B------:R-:W-:Y:S02]  /*fbd0*/  LOP3.LUT R7, R7, R29, R50, 0x78, !PT ;  /* 0x0000001d07077212 */ /* 0x000fe400078e7832 */
[----:B------:R-:W-:Y:S02]  /*fbe0*/  LOP3.LUT R11, R11, R5, R13, 0x96, !PT ;  /* 0x000000050b0b7212 */ /* 0x000fe400078e960d */
[----:B------:R-:W-:-:S02]  /*fbf0*/  LOP3.LUT R6, R6, R27, R54, 0x78, !PT ;  /* 0x0000001b06067212 */ /* 0x000fc400078e7836 */
[----:B------:R-:W-:Y:S02]  /*fc00*/  LOP3.LUT R10, R10, R35, R52, 0x78, !PT ;  /* 0x000000230a0a7212 */ /* 0x000fe400078e7834 */
[-C--:B------:R-:W-:Y:S02]  /*fc10*/  LOP3.LUT R2, R2, R23.reuse, RZ, 0x3c, !PT ;  /* 0x0000001702027212 */ /* 0x080fe400078e3cff */
[----:B------:R-:W-:Y:S02]  /*fc20*/  LOP3.LUT R12, R12, R23, RZ, 0x3c, !PT ;  /* 0x000000170c0c7212 */ /* 0x000fe400078e3cff */
[----:B------:R-:W-:Y:S02]  /*fc30*/  LOP3.LUT R21, R21, R31, R32, 0x96, !PT ;  /* 0x0000001f15157212 */ /* 0x000fe400078e9620 */
[----:B------:R-:W-:Y:S02]  /*fc40*/  LOP3.LUT R7, R20, R7, R61, 0x96, !PT ;  /* 0x0000000714077212 */ /* 0x000fe400078e963d */
[----:B------:R-:W-:-:S02]  /*fc50*/  LOP3.LUT R6, R6, R24, RZ, 0x3c, !PT ;  /* 0x0000001806067212 */ /* 0x000fc400078e3cff */
[----:B------:R-:W-:Y:S02]  /*fc60*/  LOP3.LUT R43, R43, R55, R54, 0x96, !PT ;  /* 0x000000372b2b7212 */ /* 0x000fe400078e9636 */
[----:B------:R-:W-:Y:S02]  /*fc70*/  LOP3.LUT R11, R11, R24, RZ, 0x3c, !PT ;  /* 0x000000180b0b7212 */ /* 0x000fe400078e3cff */
[----:B------:R-:W-:Y:S02]  /*fc80*/  LOP3.LUT R10, R22, R10, R63, 0x96, !PT ;  /* 0x0000000a160a7212 */ /* 0x000fe400078e963f */
[----:B------:R-:W-:Y:S02]  /*fc90*/  LOP3.LUT R21, R30, R21, R20, 0x96, !PT ;  /* 0x000000151e157212 */ /* 0x000fe400078e9614 */
[----:B------:R-:W-:Y:S02]  /*fca0*/  LOP3.LUT R40, R7, R12, R2, 0x78, !PT ;  /* 0x0000000c07287212 */ /* 0x000fe400078e7802 */
[----:B------:R-:W-:-:S02]  /*fcb0*/  LOP3.LUT R43, R49, R43, R22, 0x96, !PT ;  /* 0x0000002b312b7212 */ /* 0x000fc400078e9616 */
[----:B------:R-:W-:Y:S02]  /*fcc0*/  LOP3.LUT R42, R10, R11, R6, 0x78, !PT ;  /* 0x0000000b0a2a7212 */ /* 0x000fe400078e7806 */
[--C-:B------:R-:W-:Y:S02]  /*fcd0*/  LOP3.LUT R22, R12, R7, R21.reuse, 0x20, !PT ;  /* 0x000000070c167212 */ /* 0x100fe400078e2015 */
[----:B------:R-:W-:Y:S02]  /*fce0*/  LOP3.LUT R39, R7, R2, R21, 0x26, !PT ;  /* 0x0000000207277212 */ /* 0x000fe400078e2615 */
[C-C-:B------:R-:W-:Y:S02]  /*fcf0*/  LOP3.LUT R40, R21.reuse, R40, R2.reuse, 0xb8, !PT ;  /* 0x0000002815287212 */ /* 0x140fe400078eb802 */
[----:B------:R-:W-:Y:S02]  /*fd00*/  LOP3.LUT R21, R21, R12, R2, 0x78, !PT ;  /* 0x0000000c15157212 */ /* 0x000fe400078e7802 */
[----:B------:R-:W-:-:S02]  /*fd10*/  LOP3.LUT R44, R11, R10, R43, 0x20, !PT ;  /* 0x0000000a0b2c7212 */ /* 0x000fc400078e202b */
[----:B------:R-:W-:Y:S02]  /*fd20*/  LOP3.LUT R41, R10, R6, R43, 0x26, !PT ;  /* 0x000000060a297212 */ /* 0x000fe400078e262b */
[C-C-:B------:R-:W-:Y:S02]  /*fd30*/  LOP3.LUT R42, R43.reuse, R42, R6.reuse, 0xb8, !PT ;  /* 0x0000002a2b2a7212 */ /* 0x140fe400078eb806 */
[-C--:B------:R-:W-:Y:S02]  /*fd40*/  LOP3.LUT R43, R43, R11.reuse, R6, 0x78, !PT ;  /* 0x0000000b2b2b7212 */ /* 0x080fe400078e7806 */
[----:B------:R-:W-:Y:S02]  /*fd50*/  LOP3.LUT R22, R22, R12, R2, 0x78, !PT ;  /* 0x0000000c16167212 */ /* 0x000fe400078e7802 */
[----:B------:R-:W-:Y:S02]  /*fd60*/  LOP3.LUT R44, R44, R11, R6, 0x78, !PT ;  /* 0x0000000b2c2c7212 */ /* 0x000fe400078e7806 */
[----:B------:R-:W-:-:S02]  /*fd70*/  LOP3.LUT R21, R7, R21, R12, 0xb8, !PT ;  /* 0x0000001507157212 */ /* 0x000fc400078eb80c */
[-C--:B------:R-:W-:Y:S02]  /*fd80*/  LOP3.LUT R39, R39, R12.reuse, R2, 0x78, !PT ;  /* 0x0000000c27277212 */ /* 0x080fe400078e7802 */
[----:B------:R-:W-:Y:S02]  /*fd90*/  LOP3.LUT R43, R10, R43, R11, 0xb8, !PT ;  /* 0x0000002b0a2b7212 */ /* 0x000fe400078eb80b */
[-C--:B------:R-:W-:Y:S02]  /*fda0*/  LOP3.LUT R41, R41, R11.reuse, R6, 0x78, !PT ;  /* 0x0000000b29297212 */ /* 0x080fe400078e7806 */
[----:B------:R-:W-:Y:S02]  /*fdb0*/  LOP3.LUT R22, R22, R12, R7, 0x96, !PT ;  /* 0x0000000c16167212 */ /* 0x000fe400078e9607 */
[----:B------:R-:W-:Y:S02]  /*fdc0*/  LOP3.LUT R44, R44, R11, R10, 0x96, !PT ;  /* 0x0000000b2c2c7212 */ /* 0x000fe400078e960a */
[----:B------:R-:W-:-:S02]  /*fdd0*/  LOP3.LUT R7, R21, R31, R32, 0x60, !PT ;  /* 0x0000001f15077212 */ /* 0x000fc400078e6020 */
[----:B------:R-:W-:Y:S02]  /*fde0*/  LOP3.LUT R33, R29, R40, R39, 0x60, !PT ;  /* 0x000000281d217212 */ /* 0x000fe400078e6027 */
[----:B------:R-:W-:Y:S02]  /*fdf0*/  LOP3.LUT R11, R43, R55, R54, 0x60, !PT ;  /* 0x000000372b0b7212 */ /* 0x000fe400078e6036 */
[----:B------:R-:W-:Y:S02]  /*fe00*/  LOP3.LUT R38, R35, R42, R41, 0x60, !PT ;  /* 0x0000002a23267212 */ /* 0x000fe400078e6029 */
[C---:B------:R-:W-:Y:S02]  /*fe10*/  LOP3.LUT R2, R7.reuse, R22, R25, 0x78, !PT ;  /* 0x0000001607027212 */ /* 0x040fe400078e7819 */
[----:B------:R-:W-:Y:S02]  /*fe20*/  LOP3.LUT R12, R7, R40, R16, 0x78, !PT ;  /* 0x00000028070c7212 */ /* 0x000fe400078e7810 */
[----:B------:R-:W-:-:S02]  /*fe30*/  LOP3.LUT R34, R39, R16, R29, 0x60, !PT ;  /* 0x0000001027227212 */ /* 0x000fc400078e601d */
[C---:B------:R-:W-:Y:S02]  /*fe40*/  LOP3.LUT R7, R11.reuse, R44, R27, 0x78, !PT ;  /* 0x0000002c0b077212 */ /* 0x040fe400078e781b */
[----:B------:R-:W-:Y:S02]  /*fe50*/  LOP3.LUT R20, R11, R42, R17, 0x78, !PT ;  /* 0x0000002a0b147212 */ /* 0x000fe400078e7811 */
[----:B------:R-:W-:Y:S02]  /*fe60*/  LOP3.LUT R13, R33, R40, R16, 0x78, !PT ;  /* 0x00000028210d7212 */ /* 0x000fe400078e7810 */
[----:B------:R-:W-:Y:S02]  /*fe70*/  LOP3.LUT R36, R41, R17, R35, 0x60, !PT ;  /* 0x0000001129247212 */ /* 0x000fe400078e6023 */
[----:B------:R-:W-:Y:S02]  /*fe80*/  LOP3.LUT R11, R43, R44, RZ, 0x3c, !PT ;  /* 0x0000002c2b0b7212 */ /* 0x000fe400078e3cff */
[----:B------:R-:W-:-:S02]  /*fe90*/  LOP3.LUT R16, R38, R42, R17, 0x78, !PT ;  /* 0x0000002a26107212 */ /* 0x000fc400078e7811 */
[----:B------:R-:W-:Y:S02]  /*fea0*/  LOP3.LUT R17, R21, R40, RZ, 0x3c, !PT ;  /* 0x0000002815117212 */ /* 0x000fe400078e3cff */
[----:B------:R-:W-:Y:S02]  /*feb0*/  LOP3.LUT R24, R11, R19, R15, 0x60, !PT ;  /* 0x000000130b187212 */ /* 0x000fe400078e600f */
[----:B------:R-:W-:Y:S02]  /*fec0*/  LOP3.LUT R29, R43, R42, RZ, 0x3c, !PT ;  /* 0x0000002a2b1d7212 */ /* 0x000fe400078e3cff */
[C---:B------:R-:W-:Y:S02]  /*fed0*/  LOP3.LUT R35, R17.reuse, R22, R39, 0x96, !PT ;  /* 0x0000001611237212 */ /* 0x040fe400078e9627 */
[----:B------:R-:W-:Y:S02]  /*fee0*/  LOP3.LUT R11, R22, R39, RZ, 0x3c, !PT ;  /* 0x00000027160b7212 */ /* 0x000fe400078e3cff */
[----:B------:R-:W-:-:S02]  /*fef0*/  LOP3.LUT R28, R17, R8, R14, 0x60, !PT ;  /* 0x00000008111c7212 */ /* 0x000fc400078e600e */
[----:B------:R-:W-:Y:S02]  /*ff00*/  LOP3.LUT R17, R44, R41, RZ, 0x3c, !PT ;  /* 0x000000292c117212 */ /* 0x000fe400078e3cff */
[----:B------:R-:W-:Y:S02]  /*ff10*/  LOP3.LUT R37, R29, R44, R41, 0x96, !PT ;  /* 0x0000002c1d257212 */ /* 0x000fe400078e9629 */
[-C--:B------:R-:W-:Y:S02]  /*ff20*/  LOP3.LUT R6, R11, R4.reuse, R14, 0x60, !PT ;  /* 0x000000040b067212 */ /* 0x080fe400078e600e */
[----:B------:R-:W-:Y:S02]  /*ff30*/  LOP3.LUT R27, R35, R4, R8, 0x60, !PT ;  /* 0x00000004231b7212 */ /* 0x000fe400078e6008 */
[----:B------:R-:W-:Y:S02]  /*ff40*/  LOP3.LUT R25, R57, R21, R40, 0x60, !PT ;  /* 0x0000001539197212 */ /* 0x000fe400078e6028 */
[----:B------:R-:W-:-:S02]  /*ff50*/  LOP3.LUT R23, R21, R22, RZ, 0x3c, !PT ;  /* 0x0000001615177212 */ /* 0x000fc400078e3cff */
[----:B------:R-:W-:Y:S02]  /*ff60*/  LOP3.LUT R4, R22, R32, RZ, 0xc0, !PT ;  /* 0x0000002016047212 */ /* 0x000fe400078ec0ff */
[--C-:B------:R-:W-:Y:S02]  /*ff70*/  LOP3.LUT R29, R29, R9, R15.reuse, 0x60, !PT ;  /* 0x000000091d1d7212 */ /* 0x100fe400078e600f */
[-C--:B------:R-:W-:Y:S02]  /*ff80*/  LOP3.LUT R15, R17, R5.reuse, R15, 0x60, !PT ;  /* 0x00000005110f7212 */ /* 0x080fe400078e600f */
[----:B------:R-:W-:Y:S02]  /*ff90*/  LOP3.LUT R26, R37, R5, R9, 0x60, !PT ;  /* 0x00000005251a7212 */ /* 0x000fe400078e6009 */
        /* <DEDUP_REMOVED lines=8> */
[----:B------:R-:W-:Y:S02]  /*10020*/  LOP3.LUT R31, R31, R21, R22, 0x60, !PT ;  /* 0x000000151f1f7212 */ /* 0x000fe400078e6016 */
[----:B------:R-:W-:Y:S02]  /*10030*/  LOP3.LUT R5, R9, R34, RZ, 0x3c, !PT ;  /* 0x0000002209057212 */ /* 0x000fe400078e3cff */
[----:B------:R-:W-:Y:S02]  /*10040*/  LOP3.LUT R17, R17, R9, R4, 0x96, !PT ;  /* 0x0000000911117212 */ /* 0x000fe400078e9604 */
[----:B------:R-:W-:Y:S02]  /*10050*/  LOP3.LUT R6, R25, R6, R28, 0x96, !PT ;  /* 0x0000000619067212 */ /* 0x000fe400078e961c */
[-C--:B------:R-:W-:Y:S02]  /*10060*/  LOP3.LUT R21, R63, R44.reuse, R41, 0x60, !PT ;  /* 0x0000002c3f157212 */ /* 0x080fe400078e6029 */
        /* <DEDUP_REMOVED lines=8> */
[----:B------:R-:W-:Y:S02]  /*100f0*/  LOP3.LUT R24, R21, R24, RZ, 0x3c, !PT ;  /* 0x0000001815187212 */ /* 0x000fe400078e3cff */
[----:B------:R-:W-:Y:S02]  /*10100*/  LOP3.LUT R2, R13, R2, R23, 0x96, !PT ;  /* 0x000000020d027212 */ /* 0x000fe400078e9617 */
[----:B------:R-:W-:Y:S02]  /*10110*/  LOP3.LUT R16, R18, R41, R47, 0x78, !PT ;  /* 0x0000002912107212 */ /* 0x000fe400078e782f */
[----:B------:R-:W-:Y:S02]  /*10120*/  LOP3.LUT R21, R7, R36, RZ, 0x3c, !PT ;  /* 0x0000002407157212 */ /* 0x000fe400078e3cff */
[----:B------:R-:W-:-:S02]  /*10130*/  LOP3.LUT R23, R10, R23, RZ, 0x3c, !PT ;  /* 0x000000170a177212 */ /* 0x000fc400078e3cff */
[----:B------:R-:W-:Y:S02]  /*10140*/  LOP3.LUT R10, R4, R40, R51, 0x78, !PT ;  /* 0x00000028040a7212 */ /* 0x000fe400078e7833 */
[----:B------:R-:W-:Y:S02]  /*10150*/  LOP3.LUT R18, R18, R7, R25, 0x96, !PT ;  /* 0x0000000712127212 */ /* 0x000fe400078e9619 */
[----:B------:R-:W-:Y:S02]  /*10160*/  LOP3.LUT R12, R5, R12, R4, 0x96, !PT ;  /* 0x0000000c050c7212 */ /* 0x000fe400078e9604 */
[----:B------:R-:W-:Y:S02]  /*10170*/  LOP3.LUT R7, R30, R15, R29, 0x96, !PT ;  /* 0x0000000f1e077212 */ /* 0x000fe400078e961d */
[-CC-:B------:R-:W-:Y:S02]  /*10180*/  LOP3.LUT R4, R4, R5.reuse, R33.reuse, 0x96, !PT ;  /* 0x0000000504047212 */ /* 0x180fe400078e9621 */
[----:B------:R-:W-:-:S02]  /*10190*/  LOP3.LUT R14, R14, R5, R33, 0x96, !PT ;  /* 0x000000050e0e7212 */ /* 0x000fc400078e9621 */
[----:B------:R-:W-:Y:S02]  /*101a0*/  LOP3.LUT R15, R21, R20, R25, 0x96, !PT ;  /* 0x00000014150f7212 */ /* 0x000fe400078e9619 */
[CCC-:B------:R-:W-:Y:S02]  /*101b0*/  LOP3.LUT R5, R25.reuse, R21.reuse, R38.reuse, 0x96, !PT ;  /* 0x0000001519057212 */ /* 0x1c0fe400078e9626 */
        /* <DEDUP_REMOVED lines=8> */
[----:B------:R-:W-:Y:S02]  /*10240*/  LOP3.LUT R11, R11, R20, RZ, 0x3c, !PT ;  /* 0x000000140b0b7212 */ /* 0x000fe400078e3cff */
[----:B------:R-:W-:-:S02]  /*10250*/  LOP3.LUT R7, R22, R7, R24, 0x96, !PT ;  /* 0x0000000716077212 */ /* 0x000fc400078e9618 */
[----:B------:R-:W-:Y:S02]  /*10260*/  LOP3.LUT R19, R27, R31, R28, 0x96, !PT ;  /* 0x0000001f1b137212 */ /* 0x000fe400078e961c */
[----:B------:R-:W-:Y:S02]  /*10270*/  LOP3.LUT R20, R26, R32, R29, 0x96, !PT ;  /* 0x000000201a147212 */ /* 0x000fe400078e961d */
[----:B------:R-:W-:Y:S02]  /*10280*/  LOP3.LUT R4, R4, R19, RZ, 0x3c, !PT ;  /* 0x0000001304047212 */ /* 0x000fe400078e3cff */
[----:B------:R-:W-:Y:S02]  /*10290*/  LOP3.LUT R5, R5, R20, RZ, 0x3c, !PT ;  /* 0x0000001405057212 */ /* 0x000fe400078e3cff */
[----:B------:R-:W-:Y:S02]  /*102a0*/  LOP3.LUT R6, RZ, R6, RZ, 0x33, !PT ;  /* 0x00000006ff067212 */ /* 0x000fe400078e33ff */
[----:B------:R-:W-:-:S02]  /*102b0*/  LOP3.LUT R7, RZ, R7, RZ, 0x33, !PT ;  /* 0x00000007ff077212 */ /* 0x000fc400078e33ff */
[--C-:B------:R-:W-:Y:S02]  /*102c0*/  LOP3.LUT R12, R12, R27, R28.reuse, 0x96, !PT ;  /* 0x0000001b0c0c7212 */ /* 0x100fe400078e961c */
[--C-:B------:R-:W-:Y:S02]  /*102d0*/  LOP3.LUT R15, R15, R26, R29.reuse, 0x96, !PT ;  /* 0x0000001a0f0f7212 */ /* 0x100fe400078e961d */
[----:B------:R-:W-:Y:S02]  /*102e0*/  LOP3.LUT R10, R10, R19, RZ, 0x3c, !PT ;  /* 0x000000130a0a7212 */ /* 0x000fe400078e3cff */
[----:B------:R-:W-:Y:S02]  /*102f0*/  LOP3.LUT R13, R13, R20, RZ, 0x3c, !PT ;  /* 0x000000140d0d7212 */ /* 0x000fe400078e3cff */
[----:B------:R-:W-:Y:S02]  /*10300*/  LOP3.LUT R14, R14, R27, R28, 0x96, !PT ;  /* 0x0000001b0e0e7212 */ /* 0x000fe400078e961c */
[----:B------:R-:W-:Y:S01]  /*10310*/  LOP3.LUT R16, R16, R26, R29, 0x96, !PT ;  /* 0x0000001a10107212 */ /* 0x000fe200078e961d */
[----:B------:R0:W-:Y:S01]  /*10320*/  STL.128 [R3+0x20], R4 ;  /* 0x0000200403007387 */ /* 0x0001e20000100c00 */
[----:B------:R-:W-:-:S02]  /*10330*/  LOP3.LUT R8, R8, R21, RZ, 0x3c, !PT ;  /* 0x0000001508087212 */ /* 0x000fc400078e3cff */
[----:B------:R-:W-:Y:S02]  /*10340*/  LOP3.LUT R17, R17, R19, RZ, 0x3c, !PT ;  /* 0x0000001311117212 */ /* 0x000fe400078e3cff */
[----:B------:R-:W-:Y:S02]  /*10350*/  LOP3.LUT R18, R18, R20, RZ, 0x3c, !PT ;  /* 0x0000001412127212 */ /* 0x000fe400078e3cff */
[----:B------:R-:W-:Y:S02]  /*10360*/  LOP3.LUT R8, R8, R27, R28, 0x96, !PT ;  /* 0x0000001b08087212 */ /* 0x000fe400078e961c */
[----:B------:R-:W-:Y:S02]  /*10370*/  LOP3.LUT R11, R11, R26, R29, 0x96, !PT ;  /* 0x0000001a0b0b7212 */ /* 0x000fe400078e961d */
[----:B------:R-:W-:Y:S02]  /*10380*/  LOP3.LUT R2, R2, R19, RZ, 0x3c, !PT ;  /* 0x0000001302027212 */ /* 0x000fe400078e3cff */
[----:B------:R-:W-:Y:S01]  /*10390*/  LOP3.LUT R9, R9, R20, RZ, 0x3c, !PT ;  /* 0x0000001409097212 */ /* 0x000fe200078e3cff */
[----:B0-----:R-:W-:-:S02]  /*103a0*/  IMAD.MOV.U32 R6, RZ, RZ, R12 ;  /* 0x000000ffff067224 */ /* 0x001fc400078e000c */
[----:B------:R-:W-:Y:S02]  /*103b0*/  IMAD.MOV.U32 R7, RZ, RZ, R15 ;  /* 0x000000ffff077224 */ /* 0x000fe400078e000f */
[----:B------:R-:W-:Y:S01]  /*103c0*/  IMAD.MOV.U32 R4, RZ, RZ, R10 ;  /* 0x000000ffff047224 */ /* 0x000fe200078e000a */
[----:B------:R-:W-:Y:S01]  /*103d0*/  LOP3.LUT R10, RZ, R14, RZ, 0x33, !PT ;  /* 0x0000000eff0a7212 */ /* 0x000fe200078e33ff */
[----:B------:R-:W-:Y:S01]  /*103e0*/  IMAD.MOV.U32 R5, RZ, RZ, R13 ;  /* 0x000000ffff057224 */ /* 0x000fe200078e000d */
[----:B------:R-:W-:Y:S02]  /*103f0*/  LOP3.LUT R13, RZ, R16, RZ, 0x33, !PT ;  /* 0x00000010ff0d7212 */ /* 0x000fe400078e33ff */
[----:B------:R-:W-:Y:S02]  /*10400*/  LOP3.LUT R2, RZ, R2, RZ, 0x33, !PT ;  /* 0x00000002ff027212 */ /* 0x000fe400078e33ff */
[----:B------:R0:W-:Y:S01]  /*10410*/  STL.128 [R3+0x10], R4 ;  /* 0x0000100403007387 */ /* 0x0001e20000100c00 */
[----:B------:R-:W-:-:S02]  /*10420*/  LOP3.LUT R9, RZ, R9, RZ, 0x33, !PT ;  /* 0x00000009ff097212 */ /* 0x000fc400078e33ff */
[----:B------:R-:W-:Y:S02]  /*10430*/  LOP3.LUT R8, RZ, R8, RZ, 0x33, !PT ;  /* 0x00000008ff087212 */ /* 0x000fe400078e33ff */
[----:B------:R-:W-:Y:S01]  /*10440*/  LOP3.LUT R11, RZ, R11, RZ, 0x33, !PT ;  /* 0x0000000bff0b7212 */ /* 0x000fe200078e33ff */
        /* <DEDUP_REMOVED lines=11> */
[----:B------:R-:W1:Y:S01]  /*10500*/  LDC.64 R208, c[0x0][0x388] ;  /* 0x0000e200ffd07b82 */ /* 0x000e620000000a00 */
[C---:B------:R-:W-:Y:S01]  /*10510*/  R2UR UR4, R218.reuse ;  /* 0x00000000da0472ca */ /* 0x040fe200000e0000 */
[----:B------:R-:W2:Y:S01]  /*10520*/  LDL.128 R116, [R1+0x400] ;  /* 0x0004000001747983 */ /* 0x000ea20000100c00 */
[C---:B------:R-:W-:Y:S02]  /*10530*/  R2UR UR5, R219.reuse ;  /* 0x00000000db0572ca */ /* 0x040fe400000e0000 */
[C---:B------:R-:W-:Y:S01]  /*10540*/  R2UR UR6, R218.reuse ;  /* 0x00000000da0672ca */ /* 0x040fe200000e0000 */
[----:B------:R-:W3:Y:S01]  /*10550*/  LDL.128 R44, [R1+0x410] ;  /* 0x00041000012c7983 */ /* 0x000ee20000100c00 */
[C---:B------:R-:W-:Y:S02]  /*10560*/  R2UR UR7, R219.reuse ;  /* 0x00000000db0772ca */ /* 0x040fe400000e0000 */
[----:B------:R-:W-:Y:S01]  /*10570*/  R2UR UR8, R218 ;  /* 0x00000000da0872ca */ /* 0x000fe200000e0000 */
[----:B------:R-:W4:Y:S01]  /*10580*/  LDL.128 R40, [R1+0x420] ;  /* 0x0004200001287983 */ /* 0x000f220000100c00 */
[----:B------:R-:W-:-:S02]  /*10590*/  R2UR UR9, R219 ;  /* 0x00000000db0972ca */ /* 0x000fc400000e0000 */
[----:B------:R-:W-:Y:S01]  /*105a0*/  R2UR UR10, R218 ;  /* 0x00000000da0a72ca */ /* 0x000fe200000e0000 */
[----:B------:R-:W5:Y:S01]  /*105b0*/  LDL.128 R36, [R1+0x430] ;  /* 0x0004300001247983 */ /* 0x000f620000100c00 */
[----:B------:R-:W-:-:S03]  /*105c0*/  R2UR UR11, R219 ;  /* 0x00000000db0b72ca */ /* 0x000fc600000e0000 */
[----:B------:R-:W5:Y:S04]  /*105d0*/  LDL.128 R32, [R1+0x540] ;  /* 0x0005400001207983 */ /* 0x000f680000100c00 */
[----:B------:R-:W5:Y:S04]  /*105e0*/  LDL.128 R28, [R1+0x550] ;  /* 0x00055000011c7983 */ /* 0x000f680000100c00 */
[----:B-1----:R-:W2:Y:S04]  /*105f0*/  LDG.E.64 R202, desc[UR4][R208.64+0x2800] ;  /* 0x00280004d0ca7981 */ /* 0x002ea8000c1e1b00 */
[----:B------:R-:W3:Y:S04]  /*10600*/  LDG.E.64 R204, desc[UR6][R208.64+0x2808] ;  /* 0x00280806d0cc7981 */ /* 0x000ee8000c1e1b00 */
[----:B------:R-:W4:Y:S04]  /*10610*/  LDG.E.64 R216, desc[UR8][R208.64+0x2810] ;  /* 0x00281008d0d87981 */ /* 0x000f28000c1e1b00 */
        /* <DEDUP_REMOVED lines=9> */
[----:B------:R-:W5:Y:S04]  /*106b0*/  LDL.128 R24, [R1+0x560] ;  /* 0x0005600001187983 */ /* 0x000f680000100c00 */
        /* <DEDUP_REMOVED lines=22> */
[----:B------:R-:W5:Y:S01]  /*10820*/  LDG.E.64 R142, desc[UR6][R208.64+0x28d8] ;  /* 0x0028d806d08e7981 */ /* 0x000f62000c1e1b00 */
[----:B------:R-:W-:-:S02]  /*10830*/  R2UR UR12, R218 ;  /* 0x00000000da0c72ca */ /* 0x000fc400000e0000 */
[----:B------:R-:W-:Y:S01]  /*10840*/  R2UR UR13, R219 ;  /* 0x00000000db0d72ca */ /* 0x000fe200000e0000 */
        /* <DEDUP_REMOVED lines=14> */
[----:B------:R-:W5:Y:S04]  /*10930*/  LDL.128 R92, [R1+0x530] ;  /* 0x00053000015c7983 */ /* 0x000f680000100c00 */
        /* <DEDUP_REMOVED lines=9> */
[----:B0-----:R-:W5:Y:S04]  /*109d0*/  LDL.128 R4, [R1+0x670] ;  /* 0x0006700001047983 */ /* 0x001f680000100c00 */
        /* <DEDUP_REMOVED lines=13> */
[----:B------:R-:W5:Y:S01]  /*10ab0*/  LDG.E.64 R200, desc[UR6][R208.64+0x29a8] ;  /* 0x0029a806d0c87981 */ /* 0x000f62000c1e1b00 */
[----:B--2---:R-:W-:-:S03]  /*10ac0*/  LOP3.LUT R116, R116, R202, RZ, 0x3c, !PT ;  /* 0x000000ca74747212 */ /* 0x004fc600078e3cff */
[----:B------:R-:W2:Y:S01]  /*10ad0*/  LDG.E.64 R228, desc[UR6][R208.64+0x29d8] ;  /* 0x0029d806d0e47981 */ /* 0x000ea2000c1e1b00 */
[----:B------:R-:W-:Y:S02]  /*10ae0*/  LOP3.LUT R117, R117, R203, RZ, 0x3c, !PT ;  /* 0x000000cb75757212 */ /* 0x000fe400078e3cff */
[----:B---3--:R-:W-:Y:S01]  /*10af0*/  LOP3.LUT R118, R118, R204, RZ, 0x3c, !PT ;  /* 0x000000cc76767212 */ /* 0x008fe200078e3cff */
[----:B------:R-:W3:Y:S01]  /*10b00*/  LDG.E.64 R202, desc[UR6][R208.64+0x29b8] ;  /* 0x0029b806d0ca7981 */ /* 0x000ee2000c1e1b00 */
[----:B------:R-:W-:Y:S02]  /*10b10*/  LOP3.LUT R119, R119, R205, RZ, 0x3c, !PT ;  /* 0x000000cd77777212 */ /* 0x000fe400078e3cff */
[----:B----4-:R-:W-:Y:S01]  /*10b20*/  LOP3.LUT R0, R44, R216, RZ, 0x3c, !PT ;  /* 0x000000d82c007212 */ /* 0x010fe200078e3cff */
[----:B------:R-:W4:Y:S01]  /*10b30*/  LDG.E.64 R204, desc[UR4][R208.64+0x29b0] ;  /* 0x0029b004d0cc7981 */ /* 0x000f22000c1e1b00 */
[----:B-----5:R-:W-:-:S03]  /*10b40*/  LOP3.LUT R214, R40, R214, RZ, 0x3c, !PT ;  /* 0x000000d628d67212 */ /* 0x020fc600078e3cff */
[----:B------:R-:W5:Y:S01]  /*10b50*/  LDG.E.64 R250, desc[UR4][R208.64+0x29d0] ;  /* 0x0029d004d0fa7981 */ /* 0x000f62000c1e1b00 */
[----:B------:R-:W-:Y:S02]  /*10b60*/  LOP3.LUT R215, R41, R215, RZ, 0x3c, !PT ;  /* 0x000000d729d77212 */ /* 0x000fe400078e3cff */
[----:B------:R-:W-:Y:S01]  /*10b70*/  LOP3.LUT R42, R42, R212, RZ, 0x3c, !PT ;  /* 0x000000d42a2a7212 */ /* 0x000fe200078e3cff */
[----:B------:R-:W4:Y:S01]  /*10b80*/  LDG.E.64 R248, desc[UR4][R208.64+0x29e0] ;  /* 0x0029e004d0f87981 */ /* 0x000f22000c1e1b00 */
[----:B------:R-:W-:Y:S02]  /*10b90*/  LOP3.LUT R43, R43, R213, RZ, 0x3c, !PT ;  /* 0x000000d52b2b7212 */ /* 0x000fe400078e3cff */
[----:B------:R-:W-:Y:S01]  /*10ba0*/  LOP3.LUT R217, R45, R217, RZ, 0x3c, !PT ;  /* 0x000000d92dd97212 */ /* 0x000fe200078e3cff */
[----:B------:R0:W-:Y:S01]  /*10bb0*/  STL.128 [R1+0x400], R116 ;  /* 0x0004007401007387 */ /* 0x0001e20000100c00 */
[----:B------:R-:W-:Y:S02]  /*10bc0*/  LOP3.LUT R216, R46, R220, RZ, 0x3c, !PT ;  /* 0x000000dc2ed87212 */ /* 0x000fe400078e3cff */
[----:B------:R-:W-:Y:S01]  /*10bd0*/  LOP3.LUT R221, R47, R221, RZ, 0x3c, !PT ;  /* 0x000000dd2fdd7212 */ /* 0x000fe200078e3cff */
[----:B------:R-:W4:Y:S01]  /*10be0*/  LDG.E.64 R226, desc[UR6][R208.64+0x29e8] ;  /* 0x0029e806d0e27981 */ /* 0x000f22000c1e1b00 */
[----:B------:R-:W-:Y:S01]  /*10bf0*/  LOP3.LUT R40, R36, R210, RZ, 0x3c, !PT ;  /* 0x000000d224287212 */ /* 0x000fe200078e3cff */
[----:B------:R-:W-:Y:S01]  /*10c00*/  IMAD.MOV.U32 R36, RZ, RZ, R214 ;  /* 0x000000ffff247224 */ /* 0x000fe200078e00d6 */
[----:B------:R-:W-:Y:S01]  /*10c10*/  LOP3.LUT R41, R37, R211, RZ, 0x3c, !PT ;  /* 0x000000d325297212 */ /* 0x000fe200078e3cff */
[----:B------:R-:W-:Y:S01]  /*10c20*/  IMAD.MOV.U32 R37, RZ, RZ, R215 ;  /* 0x000000ffff257224 */ /* 0x000fe200078e00d7 */
[----:B------:R-:W-:Y:S01]  /*10c30*/  LOP3.LUT R207, R39, R207, RZ, 0x3c, !PT ;  /* 0x000000cf27cf7212 */ /* 0x000fe200078e3cff */
[----:B------:R-:W-:Y:S01]  /*10c40*/  IMAD.MOV.U32 R39, RZ, RZ, R43 ;  /* 0x000000ffff277224 */ /* 0x000fe200078e002b */
[----:B------:R-:W-:Y:S01]  /*10c50*/  LOP3.LUT R194, R32, R194, RZ, 0x3c, !PT ;  /* 0x000000c220c27212 */ /* 0x000fe200078e3cff */
[----:B------:R-:W3:Y:S01]  /*10c60*/  LDL.128 R44, [R1+0x7b0] ;  /* 0x0007b000012c7983 */ /* 0x000ee20000100c00 */
[----:B0-----:R-:W-:Y:S01]  /*10c70*/  IMAD.MOV.U32 R116, RZ, RZ, R0 ;  /* 0x000000ffff747224 */ /* 0x001fe200078e0000 */
[----:B------:R-:W-:Y:S01]  /*10c80*/  LOP3.LUT R0, R38, R206, RZ, 0x3c, !PT ;  /* 0x000000ce26007212 */ /* 0x000fe200078e3cff */
[----:B------:R-:W-:Y:S01]  /*10c90*/  IMAD.MOV.U32 R38, RZ, RZ, R42 ;  /* 0x000000ffff267224 */ /* 0x000fe200078e002a */
[----:B------:R-:W-:Y:S01]  /*10ca0*/  LOP3.LUT R195, R33, R195, RZ, 0x3c, !PT ;  /* 0x000000c321c37212 */ /* 0x000fe200078e3cff */
[----:B------:R-:W-:Y:S01]  /*10cb0*/  IMAD.MOV.U32 R117, RZ, RZ, R217 ;  /* 0x000000ffff757224 */ /* 0x000fe200078e00d9 */
[----:B------:R-:W4:Y:S01]  /*10cc0*/  LDG.E.64 R210, desc[UR4][R208.64+0x29c0] ;  /* 0x0029c004d0d27981 */ /* 0x000f22000c1e1b00 */
[----:B------:R-:W-:-:S02]  /*10cd0*/  IMAD.MOV.U32 R118, RZ, RZ, R216 ;  /* 0x000000ffff767224 */ /* 0x000fc400078e00d8 */
[----:B------:R-:W-:Y:S01]  /*10ce0*/  IMAD.MOV.U32 R119, RZ, RZ, R221 ;  /* 0x000000ffff777224 */ /* 0x000fe200078e00dd */
[----:B------:R0:W-:Y:S04]  /*10cf0*/  STL.128 [R1+0x420], R36 ;  /* 0x0004202401007387 */ /* 0x0001e80000100c00 */
[----:B------:R1:W-:Y:S01]  /*10d00*/  STL.128 [R1+0x410], R116 ;  /* 0x0004107401007387 */ /* 0x0003e20000100c00 */
[----:B------:R-:W-:-:S03]  /*10d10*/  LOP3.LUT R127, R31, R127, RZ, 0x3c, !PT ;  /* 0x0000007f1f7f7212 */ /* 0x000fc600078e3cff */
[----:B------:R-:W4:Y:S01]  /*10d20*/  LDG.E.64 R222, desc[UR4][R208.64+0x29f0] ;  /* 0x0029f004d0de7981 */ /* 0x000f22000c1e1b00 */
[----:B------:R-:W-:-:S03]  /*10d30*/  LOP3.LUT R191, R27, R191, RZ, 0x3c, !PT ;  /* 0x000000bf1bbf7212 */ /* 0x000fc600078e3cff */
[----:B------:R-:W4:Y:S01]  /*10d40*/  LDG.E.64 R220, desc[UR4][R208.64+0x2a00] ;  /* 0x002a0004d0dc7981 */ /* 0x000f22000c1e1b00 */
[----:B0-----:R-:W-:-:S03]  /*10d50*/  IMAD.MOV.U32 R36, RZ, RZ, R40 ;  /* 0x000000ffff247224 */ /* 0x001fc600078e0028 */
[----:B------:R-:W4:Y:S01]  /*10d60*/  LDG.E.64 R224, desc[UR8][R208.64+0x29f8] ;  /* 0x0029f808d0e07981 */ /* 0x000f22000c1e1b00 */
[----:B------:R-:W-:Y:S02]  /*10d70*/  IMAD.MOV.U32 R37, RZ, RZ, R41 ;  /* 0x000000ffff257224 */ /* 0x000fe400078e0029 */
[----:B------:R-:W-:Y:S01]  /*10d80*/  IMAD.MOV.U32 R38, RZ, RZ, R0 ;  /* 0x000000ffff267224 */ /* 0x000fe200078e0000 */
[----:B------:R-:W4:Y:S01]  /*10d90*/  LDG.E.64 R214, desc[UR8][R208.64+0x2a10] ;  /* 0x002a1008d0d67981 */ /* 0x000f22000c1e1b00 */
[----:B------:R-:W-:Y:S01]  /*10da0*/  IMAD.MOV.U32 R39, RZ, RZ, R207 ;  /* 0x000000ffff277224 */ /* 0x000fe200078e00cf */
[----:B-1----:R-:W-:Y:S02]  /*10db0*/  LOP3.LUT R118, R34, R192, RZ, 0x3c, !PT ;  /* 0x000000c022767212 */ /* 0x002fe400078e3cff */
[----:B------:R-:W-:Y:S01]  /*10dc0*/  LOP3.LUT R119, R35, R193, RZ, 0x3c, !PT ;  /* 0x000000c123777212 */ /* 0x000fe200078e3cff */
[----:B------:R-:W5:Y:S04]  /*10dd0*/  LDL.128 R40, [R1+0x4c0] ;  /* 0x0004c00001287983 */ /* 0x000f680000100c00 */
[----:B------:R0:W-:Y:S01]  /*10de0*/  STL.128 [R1+0x430], R36 ;  /* 0x0004302401007387 */ /* 0x0001e20000100c00 */
[----:B------:R-:W-:-:S02]  /*10df0*/  LOP3.LUT R116, R28, R124, RZ, 0x3c, !PT ;  /* 0x0000007c1c747212 */ /* 0x000fc400078e3cff */
[----:B------:R-:W-:Y:S01]  /*10e00*/  LOP3.LUT R117, R29, R125, RZ, 0x3c, !PT ;  /* 0x0000007d1d757212 */ /* 0x000fe200078e3cff */
[----:B------:R-:W5:Y:S01]  /*10e10*/  LDG.E.64 R206, desc[UR6][R208.64+0x29c8] ;  /* 0x0029c806d0ce7981 */ /* 0x000f62000c1e1b00 */
[----:B------:R-:W-:Y:S02]  /*10e20*/  LOP3.LUT R0, R30, R126, RZ, 0x3c, !PT ;  /* 0x0000007e1e007212 */ /* 0x000fe400078e3cff */
[----:B------:R-:W-:Y:S01]  /*10e30*/  LOP3.LUT R189, R91, R189, RZ, 0x3c, !PT ;  /* 0x000000bd5bbd7212 */ /* 0x000fe200078e3cff */
[----:B------:R-:W4:Y:S01]  /*10e40*/  LDG.E.64 R212, desc[UR4][R208.64+0x2a18] ;  /* 0x002a1804d0d47981 */ /* 0x000f22000c1e1b00 */
[----:B------:R-:W-:Y:S02]  /*10e50*/  LOP3.LUT R184, R84, R184, RZ, 0x3c, !PT ;  /* 0x000000b854b87212 */ /* 0x000fe400078e3cff */
[----:B------:R-:W-:Y:S01]  /*10e60*/  LOP3.LUT R185, R85, R185, RZ, 0x3c, !PT ;  /* 0x000000b955b97212 */ /* 0x000fe200078e3cff */
[----:B------:R-:W4:Y:S04]  /*10e70*/  LDG.E.64 R216, desc[UR6][R208.64+0x2a08] ;  /* 0x002a0806d0d87981 */ /* 0x000f28000c1e1b00 */
[----:B0-----:R-:W4:Y:S04]  /*10e80*/  LDL.128 R36, [R1+0x440] ;  /* 0x0004400001247983 */ /* 0x001f280000100c00 */
[----:B------:R0:W-:Y:S01]  /*10e90*/  STL.128 [R1+0x440], R32 ;  /* 0x0004402001007387 */ /* 0x0001e20000100c00 */
[----:B------:R-:W-:-:S02]  /*10ea0*/  LOP3.LUT R187, R87, R187, RZ, 0x3c, !PT ;  /* 0x000000bb57bb7212 */ /* 0x000fc400078e3cff */
[----:B------:R-:W-:Y:S01]  /*10eb0*/  R2UR UR14, R218 ;  /* 0x00000000da0e72ca */ /* 0x000fe200000e0000 */
[----:B------:R-:W4:Y:S01]  /*10ec0*/  LDG.E.64 R192, desc[UR4][R208.64+0x2a20] ;  /* 0x002a2004d0c07981 */ /* 0x000f22000c1e1b00 */
[----:B------:R-:W-:-:S03]  /*10ed0*/  R2UR UR15, R219 ;  /* 0x00000000db0f72ca */ /* 0x000fc600000e0000 */
[----:B------:R-:W4:Y:S04]  /*10ee0*/  LDG.E.64 R238, desc[UR4][R208.64+0x2a90] ;  /* 0x002a9004d0ee7981 */ /* 0x000f28000c1e1b00 */
[----:B------:R-:W4:Y:S01]  /*10ef0*/  LDG.E.64 R236, desc[UR6][R208.64+0x2a98] ;  /* 0x002a9806d0ec7981 */ /* 0x000f22000c1e1b00 */
[----:B0-----:R-:W-:Y:S01]  /*10f00*/  IMAD.MOV.U32 R32, RZ, RZ, R194 ;  /* 0x000000ffff207224 */ /* 0x001fe200078e00c2 */
[----:B------:R-:W-:Y:S01]  /*10f10*/  LOP3.LUT R180, R20, R180, RZ, 0x3c, !PT ;  /* 0x000000b414b47212 */ /* 0x000fe200078e3cff */
[----:B------:R-:W-:Y:S01]  /*10f20*/  IMAD.MOV.U32 R33, RZ, RZ, R195 ;  /* 0x000000ffff217224 */ /* 0x000fe200078e00c3 */
[----:B------:R-:W-:Y:S01]  /*10f30*/  LOP3.LUT R181, R21, R181, RZ, 0x3c, !PT ;  /* 0x000000b515b57212 */ /* 0x000fe200078e3cff */
[----:B------:R-:W-:Y:S01]  /*10f40*/  IMAD.MOV.U32 R34, RZ, RZ, R118 ;  /* 0x000000ffff227224 */ /* 0x000fe200078e0076 */
[----:B------:R-:W-:Y:S01]  /*10f50*/  LOP3.LUT R183, R23, R183, RZ, 0x3c, !PT ;  /* 0x000000b717b77212 */ /* 0x000fe200078e3cff */
[----:B------:R-:W-:Y:S01]  /*10f60*/  IMAD.MOV.U32 R35, RZ, RZ, R119 ;  /* 0x000000ffff237224 */ /* 0x000fe200078e0077 */
[----:B------:R-:W4:Y:S04]  /*10f70*/  LDG.E.64 R194, desc[UR6][R208.64+0x2a28] ;  /* 0x002a2806d0c27981 */ /* 0x000f28000c1e1b00 */
[----:B------:R0:W-:Y:S04]  /*10f80*/  STL.128 [R1+0x440], R32 ;  /* 0x0004402001007387 */ /* 0x0001e80000100c00 */
[----:B------:R-:W4:Y:S04]  /*10f90*/  LDG.E.64 R234, desc[UR8][R208.64+0x2aa0] ;  /* 0x002aa008d0ea7981 */ /* 0x000f28000c1e1b00 */
[----:B------:R-:W4:Y:S04]  /*10fa0*/  LDG.E.64 R232, desc[UR10][R208.64+0x2aa8] ;  /* 0x002aa80ad0e87981 */ /* 0x000f28000c1e1b00 */
[----:B------:R-:W4:Y:S04]  /*10fb0*/  LDG.E.64 R246, desc[UR4][R208.64+0x2ab0] ;  /* 0x002ab004d0f67981 */ /* 0x000f28000c1e1b00 */
[----:B0-----:R-:W4:Y:S04]  /*10fc0*/  LDL.128 R32, [R1+0x450] ;  /* 0x0004500001207983 */ /* 0x001f280000100c00 */
[----:B------:R0:W-:Y:S01]  /*10fd0*/  STL.128 [R1+0x450], R28 ;  /* 0x0004501c01007387 */ /* 0x0001e20000100c00 */
[----:B------:R-:W-:-:S03]  /*10fe0*/  LOP3.LUT R143, R51, R143, RZ, 0x3c, !PT ;  /* 0x0000008f338f7212 */ /* 0x000fc600078e3cff */
[----:B------:R-:W4:Y:S01]  /*10ff0*/  LDG.E.64 R244, desc[UR6][R208.64+0x2ab8] ;  /* 0x002ab806d0f47981 */ /* 0x000f22000c1e1b00 */
[----:B------:R-:W-:-:S03]  /*11000*/  R2UR UR18, R218 ;  /* 0x00000000da1272ca */ /* 0x000fc600000e0000 */
[----:B------:R-:W4:Y:S01]  /*11010*/  LDG.E.64 R242, desc[UR12][R208.64+0x2ac0] ;  /* 0x002ac00cd0f27981 */ /* 0x000f22000c1e1b00 */
[----:B------:R-:W-:-:S03]  /*11020*/  R2UR UR19, R219 ;  /* 0x00000000db1372ca */ /* 0x000fc600000e0000 */
[----:B------:R-:W4:Y:S01]  /*11030*/  LDG.E.64 R240, desc[UR8][R208.64+0x2ac8] ;  /* 0x002ac808d0f07981 */ /* 0x000f22000c1e1b00 */
[----:B0-----:R-:W-:Y:S01]  /*11040*/  IMAD.MOV.U32 R31, RZ, RZ, R127 ;  /* 0x000000ffff1f7224 */ /* 0x001fe200078e007f */
[----:B------:R-:W-:Y:S01]  /*11050*/  R2UR UR16, R218 ;  /* 0x00000000da1072ca */ /* 0x000fe200000e0000 */
[----:B------:R-:W-:Y:S01]  /*11060*/  IMAD.MOV.U32 R28, RZ, RZ, R116 ;  /* 0x000000ffff1c7224 */ /* 0x000fe200078e0074 */
[----:B------:R-:W4:Y:S01]  /*11070*/  LDL.128 R124, [R1+0x4d0] ;  /* 0x0004d000017c7983 */ /* 0x000f220000100c00 */
[----:B------:R-:W-:Y:S02]  /*11080*/  IMAD.MOV.U32 R29, RZ, RZ, R117 ;  /* 0x000000ffff1d7224 */ /* 0x000fe400078e0075 */
[----:B------:R-:W-:Y:S01]  /*11090*/  IMAD.MOV.U32 R30, RZ, RZ, R0 ;  /* 0x000000ffff1e7224 */ /* 0x000fe200078e0000 */
[----:B------:R-:W-:Y:S01]  /*110a0*/  LOP3.LUT R116, R24, R122, RZ, 0x3c, !PT ;  /* 0x0000007a18747212 */ /* 0x000fe200078e3cff */
[----:B------:R-:W4:Y:S01]  /*110b0*/  LDG.E.64 R230, desc[UR10][R208.64+0x2ad0] ;  /* 0x002ad00ad0e67981 */ /* 0x000f22000c1e1b00 */
[----:B------:R-:W-:-:S02]  /*110c0*/  LOP3.LUT R117, R25, R123, RZ, 0x3c, !PT ;  /* 0x0000007b19757212 */ /* 0x000fc400078e3cff */
[----:B------:R-:W-:Y:S01]  /*110d0*/  LOP3.LUT R0, R26, R190, RZ, 0x3c, !PT ;  /* 0x000000be1a007212 */ /* 0x000fe200078e3cff */
[----:B------:R0:W-:Y:S04]  /*110e0*/  STL.128 [R1+0x450], R28 ;  /* 0x0004501c01007387 */ /* 0x0001e80000100c00 */
[----:B0-----:R-:W4:Y:S04]  /*110f0*/  LDL.128 R28, [R1+0x460] ;  /* 0x00046000011c7983 */ /* 0x001f280000100c00 */
[----:B------:R0:W-:Y:S02]  /*11100*/  STL.128 [R1+0x460], R24 ;  /* 0x0004601801007387 */ /* 0x0001e40000100c00 */
[----:B0-----:R-:W-:-:S02]  /*11110*/  IMAD.MOV.U32 R24, RZ, RZ, R116 ;  /* 0x000000ffff187224 */ /* 0x001fc400078e0074 */
[----:B------:R-:W-:Y:S02]  /*11120*/  IMAD.MOV.U32 R25, RZ, RZ, R117 ;  /* 0x000000ffff197224 */ /* 0x000fe400078e0075 */
[----:B------:R-:W-:Y:S02]  /*11130*/  IMAD.MOV.U32 R26, RZ, RZ, R0 ;  /* 0x000000ffff1a7224 */ /* 0x000fe400078e0000 */
[----:B------:R-:W-:Y:S01]  /*11140*/  IMAD.MOV.U32 R27, RZ, RZ, R191 ;  /* 0x000000ffff1b7224 */ /* 0x000fe200078e00bf */
[----:B------:R-:W-:Y:S01]  /*11150*/  LOP3.LUT R116, R88, R120, RZ, 0x3c, !PT ;  /* 0x0000007858747212 */ /* 0x000fe200078e3cff */
[----:B------:R-:W-:Y:S01]  /*11160*/  STL.128 [R1+0x4c0], R52 ;  /* 0x0004c03401007387 */ /* 0x000fe20000100c00 */
[----:B------:R-:W-:Y:S02]  /*11170*/  LOP3.LUT R117, R89, R121, RZ, 0x3c, !PT ;  /* 0x0000007959757212 */ /* 0x000fe400078e3cff */
[----:B------:R-:W-:Y:S01]  /*11180*/  LOP3.LUT R0, R90, R188, RZ, 0x3c, !PT ;  /* 0x000000bc5a007212 */ /* 0x000fe200078e3cff */
[----:B------:R0:W-:Y:S04]  /*11190*/  STL.128 [R1+0x460], R24 ;  /* 0x0004601801007387 */ /* 0x0001e80000100c00 */
[----:B------:R-:W4:Y:S01]  /*111a0*/  LDL.128 R120, [R1+0x4e0] ;  /* 0x0004e00001787983 */ /* 0x000f220000100c00 */
[----:B------:R-:W-:-:S03]  /*111b0*/  LOP3.LUT R173, R59, R173, RZ, 0x3c, !PT ;  /* 0x000000ad3bad7212 */ /* 0x000fc600078e3cff */
[----:B------:R-:W-:Y:S01]  /*111c0*/  STL.128 [R1+0x4d0], R48 ;  /* 0x0004d03001007387 */ /* 0x000fe20000100c00 */
[----:B------:R-:W-:-:S03]  /*111d0*/  LOP3.LUT R71, R71, R165, RZ, 0x3c, !PT ;  /* 0x000000a547477212 */ /* 0x000fc600078e3cff */
[----:B------:R-:W-:Y:S04]  /*111e0*/  STL.128 [R1+0x540], R96 ;  /* 0x0005406001007387 */ /* 0x000fe80000100c00 */
[----:B0-----:R-:W4:Y:S04]  /*111f0*/  LDL.128 R24, [R1+0x470] ;  /* 0x0004700001187983 */ /* 0x001f280000100c00 */
[----:B------:R0:W-:Y:S04]  /*11200*/  STL.128 [R1+0x470], R88 ;  /* 0x0004705801007387 */ /* 0x0001e80000100c00 */
[----:B------:R-:W-:Y:S01]  /*11210*/  STL.128 [R1+0x570], R4 ;  /* 0x0005700401007387 */ /* 0x000fe20000100c00 */
[----:B------:R-:W-:-:S03]  /*11220*/  LOP3.LUT R149, R103, R149, RZ, 0x3c, !PT ;  /* 0x0000009567957212 */ /* 0x000fc600078e3cff */
[----:B------:R-:W-:Y:S01]  /*11230*/  STL.128 [R1+0x550], R100 ;  /* 0x0005506401007387 */ /* 0x000fe20000100c00 */
[----:B------:R-:W-:Y:S02]  /*11240*/  LOP3.LUT R145, R7, R145, RZ, 0x3c, !PT ;  /* 0x0000009107917212 */ /* 0x000fe400078e3cff */
[----:B------:R-:W-:Y:S01]  /*11250*/  LOP3.LUT R95, R95, R157, RZ, 0x3c, !PT ;  /* 0x0000009d5f5f7212 */ /* 0x000fe200078e3cff */
[----:B------:R-:W4:Y:S01]  /*11260*/  LDG.E.64 R190, desc[UR10][R208.64+0x2a38] ;  /* 0x002a380ad0be7981 */ /* 0x000f22000c1e1b00 */
[----:B0-----:R-:W-:Y:S02]  /*11270*/  IMAD.MOV.U32 R88, RZ, RZ, R116 ;  /* 0x000000ffff587224 */ /* 0x001fe400078e0074 */
[----:B------:R-:W-:Y:S02]  /*11280*/  IMAD.MOV.U32 R89, RZ, RZ, R117 ;  /* 0x000000ffff597224 */ /* 0x000fe400078e0075 */
[----:B------:R-:W-:Y:S02]  /*11290*/  IMAD.MOV.U32 R90, RZ, RZ, R0 ;  /* 0x000000ffff5a7224 */ /* 0x000fe400078e0000 */
[----:B------:R-:W-:Y:S01]  /*112a0*/  IMAD.MOV.U32 R91, RZ, RZ, R189 ;  /* 0x000000ffff5b7224 */ /* 0x000fe200078e00bd */
[----:B------:R-:W-:Y:S01]  /*112b0*/  LOP3.LUT R0, R86, R186, RZ, 0x3c, !PT ;  /* 0x000000ba56007212 */ /* 0x000fe200078e3cff */
[----:B------:R-:W4:Y:S04]  /*112c0*/  LDL.128 R116, [R1+0x4f0] ;  /* 0x0004f00001747983 */ /* 0x000f280000100c00 */
[----:B------:R0:W-:Y:S01]  /*112d0*/  STL.128 [R1+0x470], R88 ;  /* 0x0004705801007387 */ /* 0x0001e20000100c00 */
[----:B------:R-:W-:-:S03]  /*112e0*/  LOP3.LUT R51, R67, R169, RZ, 0x3c, !PT ;  /* 0x000000a943337212 */ /* 0x000fc600078e3cff */
[----:B------:R-:W-:Y:S04]  /*112f0*/  STL.128 [R1+0x4e0], R60 ;  /* 0x0004e03c01007387 */ /* 0x000fe80000100c00 */
[----:B------:R-:W-:Y:S04]  /*11300*/  STL.128 [R1+0x560], R104 ;  /* 0x0005606801007387 */ /* 0x000fe80000100c00 */
[----:B------:R-:W4:Y:S04]  /*11310*/  LDG.E.64 R188, desc[UR8][R208.64+0x2a30] ;  /* 0x002a3008d0bc7981 */ /* 0x000f28000c1e1b00 */
[----:B0-----:R-:W4:Y:S04]  /*11320*/  LDL.128 R88, [R1+0x480] ;  /* 0x0004800001587983 */ /* 0x001f280000100c00 */
[----:B------:R0:W-:Y:S02]  /*11330*/  STL.128 [R1+0x480], R84 ;  /* 0x0004805401007387 */ /* 0x0001e40000100c00 */
[----:B0-----:R-:W-:-:S02]  /*11340*/  IMAD.MOV.U32 R84, RZ, RZ, R184 ;  /* 0x000000ffff547224 */ /* 0x001fc400078e00b8 */
[----:B------:R-:W-:Y:S02]  /*11350*/  IMAD.MOV.U32 R85, RZ, RZ, R185 ;  /* 0x000000ffff557224 */ /* 0x000fe400078e00b9 */
[----:B------:R-:W-:Y:S02]  /*11360*/  IMAD.MOV.U32 R86, RZ, RZ, R0 ;  /* 0x000000ffff567224 */ /* 0x000fe400078e0000 */
[----:B------:R-:W-:Y:S01]  /*11370*/  IMAD.MOV.U32 R87, RZ, RZ, R187 ;  /* 0x000000ffff577224 */ /* 0x000fe200078e00bb */
[----:B------:R-:W-:Y:S02]  /*11380*/  LOP3.LUT R184, R80, R112, RZ, 0x3c, !PT ;  /* 0x0000007050b87212 */ /* 0x000fe400078e3cff */
[----:B------:R-:W-:Y:S02]  /*11390*/  LOP3.LUT R187, R81, R113, RZ, 0x3c, !PT ;  /* 0x0000007151bb7212 */ /* 0x000fe400078e3cff */
[----:B------:R-:W-:Y:S02]  /*113a0*/  LOP3.LUT R0, R82, R114, RZ, 0x3c, !PT ;  /* 0x0000007252007212 */ /* 0x000fe400078e3cff */
[----:B------:R-:W-:Y:S01]  /*113b0*/  LOP3.LUT R185, R83, R115, RZ, 0x3c, !PT ;  /* 0x0000007353b97212 */ /* 0x000fe200078e3cff */
[----:B------:R0:W-:Y:S04]  /*113c0*/  STL.128 [R1+0x480], R84 ;  /* 0x0004805401007387 */ /* 0x0001e80000100c00 */
[----:B------:R-:W4:Y:S04]  /*113d0*/  LDL.128 R112, [R1+0x600] ;  /* 0x0006000001707983 */ /* 0x000f280000100c00 */
[----:B0-----:R-:W4:Y:S04]  /*113e0*/  LDL.128 R84, [R1+0x490] ;  /* 0x0004900001547983 */ /* 0x001f280000100c00 */
        /* <DEDUP_REMOVED lines=9> */
[----:B------:R-:W4:Y:S04]  /*11480*/  LDL.128 R108, [R1+0x610] ;  /* 0x00061000016c7983 */ /* 0x000f280000100c00 */
        /* <DEDUP_REMOVED lines=8> */
[----:B------:R-:W-:Y:S04]  /*11510*/  STL.128 [R1+0x4f0], R56 ;  /* 0x0004f03801007387 */ /* 0x000fe80000100c00 */
[----:B------:R0:W-:Y:S04]  /*11520*/  STL.128 [R1+0x4a0], R76 ;  /* 0x0004a04c01007387 */ /* 0x0001e80000100c00 */
[----:B------:R-:W4:Y:S04]  /*11530*/  LDG.E.64 R186, desc[UR12][R208.64+0x2a40] ;  /* 0x002a400cd0ba7981 */ /* 0x000f28000c1e1b00 */
[----:B------:R-:W4:Y:S04]  /*11540*/  LDG.E.64 R184, desc[UR14][R208.64+0x2a48] ;  /* 0x002a480ed0b87981 */ /* 0x000f28000c1e1b00 */
        /* <DEDUP_REMOVED lines=14> */
[----:B------:R-:W-:Y:S02]  /*11630*/  LOP3.LUT R54, R62, R178, RZ, 0x3c, !PT ;  /* 0x000000b23e367212 */ /* 0x000fe400078e3cff */
[----:B------:R-:W-:Y:S02]  /*11640*/  LOP3.LUT R52, R56, R174, RZ, 0x3c, !PT ;  /* 0x000000ae38347212 */ /* 0x000fe400078e3cff */
[----:B------:R-:W-:-:S02]  /*11650*/  LOP3.LUT R53, R57, R175, RZ, 0x3c, !PT ;  /* 0x000000af39357212 */ /* 0x000fc400078e3cff */
[----:B------:R-:W-:Y:S01]  /*11660*/  LOP3.LUT R2, R12, R2, RZ, 0x3c, !PT ;  /* 0x000000020c027212 */ /* 0x000fe200078e3cff */
[----:B------:R-:W4:Y:S01]  /*11670*/  LDG.E.64 R174, desc[UR4][R208.64+0x2a50] ;  /* 0x002a5004d0ae7981 */ /* 0x000f22000c1e1b00 */
[----:B0-----:R-:W-:Y:S02]  /*11680*/  IMAD.MOV.U32 R20, RZ, RZ, R180 ;  /* 0x000000ffff147224 */ /* 0x001fe400078e00b4 */
[----:B------:R-:W-:Y:S02]  /*11690*/  IMAD.MOV.U32 R21, RZ, RZ, R181 ;  /* 0x000000ffff157224 */ /* 0x000fe400078e00b5 */
[----:B------:R-:W-:Y:S02]  /*116a0*/  IMAD.MOV.U32 R22, RZ, RZ, R138 ;  /* 0x000000ffff167224 */ /* 0x000fe400078e008a */
[----:B------:R-:W-:Y:S01]  /*116b0*/  IMAD.MOV.U32 R23, RZ, RZ, R139 ;  /* 0x000000ffff177224 */ /* 0x000fe200078e008b */
[----:B------:R-:W-:Y:S02]  /*116c0*/  LOP3.LUT R55, R63, R179, RZ, 0x3c, !PT ;  /* 0x000000b33f377212 */ /* 0x000fe400078e3cff */
[----:B------:R-:W-:-:S02]  /*116d0*/  LOP3.LUT R3, R13, R3, RZ, 0x3c, !PT ;  /* 0x000000030d037212 */ /* 0x000fc400078e3cff */
[----:B------:R-:W-:Y:S01]  /*116e0*/  LOP3.LUT R197, R15, R197, RZ, 0x3c, !PT ;  /* 0x000000c50fc57212 */ /* 0x000fe200078e3cff */
[----:B------:R0:W-:Y:S01]  /*116f0*/  STL.128 [R1+0x4c0], R20 ;  /* 0x0004c01401007387 */ /* 0x0001e20000100c00 */
[----:B------:R-:W-:Y:S02]  /*11700*/  LOP3.LUT R50, R66, R168, RZ, 0x3c, !PT ;  /* 0x000000a842327212 */ /* 0x000fe400078e3cff */
[----:B------:R-:W-:Y:S02]  /*11710*/  LOP3.LUT R48, R68, R166, RZ, 0x3c, !PT ;  /* 0x000000a644307212 */ /* 0x000fe400078e3cff */
[----:B------:R-:W-:Y:S01]  /*11720*/  LOP3.LUT R131, R19, R131, RZ, 0x3c, !PT ;  /* 0x0000008313837212 */ /* 0x000fe200078e3cff */
[----:B--2---:R-:W-:Y:S01]  /*11730*/  IMAD.MOV.U32 R182, RZ, RZ, R228 ;  /* 0x000000ffffb67224 */ /* 0x004fe200078e00e4 */
[----:B------:R-:W-:Y:S01]  /*11740*/  LOP3.LUT R49, R69, R167, RZ, 0x3c, !PT ;  /* 0x000000a745317212 */ /* 0x000fe200078e3cff */
[----:B------:R-:W-:Y:S01]  /*11750*/  IMAD.MOV.U32 R183, RZ, RZ, R229 ;  /* 0x000000ffffb77224 */ /* 0x000fe200078e00e5 */
[----:B------:R-:W2:Y:S01]  /*11760*/  LDG.E.64 R166, desc[UR10][R208.64+0x2a68] ;  /* 0x002a680ad0a67981 */ /* 0x000ea2000c1e1b00 */
[----:B---3--:R-:W-:-:S03]  /*11770*/  LOP3.LUT R203, R47, R203, RZ, 0x3c, !PT ;  /* 0x000000cb2fcb7212 */ /* 0x008fc600078e3cff */
[----:B------:R-:W3:Y:S01]  /*11780*/  LDG.E.64 R228, desc[UR4][R208.64+0x2ad8] ;  /* 0x002ad804d0e47981 */ /* 0x000ee2000c1e1b00 */
[----:B0-----:R-:W-:Y:S01]  /*11790*/  IMAD.MOV.U32 R20, RZ, RZ, R136 ;  /* 0x000000ffff147224 */ /* 0x001fe200078e0088 */
[----:B------:R-:W-:Y:S01]  /*117a0*/  LOP3.LUT R136, R60, R176, RZ, 0x3c, !PT ;  /* 0x000000b03c887212 */ /* 0x000fe200078e3cff */
[----:B------:R-:W-:Y:S01]  /*117b0*/  IMAD.MOV.U32 R21, RZ, RZ, R137 ;  /* 0x000000ffff157224 */ /* 0x000fe200078e0089 */
[----:B------:R-:W-:Y:S01]  /*117c0*/  LOP3.LUT R137, R61, R177, RZ, 0x3c, !PT ;  /* 0x000000b13d897212 */ /* 0x000fe200078e3cff */
[----:B------:R-:W-:Y:S01]  /*117d0*/  IMAD.MOV.U32 R22, RZ, RZ, R0 ;  /* 0x000000ffff167224 */ /* 0x000fe200078e0000 */
[----:B-----5:R-:W-:Y:S01]  /*117e0*/  LOP3.LUT R207, R43, R207, RZ, 0x3c, !PT ;  /* 0x000000cf2bcf7212 */ /* 0x020fe200078e3cff */
[----:B------:R-:W-:Y:S01]  /*117f0*/  IMAD.MOV.U32 R23, RZ, RZ, R143 ;  /* 0x000000ffff177224 */ /* 0x000fe200078e008f */
[----:B------:R-:W-:Y:S01]  /*11800*/  LOP3.LUT R0, R58, R172, RZ, 0x3c, !PT ;  /* 0x000000ac3a007212 */ /* 0x000fe200078e3cff */
[----:B------:R-:W5:Y:S04]  /*11810*/  LDG.E.64 R176, desc[UR6][R208.64+0x2a58] ;  /* 0x002a5806d0b07981 */ /* 0x000f68000c1e1b00 */
[----:B------:R0:W-:Y:S01]  /*11820*/  STL.128 [R1+0x4d0], R20 ;  /* 0x0004d01401007387 */ /* 0x0001e20000100c00 */
[----:B------:R-:W-:-:S03]  /*11830*/  R2UR UR17, R219 ;  /* 0x00000000db1172ca */ /* 0x000fc600000e0000 */
[----:B------:R-:W3:Y:S01]  /*11840*/  LDL.128 R60, [R1+0x6f0] ;  /* 0x0006f000013c7983 */ /* 0x000ee20000100c00 */
[----:B----4-:R-:W-:Y:S02]  /*11850*/  LOP3.LUT R251, R125, R251, RZ, 0x3c, !PT ;  /* 0x000000fb7dfb7212 */ /* 0x010fe400078e3cff */
[----:B------:R-:W-:Y:S01]  /*11860*/  LOP3.LUT R165, R127, R183, RZ, 0x3c, !PT ;  /* 0x000000b77fa57212 */ /* 0x000fe200078e3cff */
[----:B------:R-:W4:Y:S04]  /*11870*/  LDL.128 R56, [R1+0x700] ;  /* 0x0007000001387983 */ /* 0x000f280000100c00 */
[----:B------:R-:W4:Y:S01]  /*11880*/  LDG.E.64 R140, desc[UR14][R208.64+0x2b18] ;  /* 0x002b180ed08c7981 */ /* 0x000f22000c1e1b00 */
[----:B0-----:R-:W-:-:S03]  /*11890*/  IMAD.MOV.U32 R20, RZ, RZ, R136 ;  /* 0x000000ffff147224 */ /* 0x001fc600078e0088 */
[----:B------:R-:W4:Y:S01]  /*118a0*/  LDG.E.64 R138, desc[UR16][R208.64+0x2b20] ;  /* 0x002b2010d08a7981 */ /* 0x000f22000c1e1b00 */
[----:B------:R-:W-:Y:S02]  /*118b0*/  IMAD.MOV.U32 R21, RZ, RZ, R137 ;  /* 0x000000ffff157224 */ /* 0x000fe400078e0089 */
[----:B------:R-:W-:Y:S01]  /*118c0*/  IMAD.MOV.U32 R22, RZ, RZ, R54 ;  /* 0x000000ffff167224 */ /* 0x000fe200078e0036 */
[----:B------:R-:W4:Y:S01]  /*118d0*/  LDG.E.64 R136, desc[UR18][R208.64+0x2b28] ;  /* 0x002b2812d0887981 */ /* 0x000f22000c1e1b00 */
[----:B------:R-:W-:Y:S01]  /*118e0*/  IMAD.MOV.U32 R23, RZ, RZ, R55 ;  /* 0x000000ffff177224 */ /* 0x000fe200078e0037 */
[----:B------:R-:W-:Y:S02]  /*118f0*/  LOP3.LUT R178, R120, R248, RZ, 0x3c, !PT ;  /* 0x000000f878b27212 */ /* 0x000fe400078e3cff */
[----:B------:R-:W-:Y:S01]  /*11900*/  LOP3.LUT R179, R121, R249, RZ, 0x3c, !PT ;  /* 0x000000f979b37212 */ /* 0x000fe200078e3cff */
[----:B------:R-:W4:Y:S04]  /*11910*/  LDG.E.64 R180, desc[UR6][R208.64+0x2b80] ;  /* 0x002b8006d0b47981 */ /* 0x000f28000c1e1b00 */
[----:B------:R0:W-:Y:S01]  /*11920*/  STL.128 [R1+0x4e0], R20 ;  /* 0x0004e01401007387 */ /* 0x0001e20000100c00 */
[----:B------:R-:W-:-:S03]  /*11930*/  LOP3.LUT R227, R123, R227, RZ, 0x3c, !PT ;  /* 0x000000e37be37212 */ /* 0x000fc600078e3cff */
[----:B------:R-:W4:Y:S01]  /*11940*/  LDG.E.64 R142, desc[UR12][R208.64+0x2b10] ;  /* 0x002b100cd08e7981 */ /* 0x000f22000c1e1b00 */
[----:B0-----:R-:W-:Y:S01]  /*11950*/  IMAD.MOV.U32 R20, RZ, RZ, R52 ;  /* 0x000000ffff147224 */ /* 0x001fe200078e0034 */
[----:B------:R-:W-:Y:S01]  /*11960*/  LOP3.LUT R52, R64, R170, RZ, 0x3c, !PT ;  /* 0x000000aa40347212 */ /* 0x000fe200078e3cff */
[----:B------:R-:W-:Y:S01]  /*11970*/  IMAD.MOV.U32 R21, RZ, RZ, R53 ;  /* 0x000000ffff157224 */ /* 0x000fe200078e0035 */
[----:B------:R-:W-:Y:S01]  /*11980*/  LOP3.LUT R53, R65, R171, RZ, 0x3c, !PT ;  /* 0x000000ab41357212 */ /* 0x000fe200078e3cff */
[----:B------:R-:W-:Y:S02]  /*11990*/  IMAD.MOV.U32 R22, RZ, RZ, R0 ;  /* 0x000000ffff167224 */ /* 0x000fe400078e0000 */
[----:B------:R-:W-:Y:S01]  /*119a0*/  IMAD.MOV.U32 R23, RZ, RZ, R173 ;  /* 0x000000ffff177224 */ /* 0x000fe200078e00ad */
[----:B------:R-:W-:Y:S01]  /*119b0*/  LOP3.LUT R0, R70, R164, RZ, 0x3c, !PT ;  /* 0x000000a446007212 */ /* 0x000fe200078e3cff */
[----:B------:R-:W2:Y:S04]  /*119c0*/  LDL.128 R168, [R1+0x620] ;  /* 0x0006200001a87983 */ /* 0x000ea80000100c00 */
[----:B------:R0:W-:Y:S04]  /*119d0*/  STL.128 [R1+0x4f0], R20 ;  /* 0x0004f01401007387 */ /* 0x0001e80000100c00 */
[----:B------:R-:W3:Y:S04]  /*119e0*/  LDG.E.64 R172, desc[UR8][R208.64+0x2a60] ;  /* 0x002a6008d0ac7981 */ /* 0x000ee8000c1e1b00 */
[----:B------:R-:W4:Y:S01]  /*119f0*/  LDL.128 R64, [R1+0x5e0] ;  /* 0x0005e00001407983 */ /* 0x000f220000100c00 */
[----:B0-----:R-:W-:-:S02]  /*11a00*/  IMAD.MOV.U32 R20, RZ, RZ, R52 ;  /* 0x000000ffff147224 */ /* 0x001fc400078e0034 */
[----:B------:R-:W-:Y:S02]  /*11a10*/  IMAD.MOV.U32 R21, RZ, RZ, R53 ;  /* 0x000000ffff157224 */ /* 0x000fe400078e0035 */
        /* <DEDUP_REMOVED lines=9> */
[----:B------:R-:W4:Y:S04]  /*11ab0*/  LDG.E.64 R162, desc[UR4][R208.64+0x2a70] ;  /* 0x002a7004d0a27981 */ /* 0x000f28000c1e1b00 */
[----:B------:R-:W4:Y:S01]  /*11ac0*/  LDG.E.64 R160, desc[UR6][R208.64+0x2a78] ;  /* 0x002a7806d0a07981 */ /* 0x000f22000c1e1b00 */
[----:B0-----:R-:W-:Y:S01]  /*11ad0*/  IMAD.MOV.U32 R20, RZ, RZ, R48 ;  /* 0x000000ffff147224 */ /* 0x001fe200078e0030 */
[----:B------:R-:W-:Y:S01]  /*11ae0*/  LOP3.LUT R48, R92, R158, RZ, 0x3c, !PT ;  /* 0x0000009e5c307212 */ /* 0x000fe200078e3cff */
[----:B------:R-:W-:Y:S01]  /*11af0*/  IMAD.MOV.U32 R21, RZ, RZ, R49 ;  /* 0x000000ffff157224 */ /* 0x000fe200078e0031 */
[----:B------:R-:W-:Y:S01]  /*11b00*/  LOP3.LUT R49, R93, R159, RZ, 0x3c, !PT ;  /* 0x0000009f5d317212 */ /* 0x000fe200078e3cff */
[----:B------:R-:W-:-:S02]  /*11b10*/  IMAD.MOV.U32 R22, RZ, RZ, R0 ;  /* 0x000000ffff167224 */ /* 0x000fc400078e0000 */
[----:B------:R-:W-:Y:S01]  /*11b20*/  IMAD.MOV.U32 R23, RZ, RZ, R71 ;  /* 0x000000ffff177224 */ /* 0x000fe200078e0047 */
[----:B------:R-:W-:Y:S01]  /*11b30*/  LOP3.LUT R0, R94, R156, RZ, 0x3c, !PT ;  /* 0x0000009c5e007212 */ /* 0x000fe200078e3cff */
[----:B------:R-:W-:Y:S01]  /*11b40*/  IMAD.MOV.U32 R92, RZ, RZ, R48 ;  /* 0x000000ffff5c7224 */ /* 0x000fe200078e0030 */
[----:B------:R-:W-:Y:S01]  /*11b50*/  LOP3.LUT R48, R96, R152, RZ, 0x3c, !PT ;  /* 0x0000009860307212 */ /* 0x000fe200078e3cff */
[----:B------:R-:W-:Y:S01]  /*11b60*/  IMAD.MOV.U32 R93, RZ, RZ, R49 ;  /* 0x000000ffff5d7224 */ /* 0x000fe200078e0031 */
[----:B------:R0:W-:Y:S01]  /*11b70*/  STL.128 [R1+0x510], R20 ;  /* 0x0005101401007387 */ /* 0x0001e20000100c00 */
[----:B------:R-:W-:Y:S01]  /*11b80*/  LOP3.LUT R49, R97, R153, RZ, 0x3c, !PT ;  /* 0x0000009961317212 */ /* 0x000fe200078e3cff */
[----:B------:R-:W-:Y:S02]  /*11b90*/  IMAD.MOV.U32 R94, RZ, RZ, R0 ;  /* 0x000000ffff5e7224 */ /* 0x000fe400078e0000 */
[----:B------:R1:W-:Y:S01]  /*11ba0*/  STL.128 [R1+0x520], R52 ;  /* 0x0005203401007387 */ /* 0x0003e20000100c00 */
[----:B------:R-:W-:-:S03]  /*11bb0*/  LOP3.LUT R0, R102, R148, RZ, 0x3c, !PT ;  /* 0x0000009466007212 */ /* 0x000fc600078e3cff */
[----:B------:R-:W4:Y:S04]  /*11bc0*/  LDG.E.64 R158, desc[UR8][R208.64+0x2a80] ;  /* 0x002a8008d09e7981 */ /* 0x000f28000c1e1b00 */
[----:B------:R-:W4:Y:S01]  /*11bd0*/  LDG.E.64 R156, desc[UR10][R208.64+0x2a88] ;  /* 0x002a880ad09c7981 */ /* 0x000f22000c1e1b00 */
[----:B0-----:R-:W-:-:S03]  /*11be0*/  LOP3.LUT R22, R98, R154, RZ, 0x3c, !PT ;  /* 0x0000009a62167212 */ /* 0x001fc600078e3cff */
[----:B------:R-:W4:Y:S01]  /*11bf0*/  LDL.128 R72, [R1+0x5c0] ;  /* 0x0005c00001487983 */ /* 0x000f220000100c00 */
[----:B------:R-:W-:Y:S01]  /*11c00*/  LOP3.LUT R23, R99, R155, RZ, 0x3c, !PT ;  /* 0x0000009b63177212 */ /* 0x000fe200078e3cff */
[----:B-1----:R-:W-:Y:S01]  /*11c10*/  IMAD.MOV.U32 R52, RZ, RZ, R48 ;  /* 0x000000ffff347224 */ /* 0x002fe200078e0030 */
[----:B------:R-:W-:Y:S01]  /*11c20*/  LOP3.LUT R20, R100, R150, RZ, 0x3c, !PT ;  /* 0x0000009664147212 */ /* 0x000fe200078e3cff */
[----:B------:R-:W-:Y:S01]  /*11c30*/  IMAD.MOV.U32 R53, RZ, RZ, R49 ;  /* 0x000000ffff357224 */ /* 0x000fe200078e0031 */
[----:B------:R-:W-:Y:S01]  /*11c40*/  LOP3.LUT R21, R101, R151, RZ, 0x3c, !PT ;  /* 0x0000009765157212 */ /* 0x000fe200078e3cff */
[----:B------:R-:W-:Y:S01]  /*11c50*/  IMAD.MOV.U32 R54, RZ, RZ, R22 ;  /* 0x000000ffff367224 */ /* 0x000fe200078e0016 */
[----:B------:R-:W5:Y:S01]  /*11c60*/  LDL.128 R100, [R1+0x750] ;  /* 0x0007500001647983 */ /* 0x000f620000100c00 */
[----:B------:R-:W-:Y:S01]  /*11c70*/  IMAD.MOV.U32 R55, RZ, RZ, R23 ;  /* 0x000000ffff377224 */ /* 0x000fe200078e0017 */
[----:B------:R-:W-:Y:S02]  /*11c80*/  LOP3.LUT R48, R104, R134, RZ, 0x3c, !PT ;  /* 0x0000008668307212 */ /* 0x000fe400078e3cff */
[----:B------:R-:W-:Y:S01]  /*11c90*/  LOP3.LUT R49, R105, R135, RZ, 0x3c, !PT ;  /* 0x0000008769317212 */ /* 0x000fe200078e3cff */
[----:B------:R-:W3:Y:S04]  /*11ca0*/  LDL.128 R96, [R1+0x760] ;  /* 0x0007600001607983 */ /* 0x000ee80000100c00 */
[----:B------:R0:W-:Y:S01]  /*11cb0*/  STL.128 [R1+0x540], R52 ;  /* 0x0005403401007387 */ /* 0x0001e20000100c00 */
[----:B------:R-:W-:-:S02]  /*11cc0*/  LOP3.LUT R22, R106, R132, RZ, 0x3c, !PT ;  /* 0x000000846a167212 */ /* 0x000fc400078e3cff */
[----:B------:R-:W-:Y:S01]  /*11cd0*/  LOP3.LUT R23, R107, R133, RZ, 0x3c, !PT ;  /* 0x000000856b177212 */ /* 0x000fe200078e3cff */
[----:B------:R1:W-:Y:S04]  /*11ce0*/  STL.128 [R1+0x530], R92 ;  /* 0x0005305c01007387 */ /* 0x0003e80000100c00 */
[----:B------:R-:W4:Y:S04]  /*11cf0*/  LDL.128 R104, [R1+0x630] ;  /* 0x0006300001687983 */ /* 0x000f280000100c00 */
[----:B------:R-:W5:Y:S01]  /*11d00*/  LDL.128 R68, [R1+0x5d0] ;  /* 0x0005d00001447983 */ /* 0x000f620000100c00 */
[----:B0-----:R-:W-:Y:S01]  /*11d10*/  IMAD.MOV.U32 R52, RZ, RZ, R20 ;  /* 0x000000ffff347224 */ /* 0x001fe200078e0014 */
[----:B------:R-:W-:Y:S01]  /*11d20*/  LOP3.LUT R20, R4, R146, RZ, 0x3c, !PT ;  /* 0x0000009204147212 */ /* 0x000fe200078e3cff */
[----:B------:R-:W-:Y:S01]  /*11d30*/  IMAD.MOV.U32 R53, RZ, RZ, R21 ;  /* 0x000000ffff357224 */ /* 0x000fe200078e0015 */
[----:B------:R-:W-:Y:S01]  /*11d40*/  LOP3.LUT R21, R5, R147, RZ, 0x3c, !PT ;  /* 0x0000009305157212 */ /* 0x000fe200078e3cff */
[----:B------:R-:W-:Y:S01]  /*11d50*/  IMAD.MOV.U32 R54, RZ, RZ, R0 ;  /* 0x000000ffff367224 */ /* 0x000fe200078e0000 */
[----:B------:R-:W-:Y:S01]  /*11d60*/  LOP3.LUT R0, R6, R144, RZ, 0x3c, !PT ;  /* 0x0000009006007212 */ /* 0x000fe200078e3cff */
[----:B-1----:R-:W5:Y:S04]  /*11d70*/  LDL.128 R92, [R1+0x770] ;  /* 0x00077000015c7983 */ /* 0x002f680000100c00 */
[----:B------:R-:W4:Y:S01]  /*11d80*/  LDL.128 R4, [R1+0x740] ;  /* 0x0007400001047983 */ /* 0x000f220000100c00 */
[----:B------:R-:W-:-:S02]  /*11d90*/  IMAD.MOV.U32 R50, RZ, RZ, R22 ;  /* 0x000000ffff327224 */ /* 0x000fc400078e0016 */
[----:B------:R-:W-:Y:S01]  /*11da0*/  IMAD.MOV.U32 R51, RZ, RZ, R23 ;  /* 0x000000ffff337224 */ /* 0x000fe200078e0017 */
[----:B------:R-:W5:Y:S01]  /*11db0*/  LDG.E.64 R152, desc[UR8][R208.64+0x2ae8] ;  /* 0x002ae808d0987981 */ /* 0x000f62000c1e1b00 */
[----:B------:R-:W-:Y:S01]  /*11dc0*/  IMAD.MOV.U32 R22, RZ, RZ, R0 ;  /* 0x000000ffff167224 */ /* 0x000fe200078e0000 */
[----:B------:R-:W-:Y:S01]  /*11dd0*/  LOP3.LUT R0, R18, R130, RZ, 0x3c, !PT ;  /* 0x0000008212007212 */ /* 0x000fe200078e3cff */
[----:B------:R-:W-:Y:S01]  /*11de0*/  IMAD.MOV.U32 R23, RZ, RZ, R145 ;  /* 0x000000ffff177224 */ /* 0x000fe200078e0091 */
[----:B------:R0:W-:Y:S04]  /*11df0*/  STL.128 [R1+0x560], R48 ;  /* 0x0005603001007387 */ /* 0x0001e80000100c00 */
[----:B------:R1:W-:Y:S01]  /*11e00*/  STL.128 [R1+0x570], R20 ;  /* 0x0005701401007387 */ /* 0x0003e20000100c00 */
[----:B------:R-:W-:-:S03]  /*11e10*/  IMAD.MOV.U32 R55, RZ, RZ, R149 ;  /* 0x000000ffff377224 */ /* 0x000fc600078e0095 */
[----:B------:R-:W5:Y:S01]  /*11e20*/  LDG.E.64 R148, desc[UR4][R208.64+0x2af8] ;  /* 0x002af804d0947981 */ /* 0x000f62000c1e1b00 */
[----:B------:R-:W-:-:S03]  /*11e30*/  LOP3.LUT R164, R124, R250, RZ, 0x3c, !PT ;  /* 0x000000fa7ca47212 */ /* 0x000fc600078e3cff */
[----:B------:R-:W-:Y:S01]  /*11e40*/  STL.128 [R1+0x5c0], R40 ;  /* 0x0005c02801007387 */ /* 0x000fe20000100c00 */
[----:B0-----:R-:W-:Y:S01]  /*11e50*/  IMAD.MOV.U32 R50, RZ, RZ, R0 ;  /* 0x000000ffff327224 */ /* 0x001fe200078e0000 */
[----:B------:R-:W-:Y:S02]  /*11e60*/  LOP3.LUT R0, R14, R196, RZ, 0x3c, !PT ;  /* 0x000000c40e007212 */ /* 0x000fe400078e3cff */
[----:B------:R-:W5:Y:S01]  /*11e70*/  LDG.E.64 R144, desc[UR8][R208.64+0x2b08] ;  /* 0x002b0808d0907981 */ /* 0x000f62000c1e1b00 */
[----:B------:R-:W-:Y:S02]  /*11e80*/  LOP3.LUT R48, R16, R128, RZ, 0x3c, !PT ;  /* 0x0000008010307212 */ /* 0x000fe400078e3cff */
[----:B------:R-:W-:Y:S01]  /*11e90*/  LOP3.LUT R49, R17, R129, RZ, 0x3c, !PT ;  /* 0x0000008111317212 */ /* 0x000fe200078e3cff */
[----:B-1----:R-:W5:Y:S04]  /*11ea0*/  LDL.128 R20, [R1+0x580] ;  /* 0x0005800001147983 */ /* 0x002f680000100c00 */
[----:B------:R0:W-:Y:S01]  /*11eb0*/  STL.128 [R1+0x580], R16 ;  /* 0x0005801001007387 */ /* 0x0001e20000100c00 */
[----:B------:R-:W-:Y:S01]  /*11ec0*/  IMAD.MOV.U32 R51, RZ, RZ, R131 ;  /* 0x000000ffff337224 */ /* 0x000fe200078e0083 */
[----:B------:R-:W-:-:S02]  /*11ed0*/  LOP3.LUT R128, R40, R210, RZ, 0x3c, !PT ;  /* 0x000000d228807212 */ /* 0x000fc400078e3cff */
[----:B------:R-:W-:Y:S04]  /*11ee0*/  STL.128 [R1+0x550], R52 ;  /* 0x0005503401007387 */ /* 0x000fe80000100c00 */
[----:B------:R1:W-:Y:S04]  /*11ef0*/  STL.128 [R1+0x580], R48 ;  /* 0x0005803001007387 */ /* 0x0003e80000100c00 */
[----:B------:R-:W5:Y:S04]  /*11f00*/  LDG.E.64 R146, desc[UR6][R208.64+0x2b00] ;  /* 0x002b0006d0927981 */ /* 0x000f68000c1e1b00 */
[----:B0-----:R-:W5:Y:S04]  /*11f10*/  LDL.128 R16, [R1+0x590] ;  /* 0x0005900001107983 */ /* 0x001f680000100c00 */
[----:B------:R0:W-:Y:S01]  /*11f20*/  STL.128 [R1+0x590], R12 ;  /* 0x0005900c01007387 */ /* 0x0001e20000100c00 */
[----:B-1----:R-:W-:-:S03]  /*11f30*/  LOP3.LUT R48, R8, R198, RZ, 0x3c, !PT ;  /* 0x000000c608307212 */ /* 0x002fc600078e3cff */
[----:B------:R-:W5:Y:S01]  /*11f40*/  LDL.128 R52, [R1+0x5f0] ;  /* 0x0005f00001347983 */ /* 0x000f620000100c00 */
[----:B------:R-:W-:Y:S02]  /*11f50*/  LOP3.LUT R49, R9, R199, RZ, 0x3c, !PT ;  /* 0x000000c709317212 */ /* 0x000fe400078e3cff */
[----:B------:R-:W-:Y:S01]  /*11f60*/  LOP3.LUT R50, R10, R200, RZ, 0x3c, !PT ;  /* 0x000000c80a327212 */ /* 0x000fe200078e3cff */
[----:B------:R-:W5:Y:S01]  /*11f70*/  LDG.E.64 R132, desc[UR6][R208.64+0x2b38] ;  /* 0x002b3806d0847981 */ /* 0x000f62000c1e1b00 */
[----:B------:R-:W-:Y:S02]  /*11f80*/  LOP3.LUT R51, R11, R201, RZ, 0x3c, !PT ;  /* 0x000000c90b337212 */ /* 0x000fe400078e3cff */
[----:B------:R-:W-:Y:S01]  /*11f90*/  LOP3.LUT R129, R41, R211, RZ, 0x3c, !PT ;  /* 0x000000d329817212 */ /* 0x000fe200078e3cff */
[----:B------:R-:W-:Y:S01]  /*11fa0*/  IMAD.MOV.U32 R40, RZ, RZ, R128 ;  /* 0x000000ffff287224 */ /* 0x000fe200078e0080 */
[----:B------:R1:W-:Y:S01]  /*11fb0*/  STL.128 [R1+0x5d0], R124 ;  /* 0x0005d07c01007387 */ /* 0x0003e20000100c00 */
[----:B0-----:R-:W-:-:S02]  /*11fc0*/  IMAD.MOV.U32 R12, RZ, RZ, R2 ;  /* 0x000000ffff0c7224 */ /* 0x001fc400078e0002 */
[----:B------:R-:W-:Y:S01]  /*11fd0*/  IMAD.MOV.U32 R13, RZ, RZ, R3 ;  /* 0x000000ffff0d7224 */ /* 0x000fe200078e0003 */
[----:B------:R-:W5:Y:S01]  /*11fe0*/  LDG.E.64 R134, desc[UR4][R208.64+0x2b30] ;  /* 0x002b3004d0867981 */ /* 0x000f62000c1e1b00 */
[----:B------:R-:W-:Y:S02]  /*11ff0*/  IMAD.MOV.U32 R14, RZ, RZ, R0 ;  /* 0x000000ffff0e7224 */ /* 0x000fe400078e0000 */
[----:B------:R-:W-:Y:S01]  /*12000*/  IMAD.MOV.U32 R15, RZ, RZ, R197 ;  /* 0x000000ffff0f7224 */ /* 0x000fe200078e00c5 */
[----:B------:R-:W-:Y:S01]  /*12010*/  LOP3.LUT R0, R46, R202, RZ, 0x3c, !PT ;  /* 0x000000ca2e007212 */ /* 0x000fe200078e3cff */
[----:B------:R-:W-:Y:S01]  /*12020*/  IMAD.MOV.U32 R43, RZ, RZ, R207 ;  /* 0x000000ffff2b7224 */ /* 0x000fe200078e00cf */
[----:B------:R-:W5:Y:S04]  /*12030*/  LDG.E.64 R130, desc[UR8][R208.64+0x2b40] ;  /* 0x002b4008d0827981 */ /* 0x000f68000c1e1b00 */
[----:B------:R0:W-:Y:S01]  /*12040*/  STL.128 [R1+0x590], R12 ;  /* 0x0005900c01007387 */ /* 0x0001e20000100c00 */
[----:B------:R-:W-:-:S02]  /*12050*/  LOP3.LUT R2, R44, R204, RZ, 0x3c, !PT ;  /* 0x000000cc2c027212 */ /* 0x000fc400078e3cff */
[----:B------:R-:W-:Y:S01]  /*12060*/  LOP3.LUT R3, R45, R205, RZ, 0x3c, !PT ;  /* 0x000000cd2d037212 */ /* 0x000fe200078e3cff */
[----:B------:R-:W-:Y:S01]  /*12070*/  IMAD.MOV.U32 R41, RZ, RZ, R129 ;  /* 0x000000ffff297224 */ /* 0x000fe200078e0081 */
[----:B------:R-:W5:Y:S01]  /*12080*/  LDG.E.64 R210, desc[UR8][R208.64+0x2b88] ;  /* 0x002b8808d0d27981 */ /* 0x000f62000c1e1b00 */
[----:B-1----:R-:W-:Y:S02]  /*12090*/  IMAD.MOV.U32 R124, RZ, RZ, R164 ;  /* 0x000000ffff7c7224 */ /* 0x002fe400078e00a4 */
[----:B------:R-:W-:Y:S01]  /*120a0*/  IMAD.MOV.U32 R125, RZ, RZ, R251 ;  /* 0x000000ffff7d7224 */ /* 0x000fe200078e00fb */
[----:B------:R-:W5:Y:S01]  /*120b0*/  LDG.E.64 R128, desc[UR10][R208.64+0x2b48] ;  /* 0x002b480ad0807981 */ /* 0x000f62000c1e1b00 */
[----:B------:R-:W-:-:S03]  /*120c0*/  IMAD.MOV.U32 R127, RZ, RZ, R165 ;  /* 0x000000ffff7f7224 */ /* 0x000fc600078e00a5 */
[----:B------:R-:W5:Y:S04]  /*120d0*/  LDG.E.64 R164, desc[UR8][R208.64+0x2b60] ;  /* 0x002b6008d0a47981 */ /* 0x000f68000c1e1b00 */
[----:B0-----:R-:W5:Y:S04]  /*120e0*/  LDL.128 R12, [R1+0x5a0] ;  /* 0x0005a000010c7983 */ /* 0x001f680000100c00 */
[----:B------:R0:W-:Y:S04]  /*120f0*/  STL.128 [R1+0x5a0], R8 ;  /* 0x0005a00801007387 */ /* 0x0001e80000100c00 */
[----:B------:R1:W-:Y:S04]  /*12100*/  STL.128 [R1+0x5a0], R48 ;  /* 0x0005a03001007387 */ /* 0x0003e80000100c00 */
[----:B------:R-:W5:Y:S01]  /*12110*/  LDG.E.64 R198, desc[UR10][R208.64+0x2b98] ;  /* 0x002b980ad0c67981 */ /* 0x000f62000c1e1b00 */
[----:B------:R-:W-:-:S02]  /*12120*/  LOP3.LUT R196, R116, R222, RZ, 0x3c, !PT ;  /* 0x000000de74c47212 */ /* 0x000fc400078e3cff */
[----:B------:R-:W-:Y:S01]  /*12130*/  LOP3.LUT R197, R117, R223, RZ, 0x3c, !PT ;  /* 0x000000df75c57212 */ /* 0x000fe200078e3cff */
[----:B------:R1:W-:Y:S04]  /*12140*/  STL.128 [R1+0x5e0], R120 ;  /* 0x0005e07801007387 */ /* 0x0003e80000100c00 */
[----:B0-----:R-:W5:Y:S04]  /*12150*/  LDL.128 R8, [R1+0x5b0] ;  /* 0x0005b00001087983 */ /* 0x001f680000100c00 */
[----:B------:R0:W-:Y:S04]  /*12160*/  STL.128 [R1+0x5b0], R44 ;  /* 0x0005b02c01007387 */ /* 0x0001e80000100c00 */
[----:B-1----:R-:W5:Y:S01]  /*12170*/  LDL.128 R48, [R1+0x710] ;  /* 0x0007100001307983 */ /* 0x002f620000100c00 */
[----:B------:R-:W-:-:S02]  /*12180*/  LOP3.LUT R112, R112, R220, RZ, 0x3c, !PT ;  /* 0x000000dc70707212 */ /* 0x000fc400078e3cff */
[----:B------:R-:W-:Y:S01]  /*12190*/  LOP3.LUT R113, R113, R221, RZ, 0x3c, !PT ;  /* 0x000000dd71717212 */ /* 0x000fe200078e3cff */
[----:B------:R-:W-:Y:S01]  /*121a0*/  IMAD.MOV.U32 R120, RZ, RZ, R178 ;  /* 0x000000ffff787224 */ /* 0x000fe200078e00b2 */
[----:B------:R-:W-:Y:S01]  /*121b0*/  LOP3.LUT R225, R119, R225, RZ, 0x3c, !PT ;  /* 0x000000e177e17212 */ /* 0x000fe200078e3cff */
[----:B------:R-:W-:Y:S01]  /*121c0*/  IMAD.MOV.U32 R121, RZ, RZ, R179 ;  /* 0x000000ffff797224 */ /* 0x000fe200078e00b3 */
[----:B------:R-:W5:Y:S01]  /*121d0*/  LDG.E.64 R220, desc[UR8][R208.64+0x2ba8] ;  /* 0x002ba808d0dc7981 */ /* 0x000f62000c1e1b00 */
[----:B------:R-:W-:-:S03]  /*121e0*/  IMAD.MOV.U32 R123, RZ, RZ, R227 ;  /* 0x000000ffff7b7224 */ /* 0x000fc600078e00e3 */
[----:B------:R-:W5:Y:S01]  /*121f0*/  LDG.E.64 R204, desc[UR10][R208.64+0x2bb8] ;  /* 0x002bb80ad0cc7981 */ /* 0x000f62000c1e1b00 */
[----:B0-----:R-:W-:Y:S01]  /*12200*/  IMAD.MOV.U32 R46, RZ, RZ, R0 ;  /* 0x000000ffff2e7224 */ /* 0x001fe200078e0000 */
[----:B------:R-:W-:Y:S01]  /*12210*/  LOP3.LUT R0, R42, R206, RZ, 0x3c, !PT ;  /* 0x000000ce2a007212 */ /* 0x000fe200078e3cff */
[----:B------:R-:W-:Y:S01]  /*12220*/  IMAD.MOV.U32 R44, RZ, RZ, R2 ;  /* 0x000000ffff2c7224 */ /* 0x000fe200078e0002 */
[----:B------:R-:W-:Y:S01]  /*12230*/  STL.128 [R1+0x5f0], R116 ;  /* 0x0005f07401007387 */ /* 0x000fe20000100c00 */
[----:B------:R-:W-:Y:S02]  /*12240*/  IMAD.MOV.U32 R45, RZ, RZ, R3 ;  /* 0x000000ffff2d7224 */ /* 0x000fe400078e0003 */
[----:B------:R-:W-:Y:S01]  /*12250*/  IMAD.MOV.U32 R47, RZ, RZ, R203 ;  /* 0x000000ffff2f7224 */ /* 0x000fe200078e00cb */
[----:B------:R-:W5:Y:S01]  /*12260*/  LDG.E.64 R2, desc[UR18][R208.64+0x2bf8] ;  /* 0x002bf812d0027981 */ /* 0x000f62000c1e1b00 */
[----:B------:R-:W-:Y:S01]  /*12270*/  IMAD.MOV.U32 R42, RZ, RZ, R0 ;  /* 0x000000ffff2a7224 */ /* 0x000fe200078e0000 */
[----:B------:R-:W-:-:S02]  /*12280*/  LOP3.LUT R0, R126, R182, RZ, 0x3c, !PT ;  /* 0x000000b67e007212 */ /* 0x000fc400078e3cff */
[----:B------:R0:W-:Y:S03]  /*12290*/  STL.128 [R1+0x5b0], R44 ;  /* 0x0005b02c01007387 */ /* 0x0001e60000100c00 */
[----:B------:R-:W-:Y:S01]  /*122a0*/  IMAD.MOV.U32 R126, RZ, RZ, R0 ;  /* 0x000000ffff7e7224 */ /* 0x000fe200078e0000 */
[----:B------:R1:W-:Y:S04]  /*122b0*/  STL.128 [R1+0x5c0], R40 ;  /* 0x0005c02801007387 */ /* 0x0003e80000100c00 */
[----:B------:R1:W-:Y:S04]  /*122c0*/  STL.128 [R1+0x5d0], R124 ;  /* 0x0005d07c01007387 */ /* 0x0003e80000100c00 */
[----:B------:R-:W5:Y:S04]  /*122d0*/  LDG.E.64 R202, desc[UR10][R208.64+0x2b68] ;  /* 0x002b680ad0ca7981 */ /* 0x000f68000c1e1b00 */
[----:B0-----:R-:W5:Y:S04]  /*122e0*/  LDL.128 R44, [R1+0x720] ;  /* 0x00072000012c7983 */ /* 0x001f680000100c00 */
[----:B-1----:R-:W5:Y:S04]  /*122f0*/  LDL.128 R40, [R1+0x730] ;  /* 0x0007300001287983 */ /* 0x002f680000100c00 */
[----:B------:R-:W5:Y:S04]  /*12300*/  LDG.E.64 R124, desc[UR6][R208.64+0x2b58] ;  /* 0x002b5806d07c7981 */ /* 0x000f68000c1e1b00 */
[----:B------:R-:W5:Y:S01]  /*12310*/  LDG.E.64 R182, desc[UR4][R208.64+0x2b78] ;  /* 0x002b7804d0b67981 */ /* 0x000f62000c1e1b00 */
[----:B------:R-:W-:-:S03]  /*12320*/  LOP3.LUT R0, R122, R226, RZ, 0x3c, !PT ;  /* 0x000000e27a007212 */ /* 0x000fc600078e3cff */
[----:B------:R-:W5:Y:S02]  /*12330*/  LDG.E.64 R126, desc[UR4][R208.64+0x2b50] ;  /* 0x002b5004d07e7981 */ /* 0x000f64000c1e1b00 */
[----:B------:R-:W-:Y:S02]  /*12340*/  IMAD.MOV.U32 R122, RZ, RZ, R0 ;  /* 0x000000ffff7a7224 */ /* 0x000fe400078e0000 */
[----:B------:R-:W5:Y:S01]  /*12350*/  LDG.E.64 R178, desc[UR12][R208.64+0x2b70] ;  /* 0x002b700cd0b27981 */ /* 0x000f62000c1e1b00 */
[----:B------:R-:W-:Y:S02]  /*12360*/  IMAD.MOV.U32 R116, RZ, RZ, R196 ;  /* 0x000000ffff747224 */ /* 0x000fe400078e00c4 */
[----:B------:R-:W-:Y:S01]  /*12370*/  IMAD.MOV.U32 R117, RZ, RZ, R197 ;  /* 0x000000ffff757224 */ /* 0x000fe200078e00c5 */
[----:B------:R0:W-:Y:S01]  /*12380*/  STL.128 [R1+0x5e0], R120 ;  /* 0x0005e07801007387 */ /* 0x0001e20000100c00 */
[----:B------:R-:W-:Y:S01]  /*12390*/  LOP3.LUT R0, R118, R224, RZ, 0x3c, !PT ;  /* 0x000000e076007212 */ /* 0x000fe200078e3cff */
[----:B------:R-:W-:-:S02]  /*123a0*/  IMAD.MOV.U32 R119, RZ, RZ, R225 ;  /* 0x000000ffff777224 */ /* 0x000fc400078e00e1 */
[----:B------:R-:W5:Y:S01]  /*123b0*/  LDG.E.64 R196, desc[UR6][R208.64+0x2ba0] ;  /* 0x002ba006d0c47981 */ /* 0x000f62000c1e1b00 */
[----:B------:R-:W-:Y:S02]  /*123c0*/  LOP3.LUT R114, R114, R216, RZ, 0x3c, !PT ;  /* 0x000000d872727212 */ /* 0x000fe400078e3cff */
[----:B------:R-:W-:Y:S01]  /*123d0*/  LOP3.LUT R115, R115, R217, RZ, 0x3c, !PT ;  /* 0x000000d973737212 */ /* 0x000fe200078e3cff */
[----:B------:R-:W5:Y:S04]  /*123e0*/  LDG.E.64 R206, desc[UR4][R208.64+0x2bb0] ;  /* 0x002bb004d0ce7981 */ /* 0x000f68000c1e1b00 */
[----:B------:R-:W5:Y:S01]  /*123f0*/  LDG.E.64 R224, desc[UR6][R208.64+0x2bc8] ;  /* 0x002bc806d0e07981 */ /* 0x000f62000c1e1b00 */
[----:B0-----:R-:W-:-:S03]  /*12400*/  LOP3.LUT R121, R108, R214, RZ, 0x3c, !PT ;  /* 0x000000d66c797212 */ /* 0x001fc600078e3cff */
[----:B------:R-:W5:Y:S01]  /*12410*/  LDG.E.64 R200, desc[UR4][R208.64+0x2b90] ;  /* 0x002b9004d0c87981 */ /* 0x000f62000c1e1b00 */
[----:B------:R-:W-:Y:S02]  /*12420*/  LOP3.LUT R120, R109, R215, RZ, 0x3c, !PT ;  /* 0x000000d76d787212 */ /* 0x000fe400078e3cff */
[----:B------:R-:W-:Y:S01]  /*12430*/  LOP3.LUT R122, R110, R212, RZ, 0x3c, !PT ;  /* 0x000000d46e7a7212 */ /* 0x000fe200078e3cff */
[----:B------:R-:W5:Y:S01]  /*12440*/  LDG.E.64 R226, desc[UR12][R208.64+0x2bc0] ;  /* 0x002bc00cd0e27981 */ /* 0x000f62000c1e1b00 */
[----:B------:R-:W-:-:S03]  /*12450*/  LOP3.LUT R123, R111, R213, RZ, 0x3c, !PT ;  /* 0x000000d56f7b7212 */ /* 0x000fc600078e3cff */
[----:B------:R-:W5:Y:S01]  /*12460*/  LDL.128 R108, [R1+0x6c0] ;  /* 0x0006c000016c7983 */ /* 0x000f620000100c00 */
[----:B------:R-:W-:-:S03]  /*12470*/  IMAD.MOV.U32 R118, RZ, RZ, R0 ;  /* 0x000000ffff767224 */ /* 0x000fc600078e0000 */
[----:B------:R0:W-:Y:S04]  /*12480*/  STL.128 [R1+0x600], R112 ;  /* 0x0006007001007387 */ /* 0x0001e80000100c00 */
[----:B------:R-:W5:Y:S04]  /*12490*/  LDG.E.64 R216, desc[UR14][R208.64+0x2bd8] ;  /* 0x002bd80ed0d87981 */ /* 0x000f68000c1e1b00 */
[----:B------:R-:W5:Y:S04]  /*124a0*/  LDG.E.64 R154, desc[UR6][R208.64+0x2ae0] ;  /* 0x002ae006d09a7981 */ /* 0x000f68000c1e1b00 */
[----:B------:R-:W5:Y:S04]  /*124b0*/  LDG.E.64 R150, desc[UR10][R208.64+0x2af0] ;  /* 0x002af00ad0967981 */ /* 0x000f68000c1e1b00 */
[----:B0-----:R-:W5:Y:S04]  /*124c0*/  LDL.128 R112, [R1+0x6d0] ;  /* 0x0006d00001707983 */ /* 0x001f680000100c00 */
[----:B------:R0:W-:Y:S04]  /*124d0*/  STL.128 [R1+0x5f0], R116 ;  /* 0x0005f07401007387 */ /* 0x0001e80000100c00 */
[----:B------:R-:W5:Y:S04]  /*124e0*/  LDG.E.64 R222, desc[UR8][R208.64+0x2bd0] ;  /* 0x002bd008d0de7981 */ /* 0x000f68000c1e1b00 */
[----:B------:R-:W5:Y:S04]  /*124f0*/  LDG.E.64 R214, desc[UR16][R208.64+0x2be0] ;  /* 0x002be010d0d67981 */ /* 0x000f68000c1e1b00 */
[----:B------:R-:W5:Y:S04]  /*12500*/  LDG.E.64 R212, desc[UR4][R208.64+0x2be8] ;  /* 0x002be804d0d47981 */ /* 0x000f68000c1e1b00 */
[----:B0-----:R-:W5:Y:S04]  /*12510*/  LDL.128 R116, [R1+0x6e0] ;  /* 0x0006e00001747983 */ /* 0x001f680000100c00 */
[----:B------:R-:W5:Y:S01]  /*12520*/  LDG.E.64 R208, desc[UR6][R208.64+0x2bf0] ;  /* 0x002bf006d0d07981 */ /* 0x000f62000c1e1b00 */
[----:B------:R-:W-:-:S04]  /*12530*/  LOP3.LUT R121, R121, R120, RZ, 0x3c, !PT ;  /* 0x0000007879797212 */ /* 0x000fc800078e3cff */
[----:B------:R-:W-:Y:S02]  /*12540*/  LOP3.LUT R120, R121, R120, RZ, 0x3c, !PT ;  /* 0x0000007879787212 */ /* 0x000fe400078e3cff */
[----:B--2---:R-:W-:Y:S02]  /*12550*/  LOP3.LUT R0, R168, R192, RZ, 0x3c, !PT ;  /* 0x000000c0a8007212 */ /* 0x004fe400078e3cff */
[----:B------:R-:W-:Y:S02]  /*12560*/  LOP3.LUT R193, R169, R193, RZ, 0x3c, !PT ;  /* 0x000000c1a9c17212 */ /* 0x000fe400078e3cff */
[----:B------:R-:W-:Y:S02]  /*12570*/  LOP3.LUT R121, R121, R120, RZ, 0x3c, !PT ;  /* 0x0000007879797212 */ /* 0x000fe400078e3cff */
[----:B------:R-:W-:Y:S02]  /*12580*/  LOP3.LUT R168, R170, R194, RZ, 0x3c, !PT ;  /* 0x000000c2aaa87212 */ /* 0x000fe400078e3cff */
[----:B------:R-:W-:Y:S01]  /*12590*/  LOP3.LUT R169, R171, R195, RZ, 0x3c, !PT ;  /* 0x000000c3aba97212 */ /* 0x000fe200078e3cff */
[----:B------:R0:W-:Y:S01]  /*125a0*/  STL.128 [R1+0x610], R120 ;  /* 0x0006107801007387 */ /* 0x0001e20000100c00 */
[----:B---3--:R-:W-:Y:S01]  /*125b0*/  LOP3.LUT R167, R99, R167, RZ, 0x3c, !PT ;  /* 0x000000a763a77212 */ /* 0x008fe200078e3cff */
[----:B0-----:R-:W-:-:S02]  /*125c0*/  IMAD.MOV.U32 R120, RZ, RZ, R0 ;  /* 0x000000ffff787224 */ /* 0x001fc400078e0000 */
[----:B------:R-:W-:Y:S02]  /*125d0*/  IMAD.MOV.U32 R122, RZ, RZ, R168 ;  /* 0x000000ffff7a7224 */ /* 0x000fe400078e00a8 */
[----:B------:R-:W-:Y:S02]  /*125e0*/  IMAD.MOV.U32 R123, RZ, RZ, R169 ;  /* 0x000000ffff7b7224 */ /* 0x000fe400078e00a9 */
[----:B------:R-:W-:Y:S01]  /*125f0*/  IMAD.MOV.U32 R121, RZ, RZ, R193 ;  /* 0x000000ffff797224 */ /* 0x000fe200078e00c1 */
[----:B----4-:R-:W-:Y:S02]  /*12600*/  LOP3.LUT R168, R4, R186, RZ, 0x3c, !PT ;  /* 0x000000ba04a87212 */ /* 0x010fe400078e3cff */
[----:B------:R-:W-:Y:S02]  /*12610*/  LOP3.LUT R169, R5, R187, RZ, 0x3c, !PT ;  /* 0x000000bb05a97212 */ /* 0x000fe400078e3cff */
[----:B------:R-:W-:Y:S02]  /*12620*/  LOP3.LUT R0, R6, R184, RZ, 0x3c, !PT ;  /* 0x000000b806007212 */ /* 0x000fe400078e3cff */
[----:B------:R-:W-:Y:S01]  /*12630*/  LOP3.LUT R185, R7, R185, RZ, 0x3c, !PT ;  /* 0x000000b907b97212 */ /* 0x000fe200078e3cff */
[----:B------:R0:W-:Y:S04]  /*12640*/  STL.128 [R1+0x640], R4 ;  /* 0x0006400401007387 */ /* 0x0001e80000100c00 */
[----:B------:R1:W-:Y:S01]  /*12650*/  STL.128 [R1+0x620], R120 ;  /* 0x0006207801007387 */ /* 0x0003e20000100c00 */
[----:B------:R-:W-:-:S02]  /*12660*/  LOP3.LUT R104, R104, R188, RZ, 0x3c, !PT ;  /* 0x000000bc68687212 */ /* 0x000fc400078e3cff */
[----:B------:R-:W-:Y:S02]  /*12670*/  LOP3.LUT R105, R105, R189, RZ, 0x3c, !PT ;  /* 0x000000bd69697212 */ /* 0x000fe400078e3cff */
[----:B------:R-:W-:Y:S01]  /*12680*/  LOP3.LUT R106, R106, R190, RZ, 0x3c, !PT ;  /* 0x000000be6a6a7212 */ /* 0x000fe200078e3cff */
[----:B0-----:R-:W-:Y:S01]  /*12690*/  IMAD.MOV.U32 R4, RZ, RZ, R168 ;  /* 0x000000ffff047224 */ /* 0x001fe200078e00a8 */
[----:B-----5:R-:W-:Y:S01]  /*126a0*/  LOP3.LUT R168, R100, R174, RZ, 0x3c, !PT ;  /* 0x000000ae64a87212 */ /* 0x020fe200078e3cff */
[----:B------:R-:W-:Y:S01]  /*126b0*/  IMAD.MOV.U32 R5, RZ, RZ, R169 ;  /* 0x000000ffff057224 */ /* 0x000fe200078e00a9 */
[----:B------:R-:W-:Y:S01]  /*126c0*/  LOP3.LUT R169, R101, R175, RZ, 0x3c, !PT ;  /* 0x000000af65a97212 */ /* 0x000fe200078e3cff */
[----:B------:R-:W-:Y:S01]  /*126d0*/  IMAD.MOV.U32 R6, RZ, RZ, R0 ;  /* 0x000000ffff067224 */ /* 0x000fe200078e0000 */
[----:B-1----:R-:W-:Y:S01]  /*126e0*/  LOP3.LUT R122, R102, R176, RZ, 0x3c, !PT ;  /* 0x000000b0667a7212 */ /* 0x002fe200078e3cff */
[----:B------:R-:W-:Y:S01]  /*126f0*/  IMAD.MOV.U32 R7, RZ, RZ, R185 ;  /* 0x000000ffff077224 */ /* 0x000fe200078e00b9 */
[----:B------:R-:W-:-:S02]  /*12700*/  LOP3.LUT R123, R103, R177, RZ, 0x3c, !PT ;  /* 0x000000b1677b7212 */ /* 0x000fc400078e3cff */
[----:B------:R-:W-:Y:S02]  /*12710*/  LOP3.LUT R107, R107, R191, RZ, 0x3c, !PT ;  /* 0x000000bf6b6b7212 */ /* 0x000fe400078e3cff */
[----:B------:R0:W-:Y:S01]  /*12720*/  STL.128 [R1+0x640], R4 ;  /* 0x0006400401007387 */ /* 0x0001e20000100c00 */
[----:B------:R-:W-:Y:S02]  /*12730*/  LOP3.LUT R120, R96, R172, RZ, 0x3c, !PT ;  /* 0x000000ac60787212 */ /* 0x000fe400078e3cff */
[----:B------:R-:W-:Y:S02]  /*12740*/  LOP3.LUT R121, R97, R173, RZ, 0x3c, !PT ;  /* 0x000000ad61797212 */ /* 0x000fe400078e3cff */
[----:B------:R-:W-:Y:S01]  /*12750*/  LOP3.LUT R0, R98, R166, RZ, 0x3c, !PT ;  /* 0x000000a662007212 */ /* 0x000fe200078e3cff */
[----:B------:R1:W-:Y:S04]  /*12760*/  STL.128 [R1+0x650], R100 ;  /* 0x0006506401007387 */ /* 0x0003e80000100c00 */
[----:B------:R2:W-:Y:S01]  /*12770*/  STL.128 [R1+0x630], R104 ;  /* 0x0006306801007387 */ /* 0x0005e20000100c00 */
[----:B0-----:R-:W-:-:S02]  /*12780*/  IMAD.MOV.U32 R4, RZ, RZ, R168 ;  /* 0x000000ffff047224 */ /* 0x001fc400078e00a8 */
[----:B------:R-:W-:Y:S02]  /*12790*/  IMAD.MOV.U32 R5, RZ, RZ, R169 ;  /* 0x000000ffff057224 */ /* 0x000fe400078e00a9 */
[----:B------:R-:W-:Y:S02]  /*127a0*/  IMAD.MOV.U32 R6, RZ, RZ, R122 ;  /* 0x000000ffff067224 */ /* 0x000fe400078e007a */
[----:B------:R-:W-:Y:S01]  /*127b0*/  IMAD.MOV.U32 R7, RZ, RZ, R123 ;  /* 0x000000ffff077224 */ /* 0x000fe200078e007b */
[----:B-1----:R-:W-:Y:S02]  /*127c0*/  LOP3.LUT R102, R94, R160, RZ, 0x3c, !PT ;  /* 0x000000a05e667212 */ /* 0x002fe400078e3cff */
[----:B------:R-:W-:Y:S02]  /*127d0*/  LOP3.LUT R103, R95, R161, RZ, 0x3c, !PT ;  /* 0x000000a15f677212 */ /* 0x000fe400078e3cff */
[----:B------:R0:W-:Y:S01]  /*127e0*/  STL.128 [R1+0x650], R4 ;  /* 0x0006500401007387 */ /* 0x0001e20000100c00 */
[----:B--2---:R-:W-:-:S02]  /*127f0*/  LOP3.LUT R104, R92, R162, RZ, 0x3c, !PT ;  /* 0x000000a25c687212 */ /* 0x004fc400078e3cff */
[----:B------:R-:W-:Y:S01]  /*12800*/  LOP3.LUT R105, R93, R163, RZ, 0x3c, !PT ;  /* 0x000000a35d697212 */ /* 0x000fe200078e3cff */
[----:B------:R-:W-:Y:S01]  /*12810*/  STL.128 [R1+0x660], R96 ;  /* 0x0006606001007387 */ /* 0x000fe20000100c00 */
[----:B------:R-:W-:Y:S02]  /*12820*/  LOP3.LUT R100, R88, R158, RZ, 0x3c, !PT ;  /* 0x0000009e58647212 */ /* 0x000fe400078e3cff */
[----:B------:R-:W-:Y:S02]  /*12830*/  LOP3.LUT R101, R89, R159, RZ, 0x3c, !PT ;  /* 0x0000009f59657212 */ /* 0x000fe400078e3cff */
[----:B------:R-:W-:Y:S01]  /*12840*/  LOP3.LUT R157, R91, R157, RZ, 0x3c, !PT ;  /* 0x0000009d5b9d7212 */ /* 0x000fe200078e3cff */
[----:B0-----:R-:W-:Y:S02]  /*12850*/  IMAD.MOV.U32 R4, RZ, RZ, R120 ;  /* 0x000000ffff047224 */ /* 0x001fe400078e0078 */
[----:B------:R-:W-:Y:S02]  /*12860*/  IMAD.MOV.U32 R5, RZ, RZ, R121 ;  /* 0x000000ffff057224 */ /* 0x000fe400078e0079 */
[----:B------:R-:W-:-:S02]  /*12870*/  IMAD.MOV.U32 R6, RZ, RZ, R0 ;  /* 0x000000ffff067224 */ /* 0x000fc400078e0000 */
[----:B------:R-:W-:Y:S01]  /*12880*/  IMAD.MOV.U32 R7, RZ, RZ, R167 ;  /* 0x000000ffff077224 */ /* 0x000fe200078e00a7 */
[----:B------:R-:W-:-:S04]  /*12890*/  LOP3.LUT R0, R90, R156, RZ, 0x3c, !PT ;  /* 0x0000009c5a007212 */ /* 0x000fc800078e3cff */
[----:B------:R0:W-:Y:S04]  /*128a0*/  STL.128 [R1+0x660], R4 ;  /* 0x0006600401007387 */ /* 0x0001e80000100c00 */
[----:B------:R1:W-:Y:S04]  /*128b0*/  STL.128 [R1+0x670], R92 ;  /* 0x0006705c01007387 */ /* 0x0003e80000100c00 */
[----:B------:R2:W-:Y:S01]  /*128c0*/  STL.128 [R1+0x680], R88 ;  /* 0x0006805801007387 */ /* 0x0005e20000100c00 */
[----:B0-----:R-:W-:Y:S02]  /*128d0*/  IMAD.MOV.U32 R4, RZ, RZ, R104 ;  /* 0x000000ffff047224 */ /* 0x001fe400078e0068 */
[----:B------:R-:W-:-:S02]  /*128e0*/  IMAD.MOV.U32 R5, RZ, RZ, R105 ;  /* 0x000000ffff057224 */ /* 0x000fc400078e0069 */
[----:B------:R-:W-:Y:S02]  /*128f0*/  IMAD.MOV.U32 R6, RZ, RZ, R102 ;  /* 0x000000ffff067224 */ /* 0x000fe400078e0066 */
[----:B------:R-:W-:Y:S01]  /*12900*/  IMAD.MOV.U32 R7, RZ, RZ, R103 ;  /* 0x000000ffff077224 */ /* 0x000fe200078e0067 */
[----:B-1----:R-:W-:Y:S02]  /*12910*/  LOP3.LUT R92, R84, R238, RZ, 0x3c, !PT ;  /* 0x000000ee545c7212 */ /* 0x002fe400078e3cff */
[----:B------:R-:W-:Y:S02]  /*12920*/  LOP3.LUT R93, R85, R239, RZ, 0x3c, !PT ;  /* 0x000000ef555d7212 */ /* 0x000fe400078e3cff */
[----:B------:R0:W-:Y:S01]  /*12930*/  STL.128 [R1+0x670], R4 ;  /* 0x0006700401007387 */ /* 0x0001e20000100c00 */
[----:B--2---:R-:W-:Y:S02]  /*12940*/  LOP3.LUT R90, R86, R236, RZ, 0x3c, !PT ;  /* 0x000000ec565a7212 */ /* 0x004fe400078e3cff */
[----:B------:R-:W-:-:S02]  /*12950*/  LOP3.LUT R91, R87, R237, RZ, 0x3c, !PT ;  /* 0x000000ed575b7212 */ /* 0x000fc400078e3cff */
[----:B------:R-:W-:Y:S02]  /*12960*/  LOP3.LUT R88, R80, R234, RZ, 0x3c, !PT ;  /* 0x000000ea50587212 */ /* 0x000fe400078e3cff */
[----:B------:R-:W-:Y:S02]  /*12970*/  LOP3.LUT R89, R81, R235, RZ, 0x3c, !PT ;  /* 0x000000eb51597212 */ /* 0x000fe400078e3cff */
[----:B------:R-:W-:Y:S01]  /*12980*/  LOP3.LUT R233, R83, R233, RZ, 0x3c, !PT ;  /* 0x000000e953e97212 */ /* 0x000fe200078e3cff */
[----:B0-----:R-:W-:Y:S02]  /*12990*/  IMAD.MOV.U32 R4, RZ, RZ, R100 ;  /* 0x000000ffff047224 */ /* 0x001fe400078e0064 */
[----:B------:R-:W-:Y:S02]  /*129a0*/  IMAD.MOV.U32 R5, RZ, RZ, R101 ;  /* 0x000000ffff057224 */ /* 0x000fe400078e0065 */
[----:B------:R-:W-:Y:S02]  /*129b0*/  IMAD.MOV.U32 R6, RZ, RZ, R0 ;  /* 0x000000ffff067224 */ /* 0x000fe400078e0000 */
        /* <DEDUP_REMOVED lines=23> */
[----:B------:R1:W-:Y:S01]  /*12b30*/  STL.128 [R1+0x6b0], R76 ;  /* 0x0006b04c01007387 */ /* 0x0003e20000100c00 */
[----:B0-----:R-:W-:Y:S02]  /*12b40*/  IMAD.MOV.U32 R4, RZ, RZ, R84 ;  /* 0x000000ffff047224 */ /* 0x001fe400078e0054 */
[----:B------:R-:W-:Y:S02]  /*12b50*/  IMAD.MOV.U32 R5, RZ, RZ, R85 ;  /* 0x000000ffff057224 */ /* 0x000fe400078e0055 */
[----:B------:R-:W-:Y:S02]  /*12b60*/  IMAD.MOV.U32 R6, RZ, RZ, R82 ;  /* 0x000000ffff067224 */ /* 0x000fe400078e0052 */
[----:B------:R-:W-:-:S05]  /*12b70*/  IMAD.MOV.U32 R7, RZ, RZ, R83 ;  /* 0x000000ffff077224 */ /* 0x000fca00078e0053 */
[----:B------:R0:W-:Y:S01]  /*12b80*/  STL.128 [R1+0x6b0], R4 ;  /* 0x0006b00401007387 */ /* 0x0001e20000100c00 */
[----:B-1----:R-:W-:-:S03]  /*12b90*/  LOP3.LUT R78, R70, R228, RZ, 0x3c, !PT ;  /* 0x000000e4464e7212 */ /* 0x002fc600078e3cff */
[----:B------:R-:W-:Y:S01]  /*12ba0*/  STL.128 [R1+0x6c0], R72 ;  /* 0x0006c04801007387 */ /* 0x000fe20000100c00 */
[----:B------:R-:W-:Y:S01]  /*12bb0*/  LOP3.LUT R79, R71, R229, RZ, 0x3c, !PT ;  /* 0x000000e5474f7212 */ /* 0x000fe200078e3cff */
[----:B------:R-:W-:Y:S02]  /*12bc0*/  IMAD.MOV.U32 R82, RZ, RZ, R78 ;  /* 0x000000ffff527224 */ /* 0x000fe400078e004e */
[----:B0-----:R-:W-:Y:S02]  /*12bd0*/  IMAD.MOV.U32 R4, RZ, RZ, R80 ;  /* 0x000000ffff047224 */ /* 0x001fe400078e0050 */
[----:B------:R-:W-:Y:S02]  /*12be0*/  IMAD.MOV.U32 R5, RZ, RZ, R81 ;  /* 0x000000ffff057224 */ /* 0x000fe400078e0051 */
[----:B------:R-:W-:Y:S02]  /*12bf0*/  IMAD.MOV.U32 R6, RZ, RZ, R0 ;  /* 0x000000ffff067224 */ /* 0x000fe400078e0000 */
[----:B------:R-:W-:Y:S01]  /*12c00*/  IMAD.MOV.U32 R7, RZ, RZ, R241 ;  /* 0x000000ffff077224 */ /* 0x000fe200078e00f1 */
[----:B------:R-:W-:-:S04]  /*12c10*/  LOP3.LUT R0, R66, R152, RZ, 0x3c, !PT ;  /* 0x0000009842007212 */ /* 0x000fc800078e3cff */
[----:B------:R0:W-:Y:S01]  /*12c20*/  STL.128 [R1+0x6c0], R4 ;  /* 0x0006c00401007387 */ /* 0x0001e20000100c00 */
[----:B------:R-:W-:Y:S01]  /*12c30*/  IMAD.MOV.U32 R78, RZ, RZ, R0 ;  /* 0x000000ffff4e7224 */ /* 0x000fe200078e0000 */
[----:B------:R-:W-:Y:S02]  /*12c40*/  LOP3.LUT R0, R62, R2, RZ, 0x3c, !PT ;  /* 0x000000023e007212 */ /* 0x000fe400078e3cff */
[----:B------:R1:W-:Y:S01]  /*12c50*/  STL.128 [R1+0x6d0], R68 ;  /* 0x0006d04401007387 */ /* 0x0003e20000100c00 */
[----:B------:R-:W-:Y:S02]  /*12c60*/  LOP3.LUT R2, R58, R144, RZ, 0x3c, !PT ;  /* 0x000000903a027212 */ /* 0x000fe400078e3cff */
[----:B0-----:R-:W-:Y:S02]  /*12c70*/  LOP3.LUT R6, R54, R148, RZ, 0x3c, !PT ;  /* 0x0000009436067212 */ /* 0x001fe400078e3cff */
[----:B------:R-:W-:-:S03]  /*12c80*/  LOP3.LUT R7, R55, R149, RZ, 0x3c, !PT ;  /* 0x0000009537077212 */ /* 0x000fc600078e3cff */
        /* <DEDUP_REMOVED lines=9> */
[----:B------:R-:W-:Y:S02]  /*12d20*/  LOP3.LUT R2, R46, R136, RZ, 0x3c, !PT ;  /* 0x000000882e027212 */ /* 0x000fe400078e3cff */
        /* <DEDUP_REMOVED lines=15> */
[----:B------:R0:W-:Y:S01]  /*12e20*/  STL.128 [R1+0x740], R36 ;  /* 0x0007402401007387 */ /* 0x0001e20000100c00 */
[----:B------:R-:W-:Y:S01]  /*12e30*/  IMAD.MOV.U32 R45, RZ, RZ, R5 ;  /* 0x000000ffff2d7224 */ /* 0x000fe200078e0005 */
[----:B------:R-:W-:Y:S02]  /*12e40*/  LOP3.LUT R4, R36, R130, RZ, 0x3c, !PT ;  /* 0x0000008224047212 */ /* 0x000fe400078e3cff */
[----:B------:R-:W-:Y:S01]  /*12e50*/  LOP3.LUT R5, R37, R131, RZ, 0x3c, !PT ;  /* 0x0000008325057212 */ /* 0x000fe200078e3cff */
[----:B------:R1:W-:Y:S01]  /*12e60*/  STL.128 [R1+0x730], R40 ;  /* 0x0007302801007387 */ /* 0x0003e20000100c00 */
[----:B------:R-:W-:-:S02]  /*12e70*/  LOP3.LUT R129, R39, R129, RZ, 0x3c, !PT ;  /* 0x0000008127817212 */ /* 0x000fc400078e3cff */
[----:B------:R-:W-:Y:S01]  /*12e80*/  LOP3.LUT R203, R31, R203, RZ, 0x3c, !PT ;  /* 0x000000cb1fcb7212 */ /* 0x000fe200078e3cff */
[----:B------:R2:W-:Y:S01]  /*12e90*/  STL.128 [R1+0x750], R32 ;  /* 0x0007502001007387 */ /* 0x0005e20000100c00 */
[----:B0-----:R-:W-:Y:S01]  /*12ea0*/  IMAD.MOV.U32 R38, RZ, RZ, R6 ;  /* 0x000000ffff267224 */ /* 0x001fe200078e0006 */
[----:B------:R-:W-:Y:S01]  /*12eb0*/  LOP3.LUT R6, R26, R182, RZ, 0x3c, !PT ;  /* 0x000000b61a067212 */ /* 0x000fe200078e3cff */
[----:B------:R-:W-:Y:S01]  /*12ec0*/  IMAD.MOV.U32 R39, RZ, RZ, R7 ;  /* 0x000000ffff277224 */ /* 0x000fe200078e0007 */
[----:B------:R-:W-:Y:S01]  /*12ed0*/  LOP3.LUT R7, R27, R183, RZ, 0x3c, !PT ;  /* 0x000000b71b077212 */ /* 0x000fe200078e3cff */
[----:B-1----:R-:W-:Y:S01]  /*12ee0*/  IMAD.MOV.U32 R42, RZ, RZ, R2 ;  /* 0x000000ffff2a7224 */ /* 0x002fe200078e0002 */
[----:B------:R-:W-:Y:S01]  /*12ef0*/  LOP3.LUT R2, R30, R202, RZ, 0x3c, !PT ;  /* 0x000000ca1e027212 */ /* 0x000fe200078e3cff */
[----:B------:R-:W-:Y:S01]  /*12f00*/  IMAD.MOV.U32 R40, RZ, RZ, R4 ;  /* 0x000000ffff287224 */ /* 0x000fe200078e0004 */
[----:B------:R0:W-:Y:S01]  /*12f10*/  STL.128 [R1+0x760], R28 ;  /* 0x0007601c01007387 */ /* 0x0001e20000100c00 */
[----:B------:R-:W-:Y:S01]  /*12f20*/  IMAD.MOV.U32 R41, RZ, RZ, R5 ;  /* 0x000000ffff297224 */ /* 0x000fe200078e0005 */
[----:B------:R-:W-:Y:S01]  /*12f30*/  LOP3.LUT R4, R28, R164, RZ, 0x3c, !PT ;  /* 0x000000a41c047212 */ /* 0x000fe200078e3cff */
[----:B--2---:R-:W-:Y:S01]  /*12f40*/  IMAD.MOV.U32 R34, RZ, RZ, R2 ;  /* 0x000000ffff227224 */ /* 0x004fe200078e0002 */
[----:B------:R-:W-:-:S02]  /*12f50*/  LOP3.LUT R5, R29, R165, RZ, 0x3c, !PT ;  /* 0x000000a51d057212 */ /* 0x000fc400078e3cff */
[----:B------:R-:W-:Y:S02]  /*12f60*/  LOP3.LUT R2, R22, R210, RZ, 0x3c, !PT ;  /* 0x000000d216027212 */ /* 0x000fe400078e3cff */
[----:B------:R-:W-:Y:S01]  /*12f70*/  LOP3.LUT R36, R32, R126, RZ, 0x3c, !PT ;  /* 0x0000007e20247212 */ /* 0x000fe200078e3cff */
[----:B------:R-:W-:Y:S01]  /*12f80*/  IMAD.MOV.U32 R32, RZ, RZ, R4 ;  /* 0x000000ffff207224 */ /* 0x000fe200078e0004 */
[----:B------:R-:W-:Y:S01]  /*12f90*/  LOP3.LUT R37, R33, R127, RZ, 0x3c, !PT ;  /* 0x0000007f21257212 */ /* 0x000fe200078e3cff */
[----:B------:R-:W-:Y:S02]  /*12fa0*/  IMAD.MOV.U32 R33, RZ, RZ, R5 ;  /* 0x000000ffff217224 */ /* 0x000fe400078e0005 */
[----:B0-----:R-:W-:Y:S01]  /*12fb0*/  IMAD.MOV.U32 R30, RZ, RZ, R6 ;  /* 0x000000ffff1e7224 */ /* 0x001fe200078e0006 */
[----:B------:R-:W-:Y:S01]  /*12fc0*/  LOP3.LUT R6, R18, R198, RZ, 0x3c, !PT ;  /* 0x000000c612067212 */ /* 0x000fe200078e3cff */
[----:B------:R-:W-:Y:S01]  /*12fd0*/  IMAD.MOV.U32 R31, RZ, RZ, R7 ;  /* 0x000000ffff1f7224 */ /* 0x000fe200078e0007 */
[----:B------:R-:W-:Y:S01]  /*12fe0*/  LOP3.LUT R7, R19, R199, RZ, 0x3c, !PT ;  /* 0x000000c713077212 */ /* 0x000fe200078e3cff */
[----:B------:R0:W-:Y:S01]  /*12ff0*/  STL.128 [R1+0x770], R24 ;  /* 0x0007701801007387 */ /* 0x0001e20000100c00 */
[----:B------:R-:W-:-:S02]  /*13000*/  LOP3.LUT R4, R20, R180, RZ, 0x3c, !PT ;  /* 0x000000b414047212 */ /* 0x000fc400078e3cff */
[----:B------:R-:W-:Y:S01]  /*13010*/  LOP3.LUT R5, R21, R181, RZ, 0x3c, !PT ;  /* 0x000000b515057212 */ /* 0x000fe200078e3cff */
[----:B------:R1:W-:Y:S01]  /*13020*/  STL.128 [R1+0x780], R20 ;  /* 0x0007801401007387 */ /* 0x0003e20000100c00 */
[----:B------:R-:W-:Y:S02]  /*13030*/  LOP3.LUT R211, R23, R211, RZ, 0x3c, !PT ;  /* 0x000000d317d37212 */ /* 0x000fe400078e3cff */
[----:B------:R-:W-:Y:S02]  /*13040*/  LOP3.LUT R28, R24, R178, RZ, 0x3c, !PT ;  /* 0x000000b2181c7212 */ /* 0x000fe400078e3cff */
[----:B------:R-:W-:Y:S01]  /*13050*/  LOP3.LUT R29, R25, R179, RZ, 0x3c, !PT ;  /* 0x000000b3191d7212 */ /* 0x000fe200078e3cff */
[----:B------:R2:W-:Y:S01]  /*13060*/  STL.128 [R1+0x790], R16 ;  /* 0x0007901001007387 */ /* 0x0005e20000100c00 */
[----:B------:R-:W-:Y:S01]  /*13070*/  LOP3.LUT R221, R15, R221, RZ, 0x3c, !PT ;  /* 0x000000dd0fdd7212 */ /* 0x000fe200078e3cff */
[----:B0-----:R-:W-:Y:S01]  /*13080*/  IMAD.MOV.U32 R26, RZ, RZ, R2 ;  /* 0x000000ffff1a7224 */ /* 0x001fe200078e0002 */
[----:B------:R-:W-:Y:S01]  /*13090*/  LOP3.LUT R2, R14, R220, RZ, 0x3c, !PT ;  /* 0x000000dc0e027212 */ /* 0x000fe200078e3cff */
[----:B-1----:R-:W-:Y:S01]  /*130a0*/  IMAD.MOV.U32 R22, RZ, RZ, R6 ;  /* 0x000000ffff167224 */ /* 0x002fe200078e0006 */
[----:B------:R-:W-:Y:S01]  /*130b0*/  LOP3.LUT R6, R10, R204, RZ, 0x3c, !PT ;  /* 0x000000cc0a067212 */ /* 0x000fe200078e3cff */
[----:B------:R-:W-:Y:S01]  /*130c0*/  IMAD.MOV.U32 R23, RZ, RZ, R7 ;  /* 0x000000ffff177224 */ /* 0x000fe200078e0007 */
[----:B------:R-:W-:Y:S01]  /*130d0*/  LOP3.LUT R7, R11, R205, RZ, 0x3c, !PT ;  /* 0x000000cd0b077212 */ /* 0x000fe200078e3cff */
[----:B------:R-:W-:Y:S01]  /*130e0*/  IMAD.MOV.U32 R24, RZ, RZ, R4 ;  /* 0x000000ffff187224 */ /* 0x000fe200078e0004 */
[----:B------:R0:W-:Y:S01]  /*130f0*/  STL.128 [R1+0x7a0], R12 ;  /* 0x0007a00c01007387 */ /* 0x0001e20000100c00 */
[----:B------:R-:W-:Y:S01]  /*13100*/  IMAD.MOV.U32 R25, RZ, RZ, R5 ;  /* 0x000000ffff197224 */ /* 0x000fe200078e0005 */
[----:B------:R-:W-:Y:S01]  /*13110*/  LOP3.LUT R4, R12, R196, RZ, 0x3c, !PT ;  /* 0x000000c40c047212 */ /* 0x000fe200078e3cff */
[----:B--2---:R-:W-:Y:S01]  /*13120*/  IMAD.MOV.U32 R18, RZ, RZ, R2 ;  /* 0x000000ffff127224 */ /* 0x004fe200078e0002 */
[----:B------:R-:W-:-:S02]  /*13130*/  LOP3.LUT R5, R13, R197, RZ, 0x3c, !PT ;  /* 0x000000c50d057212 */ /* 0x000fc400078e3cff */
[----:B------:R-:W-:Y:S01]  /*13140*/  LOP3.LUT R2, R110, R224, RZ, 0x3c, !PT ;  /* 0x000000e06e027212 */ /* 0x000fe200078e3cff */
[----:B------:R1:W-:Y:S01]  /*13150*/  STL.128 [R1+0x7b0], R8 ;  /* 0x0007b00801007387 */ /* 0x0003e20000100c00 */
[----:B------:R-:W-:Y:S01]  /*13160*/  LOP3.LUT R20, R16, R200, RZ, 0x3c, !PT ;  /* 0x000000c810147212 */ /* 0x000fe200078e3cff */
[----:B------:R-:W-:Y:S01]  /*13170*/  IMAD.MOV.U32 R16, RZ, RZ, R4 ;  /* 0x000000ffff107224 */ /* 0x000fe200078e0004 */
[----:B------:R-:W-:Y:S02]  /*13180*/  LOP3.LUT R21, R17, R201, RZ, 0x3c, !PT ;  /* 0x000000c911157212 */ /* 0x000fe400078e3cff */
[----:B0-----:R-:W-:Y:S01]  /*13190*/  LOP3.LUT R12, R8, R206, RZ, 0x3c, !PT ;  /* 0x000000ce080c7212 */ /* 0x001fe200078e3cff */
[----:B------:R-:W-:Y:S01]  /*131a0*/  IMAD.MOV.U32 R14, RZ, RZ, R6 ;  /* 0x000000ffff0e7224 */ /* 0x000fe200078e0006 */
[----:B------:R-:W-:Y:S01]  /*131b0*/  LOP3.LUT R13, R9, R207, RZ, 0x3c, !PT ;  /* 0x000000cf090d7212 */ /* 0x000fe200078e3cff */
[----:B------:R-:W-:Y:S01]  /*131c0*/  IMAD.MOV.U32 R15, RZ, RZ, R7 ;  /* 0x000000ffff0f7224 */ /* 0x000fe200078e0007 */
[----:B------:R-:W-:Y:S01]  /*131d0*/  LOP3.LUT R4, R108, R226, RZ, 0x3c, !PT ;  /* 0x000000e26c047212 */ /* 0x000fe200078e3cff */
[----:B------:R-:W-:Y:S01]  /*131e0*/  IMAD.MOV.U32 R17, RZ, RZ, R5 ;  /* 0x000000ffff117224 */ /* 0x000fe200078e0005 */
[----:B------:R-:W-:-:S02]  /*131f0*/  LOP3.LUT R5, R109, R227, RZ, 0x3c, !PT ;  /* 0x000000e36d057212 */ /* 0x000fc400078e3cff */
[----:B------:R0:W-:Y:S01]  /*13200*/  STL.128 [R1+0x7b0], R12 ;  /* 0x0007b00c01007387 */ /* 0x0001e20000100c00 */
[----:B------:R-:W-:Y:S02]  /*13210*/  LOP3.LUT R217, R115, R217, RZ, 0x3c, !PT ;  /* 0x000000d973d97212 */ /* 0x000fe400078e3cff */
[----:B-1----:R-:W-:Y:S02]  /*13220*/  LOP3.LUT R8, R112, R222, RZ, 0x3c, !PT ;  /* 0x000000de70087212 */ /* 0x002fe400078e3cff */
[----:B------:R-:W-:Y:S01]  /*13230*/  LOP3.LUT R9, R113, R223, RZ, 0x3c, !PT ;  /* 0x000000df71097212 */ /* 0x000fe200078e3cff */
[----:B------:R-:W-:Y:S01]  /*13240*/  IMAD.MOV.U32 R11, RZ, RZ, R217 ;  /* 0x000000ffff0b7224 */ /* 0x000fe200078e00d9 */
        /* <DEDUP_REMOVED lines=12> */
[----:B------:R-:W-:Y:S01]  /*13310*/  LOP3.LUT R2, R60, R208, RZ, 0x3c, !PT ;  /* 0x000000d03c027212 */ /* 0x000fe200078e3cff */
[----:B------:R-:W-:Y:S01]  /*13320*/  STL.128 [R1+0x7d0], R112 ;  /* 0x0007d07001007387 */ /* 0x000fe20000100c00 */
[----:B------:R-:W-:Y:S01]  /*13330*/  LOP3.LUT R80, R68, R230, RZ, 0x3c, !PT ;  /* 0x000000e644507212 */ /* 0x000fe200078e3cff */
[----:B------:R-:W-:Y:S01]  /*13340*/  IMAD.MOV.U32 R83, RZ, RZ, R79 ;  /* 0x000000ffff537224 */ /* 0x000fe200078e004f */
[----:B------:R-:W-:Y:S01]  /*13350*/  LOP3.LUT R81, R69, R231, RZ, 0x3c, !PT ;  /* 0x000000e745517212 */ /* 0x000fe200078e3cff */
[----:B------:R0:W-:Y:S01]  /*13360*/  STL.128 [R1+0x7f0], R60 ;  /* 0x0007f03c01007387 */ /* 0x0001e20000100c00 */
[----:B------:R-:W-:Y:S01]  /*13370*/  LOP3.LUT R76, R64, R154, RZ, 0x3c, !PT ;  /* 0x0000009a404c7212 */ /* 0x000fe200078e3cff */
[----:B------:R-:W-:Y:S01]  /*13380*/  IMAD.MOV.U32 R79, RZ, RZ, R153 ;  /* 0x000000ffff4f7224 */ /* 0x000fe200078e0099 */
[----:B------:R-:W-:Y:S01]  /*13390*/  LOP3.LUT R77, R65, R155, RZ, 0x3c, !PT ;  /* 0x0000009b414d7212 */ /* 0x000fe200078e3cff */
        /* <DEDUP_REMOVED lines=12> */
[----:B0-----:R-:W-:Y:S01]  /*13460*/  IMAD.MOV.U32 R62, RZ, RZ, R0 ;  /* 0x000000ffff3e7224 */ /* 0x001fe200078e0000 */
[----:B------:R-:W-:Y:S01]  /*13470*/  LOP3.LUT R61, R61, R209, RZ, 0x3c, !PT ;  /* 0x000000d13d3d7212 */ /* 0x000fe200078e3cff */
[----:B------:R-:W-:-:S02]  /*13480*/  IMAD.MOV.U32 R63, RZ, RZ, R3 ;  /* 0x000000ffff3f7224 */ /* 0x000fc400078e0003 */
[----:B-1----:R-:W-:Y:S02]  /*13490*/  IMAD.MOV.U32 R8, RZ, RZ, R6 ;  /* 0x000000ffff087224 */ /* 0x002fe400078e0006 */
[----:B------:R-:W-:Y:S02]  /*134a0*/  IMAD.MOV.U32 R9, RZ, RZ, R7 ;  /* 0x000000ffff097224 */ /* 0x000fe400078e0007 */
[----:B------:R-:W-:Y:S02]  /*134b0*/  IMAD.MOV.U32 R10, RZ, RZ, R4 ;  /* 0x000000ffff0a7224 */ /* 0x000fe400078e0004 */
[----:B------:R-:W-:Y:S02]  /*134c0*/  IMAD.MOV.U32 R11, RZ, RZ, R5 ;  /* 0x000000ffff0b7224 */ /* 0x000fe400078e0005 */
[----:B------:R-:W-:Y:S01]  /*134d0*/  IMAD.MOV.U32 R60, RZ, RZ, R2 ;  /* 0x000000ffff3c7224 */ /* 0x000fe200078e0002 */
        /* <DEDUP_REMOVED lines=20> */
[----:B------:R0:W-:Y:S04]  /*13620*/  STL.128 [R1], RZ ;  /* 0x000000ff01007387 */ /* 0x0001e80000100c00 */
[----:B------:R0:W-:Y:S04]  /*13630*/  STL.128 [R1+0x10], RZ ;  /* 0x000010ff01007387 */ /* 0x0001e80000100c00 */
        /* <DEDUP_REMOVED lines=61> */
[----:B------:R0:W-:Y:S01]  /*13a10*/  STL.128 [R1+0x3f0], RZ ;  /* 0x0003f0ff01007387 */ /* 0x0001e20000100c00 */
[----:B------:R-:W-:-:S07]  /*13a20*/  IMAD.MOV.U32 R0, RZ, RZ, RZ ;  /* 0x000000ffff007224 */ /* 0x000fce00078e00ff */
.L_x_6:
[----:B------:R-:W-:-:S04]  /*13a30*/  VIADD R2, R1, 0x400 ;  /* 0x0000040001027836 */ /* 0x000fc80000000000 */
[----:B0-----:R-:W-:-:S06]  /*13a40*/  IMAD R80, R0, 0x8, R2 ;  /* 0x0000000800507824 */ /* 0x001fcc00078e0202 */
[----:B------:R-:W2:Y:S01]  /*13a50*/  LDL.64 R80, [R80] ;  /* 0x0000000050507983 */ /* 0x000ea20000100a00 */
[----:B------:R-:W-:-:S05]  /*13a60*/  SHF.R.U32.HI R106, RZ, 0x6, R0 ;  /* 0x00000006ff6a7819 */ /* 0x000fca0000011600 */
[----:B------:R-:W-:-:S05]  /*13a70*/  IMAD R106, R106, 0x8, R1 ;  /* 0x000000086a6a7824 */ /* 0x000fca00078e0201 */
[----:B------:R-:W3:Y:S04]  /*13a80*/  LDL.64 R52, [R106+0x10] ;  /* 0x000010006a347983 */ /* 0x000ee80000100a00 */
[----:B------:R-:W4:Y:S04]  /*13a90*/  LDL.64 R50, [R106] ;  /* 0x000000006a327983 */ /* 0x000f280000100a00 */
        /* <DEDUP_REMOVED lines=20> */
[----:B------:R-:W-:Y:S01]  /*13be0*/  IMAD.MOV.U32 R6, RZ, RZ, 0x1 ;  /* 0x00000001ff067424 */ /* 0x000fe200078e00ff */
[----:B------:R-:W-:-:S02]  /*13bf0*/  LOP3.LUT R109, R0, 0x3f, RZ, 0xc0, !PT ;  /* 0x0000003f006d7812 */ /* 0x000fc400078ec0ff */
[----:B------:R-:W5:Y:S02]  /*13c00*/  LDL.64 R16, [R106+0x1e0] ;  /* 0x0001e0006a107983 */ /* 0x000f640000100a00 */
[CC--:B------:R-:W-:Y:S02]  /*13c10*/  SHF.L.U64.HI R107, R6.reuse, R109.reuse, RZ ;  /* 0x0000006d066b7219 */ /* 0x0c0fe400000102ff */
[----:B------:R-:W5:Y:S01]  /*13c20*/  LDL.64 R14, [R106+0x200] ;  /* 0x000200006a0e7983 */ /* 0x000f620000100a00 */
[----:B------:R-:W-:-:S03]  /*13c30*/  SHF.L.U32 R109, R6, R109, RZ ;  /* 0x0000006d066d7219 */ /* 0x000fc600000006ff */
        /* <DEDUP_REMOVED lines=23> */
[----:B--2---:R-:W-:-:S04]  /*13db0*/  LOP3.LUT R4, R80, 0x1, RZ, 0xc0, !PT ;  /* 0x0000000150047812 */ /* 0x004fc800078ec0ff */
[----:B------:R-:W-:Y:S02]  /*13dc0*/  IADD3 R102, P0, PT, RZ, -R4, RZ ;  /* 0x80000004ff667210 */ /* 0x000fe40007f1e0ff */
[----:B------:R-:W2:Y:S01]  /*13dd0*/  LDL.64 R4, [R106+0x230] ;  /* 0x000230006a047983 */ /* 0x000ea20000100a00 */
[----:B------:R-:W-:-:S05]  /*13de0*/  IMAD.SHL.U32 R54, R80, 0x40000000, RZ ;  /* 0x4000000050367824 */ /* 0x000fca00078e00ff */
[--C-:B------:R-:W-:Y:S02]  /*13df0*/  SHF.R.S32.HI R104, RZ, 0x1f, R54.reuse ;  /* 0x0000001fff687819 */ /* 0x100fe40000011436 */
[----:B------:R-:W-:Y:S01]  /*13e00*/  SHF.R.S32.HI R54, RZ, 0x1f, R54 ;  /* 0x0000001fff367819 */ /* 0x000fe20000011436 */
[----:B------:R-:W-:Y:S01]  /*13e10*/  IMAD.X R55, RZ, RZ, -0x1, P0 ;  /* 0xffffffffff377424 */ /* 0x000fe200000e06ff */
[----:B---3--:R-:W-:Y:S02]  /*13e20*/  LOP3.LUT R104, R52, R104, R109, 0xf8, !PT ;  /* 0x0000006834687212 */ /* 0x008fe400078ef86d */
[----:B------:R-:W-:Y:S01]  /*13e30*/  LOP3.LUT R105, R53, R54, R107, 0xf8, !PT ;  /* 0x0000003635697212 */ /* 0x000fe200078ef86b */
[----:B------:R-:W-:Y:S01]  /*13e40*/  IMAD.SHL.U32 R174, R80, 0x10000000, RZ ;  /* 0x1000000050ae7824 */ /* 0x000fe200078e00ff */
[----:B------:R-:W3:Y:S01]  /*13e50*/  LDL.64 R52, [R106+0x310] ;  /* 0x000310006a347983 */ /* 0x000ee20000100a00 */
[----:B----4-:R-:W-:Y:S01]  /*13e60*/  LOP3.LUT R102, R50, R102, R109, 0xf8, !PT ;  /* 0x0000006632667212 */ /* 0x010fe200078ef86d */
[C---:B------:R-:W-:Y:S01]  /*13e70*/  IMAD.SHL.U32 R161, R80.reuse, 0x20000000, RZ ;  /* 0x2000000050a17824 */ /* 0x040fe200078e00ff */
[----:B------:R-:W-:Y:S01]  /*13e80*/  LOP3.LUT R103, R51, R55, R107, 0xf8, !PT ;  /* 0x0000003733677212 */ /* 0x000fe200078ef86b */
[C---:B------:R-:W-:Y:S01]  /*13e90*/  IMAD.SHL.U32 R164, R80.reuse, 0x8000000, RZ ;  /* 0x0800000050a47824 */ /* 0x040fe200078e00ff */
[----:B------:R-:W4:Y:S01]  /*13ea0*/  LDL.64 R50, [R106+0x2f0] ;  /* 0x0002f0006a327983 */ /* 0x000f220000100a00 */
[C---:B------:R-:W-:Y:S01]  /*13eb0*/  IMAD.SHL.U32 R173, R80.reuse, 0x4000000, RZ ;  /* 0x0400000050ad7824 */ /* 0x040fe200078e00ff */
[C-C-:B------:R-:W-:Y:S01]  /*13ec0*/  SHF.L.U64.HI R143, R80.reuse, 0x1f, R81.reuse ;  /* 0x0000001f508f7819 */ /* 0x140fe20000010251 */
        /* <DEDUP_REMOVED lines=18> */
[C---:B------:R-:W-:Y:S01]  /*13ff0*/  IMAD.U32 R159, R80.reuse, 0x10000, RZ ;  /* 0x00010000509f7824 */ /* 0x040fe200078e00ff */
        /* <DEDUP_REMOVED lines=30> */
[----:B------:R-:W-:-:S02]  /*141e0*/  SHF.L.U64.HI R117, R80, 0x6, R81 ;  /* 0x0000000650757819 */ /* 0x000fc40000010251 */
[C-C-:B------:R-:W-:Y:S02]  /*141f0*/  SHF.L.U64.HI R118, R80.reuse, 0x5, R81.reuse ;  /* 0x0000000550767819 */ /* 0x140fe40000010251 */
[C-C-:B------:R-:W-:Y:S02]  /*14200*/  SHF.L.U64.HI R114, R80.reuse, 0x4, R81.reuse ;  /* 0x0000000450727819 */ /* 0x140fe40000010251 */
[C-C-:B------:R-:W-:Y:S02]  /*14210*/  SHF.L.U64.HI R116, R80.reuse, 0x3, R81.reuse ;  /* 0x0000000350747819 */ /* 0x140fe40000010251 */
[C-C-:B------:R-:W-:Y:S02]  /*14220*/  SHF.L.U64.HI R115, R80.reuse, 0x2, R81.reuse ;  /* 0x0000000250737819 */ /* 0x140fe40000010251 */
[----:B------:R-:W-:Y:S02]  /*14230*/  SHF.L.U64.HI R113, R80, 0x1, R81 ;  /* 0x0000000150717819 */ /* 0x000fe40000010251 */
[----:B------:R-:W-:-:S02]  /*14240*/  SHF.R.S32.HI R112, RZ, 0x1f, R80 ;  /* 0x0000001fff707819 */ /* 0x000fc40000011450 */
[----:B------:R-:W-:Y:S02]  /*14250*/  SHF.R.S32.HI R108, RZ, 0x1f, R80 ;  /* 0x0000001fff6c7819 */ /* 0x000fe40000011450 */
[--C-:B------:R-:W-:Y:S02]  /*14260*/  SHF.R.S32.HI R110, RZ, 0x1f, R81.reuse ;  /* 0x0000001fff6e7819 */ /* 0x100fe40000011451 */
[----:B------:R-:W-:Y:S01]  /*14270*/  SHF.R.S32.HI R111, RZ, 0x1f, R81 ;  /* 0x0000001fff6f7819 */ /* 0x000fe20000011451 */
[----:B------:R0:W-:Y:S01]  /*14280*/  STL.64 [R106+0x10], R104 ;  /* 0x000010686a007387 */ /* 0x0001e20000100a00 */
[----:B------:R-:W-:-:S03]  /*14290*/  SHF.R.S32.HI R172, RZ, 0x1f, R174 ;  /* 0x0000001fffac7819 */ /* 0x000fc600000114ae */
[----:B------:R-:W4:Y:S01]  /*142a0*/  LDL.64 R80, [R106+0x320] ;  /* 0x000320006a507983 */ /* 0x000f220000100a00 */
[--C-:B------:R-:W-:Y:S02]  /*142b0*/  SHF.R.S32.HI R160, RZ, 0x1f, R161.reuse ;  /* 0x0000001fffa07819 */ /* 0x100fe400000114a1 */
[----:B------:R-:W-:Y:S01]  /*142c0*/  SHF.R.S32.HI R161, RZ, 0x1f, R161 ;  /* 0x0000001fffa17819 */ /* 0x000fe200000114a1 */
[----:B------:R1:W-:Y:S01]  /*142d0*/  STL.64 [R106], R102 ;  /* 0x000000666a007387 */ /* 0x0003e20000100a00 */
[----:B------:R-:W-:Y:S02]  /*142e0*/  SHF.R.S32.HI R174, RZ, 0x1f, R174 ;  /* 0x0000001fffae7819 */ /* 0x000fe400000114ae */
[----:B0-----:R-:W-:Y:S01]  /*142f0*/  SHF.R.S32.HI R104, RZ, 0x1f, R164 ;  /* 0x0000001fff687819 */ /* 0x001fe200000114a4 */
[----:B------:R-:W4:Y:S01]  /*14300*/  LDL.64 R54, [R106+0x300] ;  /* 0x000300006a367983 */ /* 0x000f220000100a00 */
[----:B-----5:R-:W-:Y:S02]  /*14310*/  LOP3.LUT R160, R92, R160, R109, 0xf8, !PT ;  /* 0x000000a05ca07212 */ /* 0x020fe400078ef86d */
[----:B------:R-:W-:-:S02]  /*14320*/  LOP3.LUT R161, R93, R161, R107, 0xf8, !PT ;  /* 0x000000a15da17212 */ /* 0x000fc400078ef86b */
[----:B-1----:R-:W-:Y:S01]  /*14330*/  LOP3.LUT R102, R90, R172, R109, 0xf8, !PT ;  /* 0x000000ac5a667212 */ /* 0x002fe200078ef86d */
[----:B------:R-:W5:Y:S01]  /*14340*/  LDL.64 R92, [R106+0x370] ;  /* 0x000370006a5c7983 */ /* 0x000f620000100a00 */
[----:B------:R-:W-:Y:S02]  /*14350*/  SHF.R.S32.HI R90, RZ, 0x1f, R164 ;  /* 0x0000001fff5a7819 */ /* 0x000fe400000114a4 */
[----:B------:R-:W-:Y:S02]  /*14360*/  LOP3.LUT R103, R91, R174, R107, 0xf8, !PT ;  /* 0x000000ae5b677212 */ /* 0x000fe400078ef86b */
[----:B------:R-:W-:Y:S02]  /*14370*/  LOP3.LUT R104, R88, R104, R109, 0xf8, !PT ;  /* 0x0000006858687212 */ /* 0x000fe400078ef86d */
[----:B------:R-:W-:Y:S02]  /*14380*/  LOP3.LUT R105, R89, R90, R107, 0xf8, !PT ;  /* 0x0000005a59697212 */ /* 0x000fe400078ef86b */
[----:B------:R-:W-:-:S02]  /*14390*/  SHF.R.S32.HI R172, RZ, 0x1f, R173 ;  /* 0x0000001fffac7819 */ /* 0x000fc400000114ad */
[----:B------:R-:W-:Y:S01]  /*143a0*/  SHF.R.S32.HI R164, RZ, 0x1f, R171 ;  /* 0x0000001fffa47819 */ /* 0x000fe200000114ab */
[----:B------:R0:W-:Y:S01]  /*143b0*/  STL.64 [R106+0x20], R160 ;  /* 0x000020a06a007387 */ /* 0x0001e20000100a00 */
[----:B------:R-:W-:Y:S02]  /*143c0*/  SHF.R.S32.HI R173, RZ, 0x1f, R173 ;  /* 0x0000001fffad7819 */ /* 0x000fe400000114ad */
[----:B------:R-:W-:Y:S01]  /*143d0*/  SHF.R.S32.HI R171, RZ, 0x1f, R171 ;  /* 0x0000001fffab7819 */ /* 0x000fe200000114ab */
[----:B------:R1:W-:Y:S04]  /*143e0*/  STL.64 [R106+0x30], R102 ;  /* 0x000030666a007387 */ /* 0x0003e80000100a00 */
[----:B------:R-:W5:Y:S04]  /*143f0*/  LDL.64 R88, [R106+0x350] ;  /* 0x000350006a587983 */ /* 0x000f680000100a00 */
[----:B------:R1:W-:Y:S01]  /*14400*/  STL.64 [R106+0x40], R104 ;  /* 0x000040686a007387 */ /* 0x0003e20000100a00 */
[----:B0-----:R-:W-:-:S02]  /*14410*/  LOP3.LUT R160, R98, R172, R109, 0xf8, !PT ;  /* 0x000000ac62a07212 */ /* 0x001fc400078ef86d */
[----:B------:R-:W-:Y:S01]  /*14420*/  LOP3.LUT R161, R99, R173, R107, 0xf8, !PT ;  /* 0x000000ad63a17212 */ /* 0x000fe200078ef86b */
[----:B------:R-:W5:Y:S01]  /*14430*/  LDL.64 R90, [R106+0x360] ;  /* 0x000360006a5a7983 */ /* 0x000f620000100a00 */
[----:B-1----:R-:W-:Y:S02]  /*14440*/  LOP3.LUT R102, R94, R164, R109, 0xf8, !PT ;  /* 0x000000a45e667212 */ /* 0x002fe400078ef86d */
[--C-:B------:R-:W-:Y:S02]  /*14450*/  LOP3.LUT R103, R95, R171, R107.reuse, 0xf8, !PT ;  /* 0x000000ab5f677212 */ /* 0x100fe400078ef86b */
[----:B------:R-:W-:Y:S01]  /*14460*/  SHF.R.S32.HI R98, RZ, 0x1f, R162 ;  /* 0x0000001fff627819 */ /* 0x000fe200000114a2 */
[----:B------:R-:W5:Y:S01]  /*14470*/  LDL.64 R94, [R106+0x380] ;  /* 0x000380006a5e7983 */ /* 0x000f620000100a00 */
[----:B------:R-:W-:Y:S02]  /*14480*/  SHF.R.S32.HI R164, RZ, 0x1f, R166 ;  /* 0x0000001fffa47819 */ /* 0x000fe400000114a6 */
[----:B------:R-:W-:Y:S01]  /*14490*/  SHF.R.S32.HI R104, RZ, 0x1f, R162 ;  /* 0x0000001fff687819 */ /* 0x000fe200000114a2 */
[----:B------:R0:W-:Y:S01]  /*144a0*/  STL.64 [R106+0x50], R160 ;  /* 0x000050a06a007387 */ /* 0x0001e20000100a00 */
[----:B------:R-:W-:-:S02]  /*144b0*/  LOP3.LUT R105, R97, R98, R107, 0xf8, !PT ;  /* 0x0000006261697212 */ /* 0x000fc400078ef86b */
[----:B------:R-:W-:Y:S01]  /*144c0*/  LOP3.LUT R104, R96, R104, R109, 0xf8, !PT ;  /* 0x0000006860687212 */ /* 0x000fe200078ef86d */
[----:B------:R1:W-:Y:S01]  /*144d0*/  STL.64 [R106+0x60], R102 ;  /* 0x000060666a007387 */ /* 0x0003e20000100a00 */
[----:B------:R-:W-:-:S03]  /*144e0*/  SHF.R.S32.HI R162, RZ, 0x1f, R163 ;  /* 0x0000001fffa27819 */ /* 0x000fc600000114a3 */
[----:B------:R-:W5:Y:S01]  /*144f0*/  LDL.64 R96, [R106+0x390] ;  /* 0x000390006a607983 */ /* 0x000f620000100a00 */
[----:B------:R-:W-:Y:S02]  /*14500*/  SHF.R.S32.HI R163, RZ, 0x1f, R163 ;  /* 0x0000001fffa37819 */ /* 0x000fe400000114a3 */
[----:B0-----:R-:W-:Y:S01]  /*14510*/  LOP3.LUT R160, R100, R164, R109, 0xf8, !PT ;  /* 0x000000a464a07212 */ /* 0x001fe200078ef86d */
[----:B------:R-:W5:Y:S01]  /*14520*/  LDL.64 R98, [R106+0x3a0] ;  /* 0x0003a0006a627983 */ /* 0x000f620000100a00 */
[--C-:B------:R-:W-:Y:S02]  /*14530*/  SHF.R.S32.HI R164, RZ, 0x1f, R165.reuse ;  /* 0x0000001fffa47819 */ /* 0x100fe400000114a5 */
[----:B-1----:R-:W-:Y:S02]  /*14540*/  SHF.R.S32.HI R102, RZ, 0x1f, R165 ;  /* 0x0000001fff667819 */ /* 0x002fe400000114a5 */
[----:B------:R-:W-:Y:S02]  /*14550*/  SHF.R.S32.HI R166, RZ, 0x1f, R166 ;  /* 0x0000001fffa67819 */ /* 0x000fe400000114a6 */
[----:B------:R-:W-:-:S02]  /*14560*/  LOP3.LUT R164, R78, R164, R109, 0xf8, !PT ;  /* 0x000000a44ea47212 */ /* 0x000fc400078ef86d */
[----:B------:R-:W-:Y:S02]  /*14570*/  LOP3.LUT R165, R79, R102, R107, 0xf8, !PT ;  /* 0x000000664fa57212 */ /* 0x000fe400078ef86b */
[----:B------:R-:W-:Y:S01]  /*14580*/  LOP3.LUT R162, R86, R162, R109, 0xf8, !PT ;  /* 0x000000a256a27212 */ /* 0x000fe200078ef86d */
[----:B------:R-:W5:Y:S01]  /*14590*/  LDL.64 R78, [R106+0x3d0] ;  /* 0x0003d0006a4e7983 */ /* 0x000f620000100a00 */
[--C-:B------:R-:W-:Y:S02]  /*145a0*/  LOP3.LUT R163, R87, R163, R107.reuse, 0xf8, !PT ;  /* 0x000000a357a37212 */ /* 0x100fe400078ef86b */
[----:B------:R-:W-:Y:S01]  /*145b0*/  LOP3.LUT R161, R101, R166, R107, 0xf8, !PT ;  /* 0x000000a665a17212 */ /* 0x000fe200078ef86b */
[----:B------:R-:W5:Y:S01]  /*145c0*/  LDL.64 R86, [R106+0x3b0] ;  /* 0x0003b0006a567983 */ /* 0x000f620000100a00 */
[--C-:B------:R-:W-:Y:S02]  /*145d0*/  SHF.R.S32.HI R102, RZ, 0x1f, R167.reuse ;  /* 0x0000001fff667819 */ /* 0x100fe400000114a7 */
[----:B------:R-:W-:Y:S01]  /*145e0*/  SHF.R.S32.HI R166, RZ, 0x1f, R167 ;  /* 0x0000001fffa67819 */ /* 0x000fe200000114a7 */
[----:B------:R0:W-:Y:S01]  /*145f0*/  STL.64 [R106+0x70], R104 ;  /* 0x000070686a007387 */ /* 0x0001e20000100a00 */
[----:B------:R-:W-:-:S02]  /*14600*/  LOP3.LUT R167, R77, R102, R107, 0xf8, !PT ;  /* 0x000000664da77212 */ /* 0x000fc400078ef86b */
[----:B------:R-:W-:Y:S01]  /*14610*/  LOP3.LUT R166, R76, R166, R109, 0xf8, !PT ;  /* 0x000000a64ca67212 */ /* 0x000fe200078ef86d */
[----:B------:R-:W5:Y:S04]  /*14620*/  LDL.64 R100, [R106+0x3c0] ;  /* 0x0003c0006a647983 */ /* 0x000f680000100a00 */
[----:B------:R-:W5:Y:S04]  /*14630*/  LDL.64 R102, [R106+0x1f0] ;  /* 0x0001f0006a667983 */ /* 0x000f680000100a00 */
[----:B0-----:R-:W5:Y:S04]  /*14640*/  LDL.64 R104, [R106+0x3e0] ;  /* 0x0003e0006a687983 */ /* 0x001f680000100a00 */
[----:B------:R-:W5:Y:S04]  /*14650*/  LDL.64 R76, [R106+0x3f0] ;  /* 0x0003f0006a4c7983 */ /* 0x000f680000100a00 */
[----:B------:R0:W-:Y:S02]  /*14660*/  STL.64 [R106+0x80], R160 ;  /* 0x000080a06a007387 */ /* 0x0001e40000100a00 */
[----:B0-----:R-:W-:-:S02]  /*14670*/  SHF.R.S32.HI R160, RZ, 0x1f, R170 ;  /* 0x0000001fffa07819 */ /* 0x001fc400000114aa */
[----:B------:R-:W-:Y:S02]  /*14680*/  SHF.R.S32.HI R161, RZ, 0x1f, R170 ;  /* 0x0000001fffa17819 */ /* 0x000fe400000114aa */
[----:B------:R-:W-:Y:S02]  /*14690*/  LOP3.LUT R2, R2, R160, R109, 0xf8, !PT ;  /* 0x000000a002027212 */ /* 0x000fe400078ef86d */
[----:B------:R-:W-:-:S05]  /*146a0*/  LOP3.LUT R3, R3, R161, R107, 0xf8, !PT ;  /* 0x000000a103037212 */ /* 0x000fca00078ef86b */
[----:B------:R0:W-:Y:S02]  /*146b0*/  STL.64 [R106+0xc0], R2 ;  /* 0x0000c0026a007387 */ /* 0x0001e40000100a00 */
[--C-:B0-----:R-:W-:Y:S02]  /*146c0*/  SHF.R.S32.HI R2, RZ, 0x1f, R158.reuse ;  /* 0x0000001fff027819 */ /* 0x101fe4000001149e */
[----:B------:R-:W-:Y:S02]  /*146d0*/  SHF.R.S32.HI R3, RZ, 0x1f, R158 ;  /* 0x0000001fff037819 */ /* 0x000fe4000001149e */
[--C-:B------:R-:W-:Y:S02]  /*146e0*/  SHF.R.S32.HI R158, RZ, 0x1f, R157.reuse ;  /* 0x0000001fff9e7819 */ /* 0x100fe4000001149d */
[----:B------:R-:W-:Y:S02]  /*146f0*/  SHF.R.S32.HI R157, RZ, 0x1f, R157 ;  /* 0x0000001fff9d7819 */ /* 0x000fe4000001149d */
[----:B------:R-:W-:-:S02]  /*14700*/  LOP3.LUT R2, R34, R2, R109, 0xf8, !PT ;  /* 0x0000000222027212 */ /* 0x000fc400078ef86d */
[----:B------:R-:W-:Y:S02]  /*14710*/  LOP3.LUT R3, R35, R3, R107, 0xf8, !PT ;  /* 0x0000000323037212 */ /* 0x000fe400078ef86b */
[----:B------:R-:W-:Y:S02]  /*14720*/  LOP3.LUT R34, R42, R158, R109, 0xf8, !PT ;  /* 0x0000009e2a227212 */ /* 0x000fe400078ef86d */
[----:B------:R-:W-:Y:S02]  /*14730*/  LOP3.LUT R35, R43, R157, R107, 0xf8, !PT ;  /* 0x0000009d2b237212 */ /* 0x000fe400078ef86b */
[--C-:B------:R-:W-:Y:S02]  /*14740*/  SHF.R.S32.HI R43, RZ, 0x1f, R154.reuse ;  /* 0x0000001fff2b7819 */ /* 0x100fe4000001149a */
[----:B------:R-:W-:Y:S01]  /*14750*/  SHF.R.S32.HI R154, RZ, 0x1f, R154 ;  /* 0x0000001fff9a7819 */ /* 0x000fe2000001149a */
[----:B------:R0:W-:Y:S04]  /*14760*/  STL.64 [R106+0x110], R34 ;  /* 0x000110226a007387 */ /* 0x0001e80000100a00 */
[----:B------:R1:W-:Y:S01]  /*14770*/  STL.64 [R106+0x100], R2 ;  /* 0x000100026a007387 */ /* 0x0003e20000100a00 */
[----:B0-----:R-:W-:-:S02]  /*14780*/  SHF.R.S32.HI R34, RZ, 0x1f, R151 ;  /* 0x0000001fff227819 */ /* 0x001fc40000011497 */
[--C-:B------:R-:W-:Y:S02]  /*14790*/  SHF.R.S32.HI R35, RZ, 0x1f, R152.reuse ;  /* 0x0000001fff237819 */ /* 0x100fe40000011498 */
[----:B------:R-:W-:Y:S02]  /*147a0*/  SHF.R.S32.HI R152, RZ, 0x1f, R152 ;  /* 0x0000001fff987819 */ /* 0x000fe40000011498 */
[----:B-1----:R-:W-:Y:S02]  /*147b0*/  LOP3.LUT R2, R32, R43, R109, 0xf8, !PT ;  /* 0x0000002b20027212 */ /* 0x002fe400078ef86d */
[----:B------:R-:W-:Y:S02]  /*147c0*/  LOP3.LUT R3, R33, R154, R107, 0xf8, !PT ;  /* 0x0000009a21037212 */ /* 0x000fe400078ef86b */
[----:B------:R-:W-:Y:S02]  /*147d0*/  LOP3.LUT R30, R30, R34, R109, 0xf8, !PT ;  /* 0x000000221e1e7212 */ /* 0x000fe400078ef86d */
[----:B------:R-:W-:-:S02]  /*147e0*/  SHF.R.S32.HI R34, RZ, 0x1f, R150 ;  /* 0x0000001fff227819 */ /* 0x000fc40000011496 */
[----:B------:R-:W-:Y:S02]  /*147f0*/  LOP3.LUT R22, R22, R35, R109, 0xf8, !PT ;  /* 0x0000002316167212 */ /* 0x000fe400078ef86d */
[----:B------:R-:W-:Y:S02]  /*14800*/  LOP3.LUT R23, R23, R152, R107, 0xf8, !PT ;  /* 0x0000009817177212 */ /* 0x000fe400078ef86b */
[----:B------:R-:W-:Y:S01]  /*14810*/  SHF.R.S32.HI R150, RZ, 0x1f, R150 ;  /* 0x0000001fff967819 */ /* 0x000fe20000011496 */
[----:B------:R0:W-:Y:S04]  /*14820*/  STL.64 [R106+0x140], R2 ;  /* 0x000140026a007387 */ /* 0x0001e80000100a00 */
[----:B------:R1:W-:Y:S01]  /*14830*/  STL.64 [R106+0x160], R22 ;  /* 0x000160166a007387 */ /* 0x0003e20000100a00 */
[----:B0-----:R-:W-:-:S02]  /*14840*/  LOP3.LUT R2, R28, R34, R109, 0xf8, !PT ;  /* 0x000000221c027212 */ /* 0x001fc400078ef86d */
[----:B------:R-:W-:Y:S02]  /*14850*/  LOP3.LUT R3, R29, R150, R107, 0xf8, !PT ;  /* 0x000000961d037212 */ /* 0x000fe400078ef86b */
[----:B-1----:R-:W-:-:S03]  /*14860*/  SHF.R.S32.HI R22, RZ, 0x1f, R147 ;  /* 0x0000001fff167819 */ /* 0x002fc60000011493 */
[----:B------:R0:W-:Y:S01]  /*14870*/  STL.64 [R106+0x180], R2 ;  /* 0x000180026a007387 */ /* 0x0001e20000100a00 */
[----:B------:R-:W-:Y:S02]  /*14880*/  LOP3.LUT R22, R24, R22, R109, 0xf8, !PT ;  /* 0x0000001618167212 */ /* 0x000fe400078ef86d */
[--C-:B------:R-:W-:Y:S02]  /*14890*/  SHF.R.S32.HI R24, RZ, 0x1f, R145.reuse ;  /* 0x0000001fff187819 */ /* 0x100fe40000011491 */
[----:B------:R-:W-:Y:S02]  /*148a0*/  SHF.R.S32.HI R145, RZ, 0x1f, R145 ;  /* 0x0000001fff917819 */ /* 0x000fe40000011491 */
[--C-:B0-----:R-:W-:Y:S02]  /*148b0*/  SHF.R.S32.HI R2, RZ, 0x1f, R146.reuse ;  /* 0x0000001fff027819 */ /* 0x101fe40000011492 */
[----:B------:R-:W-:Y:S02]  /*148c0*/  SHF.R.S32.HI R146, RZ, 0x1f, R146 ;  /* 0x0000001fff927819 */ /* 0x000fe40000011492 */
[----:B------:R-:W-:-:S02]  /*148d0*/  LOP3.LUT R2, R10, R2, R109, 0xf8, !PT ;  /* 0x000000020a027212 */ /* 0x000fc400078ef86d */
[----:B------:R-:W-:Y:S02]  /*148e0*/  LOP3.LUT R10, R18, R24, R109, 0xf8, !PT ;  /* 0x00000018120a7212 */ /* 0x000fe400078ef86d */
[----:B------:R-:W-:Y:S02]  /*148f0*/  SHF.R.S32.HI R18, RZ, 0x1f, R144 ;  /* 0x0000001fff127819 */ /* 0x000fe40000011490 */
[--C-:B------:R-:W-:Y:S02]  /*14900*/  LOP3.LUT R3, R11, R146, R107.reuse, 0xf8, !PT ;  /* 0x000000920b037212 */ /* 0x100fe400078ef86b */
[----:B------:R-:W-:Y:S02]  /*14910*/  LOP3.LUT R11, R19, R145, R107, 0xf8, !PT ;  /* 0x00000091130b7212 */ /* 0x000fe400078ef86b */
[----:B------:R-:W-:Y:S02]  /*14920*/  LOP3.LUT R16, R16, R18, R109, 0xf8, !PT ;  /* 0x0000001210107212 */ /* 0x000fe400078ef86d */
[----:B------:R-:W-:Y:S01]  /*14930*/  SHF.R.S32.HI R18, RZ, 0x1f, R143 ;  /* 0x0000001fff127819 */ /* 0x000fe2000001148f */
[----:B------:R0:W-:Y:S01]  /*14940*/  STL.64 [R106+0x1d0], R10 ;  /* 0x0001d00a6a007387 */ /* 0x0001e20000100a00 */
[----:B------:R-:W-:-:S02]  /*14950*/  SHF.R.S32.HI R19, RZ, 0x1f, R142 ;  /* 0x0000001fff137819 */ /* 0x000fc4000001148e */
[----:B------:R-:W-:Y:S01]  /*14960*/  SHF.R.S32.HI R142, RZ, 0x1f, R142 ;  /* 0x0000001fff8e7819 */ /* 0x000fe2000001148e */
[----:B------:R1:W-:Y:S01]  /*14970*/  STL.64 [R106+0x1c0], R2 ;  /* 0x0001c0026a007387 */ /* 0x0003e20000100a00 */
[----:B------:R-:W-:Y:S02]  /*14980*/  LOP3.LUT R14, R14, R18, R109, 0xf8, !PT ;  /* 0x000000120e0e7212 */ /* 0x000fe400078ef86d */
[--C-:B------:R-:W-:Y:S02]  /*14990*/  SHF.R.S32.HI R18, RZ, 0x1f, R141.reuse ;  /* 0x0000001fff127819 */ /* 0x100fe4000001148d */
[----:B------:R-:W-:Y:S02]  /*149a0*/  SHF.R.S32.HI R141, RZ, 0x1f, R141 ;  /* 0x0000001fff8d7819 */ /* 0x000fe4000001148d */
[--C-:B0-----:R-:W-:Y:S02]  /*149b0*/  SHF.R.S32.HI R10, RZ, 0x1f, R140.reuse ;  /* 0x0000001fff0a7819 */ /* 0x101fe4000001148c */
[----:B------:R-:W-:-:S02]  /*149c0*/  SHF.R.S32.HI R140, RZ, 0x1f, R140 ;  /* 0x0000001fff8c7819 */ /* 0x000fc4000001148c */
[----:B-1----:R-:W-:Y:S02]  /*149d0*/  LOP3.LUT R2, R8, R19, R109, 0xf8, !PT ;  /* 0x0000001308027212 */ /* 0x002fe400078ef86d */
[----:B------:R-:W-:Y:S02]  /*149e0*/  LOP3.LUT R3, R9, R142, R107, 0xf8, !PT ;  /* 0x0000008e09037212 */ /* 0x000fe400078ef86b */
[----:B------:R-:W-:Y:S02]  /*149f0*/  LOP3.LUT R6, R6, R10, R109, 0xf8, !PT ;  /* 0x0000000a06067212 */ /* 0x000fe400078ef86d */
[----:B------:R-:W-:Y:S01]  /*14a00*/  SHF.R.S32.HI R10, RZ, 0x1f, R139 ;  /* 0x0000001fff0a7819 */ /* 0x000fe2000001148b */
[----:B------:R0:W-:Y:S01]  /*14a10*/  STL.64 [R106+0x210], R2 ;  /* 0x000210026a007387 */ /* 0x0001e20000100a00 */
[----:B------:R-:W-:Y:S02]  /*14a20*/  LOP3.LUT R8, R12, R18, R109, 0xf8, !PT ;  /* 0x000000120c087212 */ /* 0x000fe400078ef86d */
[----:B------:R-:W-:-:S02]  /*14a30*/  LOP3.LUT R9, R13, R141, R107, 0xf8, !PT ;  /* 0x0000008d0d097212 */ /* 0x000fc400078ef86b */
[----:B------:R-:W-:Y:S02]  /*14a40*/  LOP3.LUT R7, R7, R140, R107, 0xf8, !PT ;  /* 0x0000008c07077212 */ /* 0x000fe400078ef86b */
[----:B------:R-:W-:Y:S01]  /*14a50*/  SHF.R.S32.HI R139, RZ, 0x1f, R139 ;  /* 0x0000001fff8b7819 */ /* 0x000fe2000001148b */
[----:B------:R1:W-:Y:S01]  /*14a60*/  STL.64 [R106+0x220], R8 ;  /* 0x000220086a007387 */ /* 0x0003e20000100a00 */
[----:B------:R-:W-:Y:S02]  /*14a70*/  SHF.R.S32.HI R11, RZ, 0x1f, R138 ;  /* 0x0000001fff0b7819 */ /* 0x000fe4000001148a */
[----:B0-----:R-:W-:Y:S02]  /*14a80*/  LOP3.LUT R2, R74, R10, R109, 0xf8, !PT ;  /* 0x0000000a4a027212 */ /* 0x001fe400078ef86d */
[--C-:B------:R-:W-:Y:S02]  /*14a90*/  SHF.R.S32.HI R10, RZ, 0x1f, R136.reuse ;  /* 0x0000001fff0a7819 */ /* 0x100fe40000011488 */
[----:B------:R-:W-:Y:S01]  /*14aa0*/  SHF.R.S32.HI R136, RZ, 0x1f, R136 ;  /* 0x0000001fff887819 */ /* 0x000fe20000011488 */
[----:B------:R0:W-:Y:S01]  /*14ab0*/  STL.64 [R106+0x240], R6 ;  /* 0x000240066a007387 */ /* 0x0001e20000100a00 */
[----:B------:R-:W-:-:S02]  /*14ac0*/  SHF.R.S32.HI R138, RZ, 0x1f, R138 ;  /* 0x0000001fff8a7819 */ /* 0x000fc4000001148a */
[----:B------:R-:W-:Y:S02]  /*14ad0*/  LOP3.LUT R3, R75, R139, R107, 0xf8, !PT ;  /* 0x0000008b4b037212 */ /* 0x000fe400078ef86b */
[--C-:B-1----:R-:W-:Y:S02]  /*14ae0*/  SHF.R.S32.HI R8, RZ, 0x1f, R137.reuse ;  /* 0x0000001fff087819 */ /* 0x102fe40000011489 */
[----:B------:R-:W-:Y:S01]  /*14af0*/  SHF.R.S32.HI R137, RZ, 0x1f, R137 ;  /* 0x0000001fff897819 */ /* 0x000fe20000011489 */
[----:B------:R1:W-:Y:S01]  /*14b00*/  STL.64 [R106+0x250], R2 ;  /* 0x000250026a007387 */ /* 0x0003e20000100a00 */
[--C-:B--2---:R-:W-:Y:S02]  /*14b10*/  LOP3.LUT R4, R4, R11, R109.reuse, 0xf8, !PT ;  /* 0x0000000b04047212 */ /* 0x104fe400078ef86d */
[----:B0-----:R-:W-:Y:S02]  /*14b20*/  LOP3.LUT R6, R70, R10, R109, 0xf8, !PT ;  /* 0x0000000a46067212 */ /* 0x001fe400078ef86d */
[----:B------:R-:W-:-:S02]  /*14b30*/  LOP3.LUT R7, R71, R136, R107, 0xf8, !PT ;  /* 0x0000008847077212 */ /* 0x000fc400078ef86b */
[----:B------:R-:W-:Y:S02]  /*14b40*/  LOP3.LUT R5, R5, R138, R107, 0xf8, !PT ;  /* 0x0000008a05057212 */ /* 0x000fe400078ef86b */
[----:B------:R-:W-:Y:S02]  /*14b50*/  LOP3.LUT R8, R72, R8, R109, 0xf8, !PT ;  /* 0x0000000848087212 */ /* 0x000fe400078ef86d */
[----:B------:R-:W-:Y:S02]  /*14b60*/  LOP3.LUT R9, R73, R137, R107, 0xf8, !PT ;  /* 0x0000008949097212 */ /* 0x000fe400078ef86b */
[--C-:B------:R-:W-:Y:S01]  /*14b70*/  SHF.R.S32.HI R11, RZ, 0x1f, R135.reuse ;  /* 0x0000001fff0b7819 */ /* 0x100fe20000011487 */
[----:B------:R0:W-:Y:S01]  /*14b80*/  STL.64 [R106+0x280], R6 ;  /* 0x000280066a007387 */ /* 0x0001e20000100a00 */
[----:B------:R-:W-:Y:S02]  /*14b90*/  SHF.R.S32.HI R135, RZ, 0x1f, R135 ;  /* 0x0000001fff877819 */ /* 0x000fe40000011487 */
[----:B-1----:R-:W-:-:S02]  /*14ba0*/  SHF.R.S32.HI R2, RZ, 0x1f, R132 ;  /* 0x0000001fff027819 */ /* 0x002fc40000011484 */
[----:B------:R-:W-:Y:S01]  /*14bb0*/  SHF.R.S32.HI R132, RZ, 0x1f, R132 ;  /* 0x0000001fff847819 */ /* 0x000fe20000011484 */
[----:B------:R1:W-:Y:S01]  /*14bc0*/  STL.64 [R106+0x230], R4 ;  /* 0x000230046a007387 */ /* 0x0003e20000100a00 */
[----:B------:R-:W-:Y:S02]  /*14bd0*/  LOP3.LUT R2, R58, R2, R109, 0xf8, !PT ;  /* 0x000000023a027212 */ /* 0x000fe400078ef86d */
[----:B------:R-:W-:Y:S01]  /*14be0*/  LOP3.LUT R3, R59, R132, R107, 0xf8, !PT ;  /* 0x000000843b037212 */ /* 0x000fe200078ef86b */
[----:B------:R2:W-:Y:S01]  /*14bf0*/  STL.64 [R106+0x260], R8 ;  /* 0x000260086a007387 */ /* 0x0005e20000100a00 */
[--C-:B0-----:R-:W-:Y:S02]  /*14c00*/  SHF.R.S32.HI R6, RZ, 0x1f, R131.reuse ;  /* 0x0000001fff067819 */ /* 0x101fe40000011483 */
[----:B------:R-:W-:Y:S02]  /*14c10*/  SHF.R.S32.HI R131, RZ, 0x1f, R131 ;  /* 0x0000001fff837819 */ /* 0x000fe40000011483 */
[----:B-1----:R-:W-:-:S02]  /*14c20*/  LOP3.LUT R4, R68, R11, R109, 0xf8, !PT ;  /* 0x0000000b44047212 */ /* 0x002fc400078ef86d */
[----:B------:R-:W-:Y:S02]  /*14c30*/  LOP3.LUT R5, R69, R135, R107, 0xf8, !PT ;  /* 0x0000008745057212 */ /* 0x000fe400078ef86b */
[--C-:B--2---:R-:W-:Y:S02]  /*14c40*/  SHF.R.S32.HI R8, RZ, 0x1f, R133.reuse ;  /* 0x0000001fff087819 */ /* 0x104fe40000011485 */
[----:B------:R-:W-:Y:S02]  /*14c50*/  SHF.R.S32.HI R133, RZ, 0x1f, R133 ;  /* 0x0000001fff857819 */ /* 0x000fe40000011485 */
[----:B------:R-:W-:Y:S02]  /*14c60*/  SHF.R.S32.HI R9, RZ, 0x1f, R129 ;  /* 0x0000001fff097819 */ /* 0x000fe40000011481 */
[----:B------:R-:W-:Y:S02]  /*14c70*/  LOP3.LUT R6, R62, R6, R109, 0xf8, !PT ;  /* 0x000000063e067212 */ /* 0x000fe400078ef86d */
[----:B------:R-:W-:-:S02]  /*14c80*/  LOP3.LUT R7, R63, R131, R107, 0xf8, !PT ;  /* 0x000000833f077212 */ /* 0x000fc400078ef86b */
[----:B------:R-:W-:Y:S01]  /*14c90*/  SHF.R.S32.HI R129, RZ, 0x1f, R129 ;  /* 0x0000001fff817819 */ /* 0x000fe20000011481 */
[----:B------:R0:W-:Y:S04]  /*14ca0*/  STL.64 [R106+0x270], R4 ;  /* 0x000270046a007387 */ /* 0x0001e80000100a00 */
[----:B------:R1:W-:Y:S04]  /*14cb0*/  STL.64 [R106+0x290], R2 ;  /* 0x000290026a007387 */ /* 0x0003e80000100a00 */
[----:B------:R2:W-:Y:S01]  /*14cc0*/  STL.64 [R106+0x2c0], R6 ;  /* 0x0002c0066a007387 */ /* 0x0005e20000100a00 */
[----:B0-----:R-:W-:-:S02]  /*14cd0*/  LOP3.LUT R4, R64, R8, R109, 0xf8, !PT ;  /* 0x0000000840047212 */ /* 0x001fc400078ef86d */
[----:B------:R-:W-:Y:S02]  /*14ce0*/  LOP3.LUT R5, R65, R133, R107, 0xf8, !PT ;  /* 0x0000008541057212 */ /* 0x000fe400078ef86b */
[--C-:B------:R-:W-:Y:S02]  /*14cf0*/  SHF.R.S32.HI R8, RZ, 0x1f, R130.reuse ;  /* 0x0000001fff087819 */ /* 0x100fe40000011482 */
[----:B-1----:R-:W-:Y:S02]  /*14d00*/  LOP3.LUT R2, R56, R9, R109, 0xf8, !PT ;  /* 0x0000000938027212 */ /* 0x002fe400078ef86d */
[----:B------:R-:W-:Y:S02]  /*14d10*/  LOP3.LUT R3, R57, R129, R107, 0xf8, !PT ;  /* 0x0000008139037212 */ /* 0x000fe400078ef86b */
[----:B------:R-:W-:Y:S02]  /*14d20*/  SHF.R.S32.HI R130, RZ, 0x1f, R130 ;  /* 0x0000001fff827819 */ /* 0x000fe40000011482 */
[----:B--2---:R-:W-:Y:S01]  /*14d30*/  SHF.R.S32.HI R6, RZ, 0x1f, R127 ;  /* 0x0000001fff067819 */ /* 0x004fe2000001147f */
[----:B------:R0:W-:Y:S01]  /*14d40*/  STL.64 [R106+0x2b0], R4 ;  /* 0x0002b0046a007387 */ /* 0x0001e20000100a00 */
[----:B------:R-:W-:-:S02]  /*14d50*/  LOP3.LUT R8, R60, R8, R109, 0xf8, !PT ;  /* 0x000000083c087212 */ /* 0x000fc400078ef86d */
[----:B------:R-:W-:Y:S01]  /*14d60*/  LOP3.LUT R9, R61, R130, R107, 0xf8, !PT ;  /* 0x000000823d097212 */ /* 0x000fe200078ef86b */
[----:B------:R3:W-:Y:S01]  /*14d70*/  STL.64 [R106+0x2d0], R2 ;  /* 0x0002d0026a007387 */ /* 0x0007e20000100a00 */
[--C-:B------:R-:W-:Y:S02]  /*14d80*/  SHF.R.S32.HI R10, RZ, 0x1f, R134.reuse ;  /* 0x0000001fff0a7819 */ /* 0x100fe40000011486 */
[----:B------:R-:W-:Y:S02]  /*14d90*/  SHF.R.S32.HI R134, RZ, 0x1f, R134 ;  /* 0x0000001fff867819 */ /* 0x000fe40000011486 */
[--C-:B0-----:R-:W-:Y:S02]  /*14da0*/  SHF.R.S32.HI R4, RZ, 0x1f, R126.reuse ;  /* 0x0000001fff047819 */ /* 0x101fe4000001147e */
[----:B------:R-:W-:Y:S02]  /*14db0*/  SHF.R.S32.HI R126, RZ, 0x1f, R126 ;  /* 0x0000001fff7e7819 */ /* 0x000fe4000001147e */
[----:B---3--:R-:W-:-:S02]  /*14dc0*/  LOP3.LUT R2, R52, R6, R109, 0xf8, !PT ;  /* 0x0000000634027212 */ /* 0x008fc400078ef86d */
[--C-:B------:R-:W-:Y:S02]  /*14dd0*/  SHF.R.S32.HI R6, RZ, 0x1f, R125.reuse ;  /* 0x0000001fff067819 */ /* 0x100fe4000001147d */
[----:B------:R-:W-:Y:S01]  /*14de0*/  SHF.R.S32.HI R125, RZ, 0x1f, R125 ;  /* 0x0000001fff7d7819 */ /* 0x000fe2000001147d */
[----:B------:R0:W-:Y:S01]  /*14df0*/  STL.64 [R106+0x2e0], R8 ;  /* 0x0002e0086a007387 */ /* 0x0001e20000100a00 */
[----:B----4-:R-:W-:Y:S02]  /*14e00*/  LOP3.LUT R4, R50, R4, R109, 0xf8, !PT ;  /* 0x0000000432047212 */ /* 0x010fe400078ef86d */
[----:B------:R-:W-:Y:S02]  /*14e10*/  LOP3.LUT R5, R51, R126, R107, 0xf8, !PT ;  /* 0x0000007e33057212 */ /* 0x000fe400078ef86b */
[----:B------:R-:W-:Y:S02]  /*14e20*/  SHF.R.S32.HI R127, RZ, 0x1f, R127 ;  /* 0x0000001fff7f7819 */ /* 0x000fe4000001147f */
[----:B------:R-:W-:-:S02]  /*14e30*/  LOP3.LUT R10, R66, R10, R109, 0xf8, !PT ;  /* 0x0000000a420a7212 */ /* 0x000fc400078ef86d */
[----:B------:R-:W-:Y:S02]  /*14e40*/  LOP3.LUT R11, R67, R134, R107, 0xf8, !PT ;  /* 0x00000086430b7212 */ /* 0x000fe400078ef86b */
[----:B------:R-:W-:Y:S02]  /*14e50*/  LOP3.LUT R6, R80, R6, R109, 0xf8, !PT ;  /* 0x0000000650067212 */ /* 0x000fe400078ef86d */
[----:B0-----:R-:W-:Y:S02]  /*14e60*/  SHF.R.S32.HI R9, RZ, 0x1f, R123 ;  /* 0x0000001fff097819 */ /* 0x001fe4000001147b */
[----:B------:R-:W-:Y:S02]  /*14e70*/  LOP3.LUT R7, R81, R125, R107, 0xf8, !PT ;  /* 0x0000007d51077212 */ /* 0x000fe400078ef86b */
[----:B------:R-:W-:Y:S01]  /*14e80*/  SHF.R.S32.HI R123, RZ, 0x1f, R123 ;  /* 0x0000001fff7b7819 */ /* 0x000fe2000001147b */
[----:B------:R0:W-:Y:S01]  /*14e90*/  STL.64 [R106+0x2f0], R4 ;  /* 0x0002f0046a007387 */ /* 0x0001e20000100a00 */
[----:B------:R-:W-:-:S02]  /*14ea0*/  LOP3.LUT R3, R53, R127, R107, 0xf8, !PT ;  /* 0x0000007f35037212 */ /* 0x000fc400078ef86b */
[--C-:B------:R-:W-:Y:S01]  /*14eb0*/  SHF.R.S32.HI R8, RZ, 0x1f, R124.reuse ;  /* 0x0000001fff087819 */ /* 0x100fe2000001147c */
[----:B------:R1:W-:Y:S01]  /*14ec0*/  STL.64 [R106+0x2a0], R10 ;  /* 0x0002a00a6a007387 */ /* 0x0003e20000100a00 */
[----:B------:R-:W-:-:S03]  /*14ed0*/  SHF.R.S32.HI R124, RZ, 0x1f, R124 ;  /* 0x0000001fff7c7819 */ /* 0x000fc6000001147c */
[----:B------:R2:W-:Y:S01]  /*14ee0*/  STL.64 [R106+0x320], R6 ;  /* 0x000320066a007387 */ /* 0x0005e20000100a00 */
[----:B0-----:R-:W-:Y:S02]  /*14ef0*/  LOP3.LUT R4, R82, R9, R109, 0xf8, !PT ;  /* 0x0000000952047212 */ /* 0x001fe400078ef86d */
[----:B------:R-:W-:Y:S02]  /*14f00*/  LOP3.LUT R5, R83, R123, R107, 0xf8, !PT ;  /* 0x0000007b53057212 */ /* 0x000fe400078ef86b */
[--C-:B-1----:R-:W-:Y:S01]  /*14f10*/  SHF.R.S32.HI R10, RZ, 0x1f, R128.reuse ;  /* 0x0000001fff0a7819 */ /* 0x102fe20000011480 */
[----:B------:R0:W-:Y:S01]  /*14f20*/  STL.64 [R106+0x310], R2 ;  /* 0x000310026a007387 */ /* 0x0001e20000100a00 */
[----:B------:R-:W-:Y:S02]  /*14f30*/  SHF.R.S32.HI R128, RZ, 0x1f, R128 ;  /* 0x0000001fff807819 */ /* 0x000fe40000011480 */
[----:B--2---:R-:W-:Y:S01]  /*14f40*/  SHF.R.S32.HI R6, RZ, 0x1f, R121 ;  /* 0x0000001fff067819 */ /* 0x004fe20000011479 */
[----:B------:R5:W-:Y:S01]  /*14f50*/  STL.64 [R106+0x330], R4 ;  /* 0x000330046a007387 */ /* 0x000be20000100a00 */
[----:B------:R-:W-:-:S02]  /*14f60*/  LOP3.LUT R8, R84, R8, R109, 0xf8, !PT ;  /* 0x0000000854087212 */ /* 0x000fc400078ef86d */
[----:B------:R-:W-:Y:S02]  /*14f70*/  LOP3.LUT R9, R85, R124, R107, 0xf8, !PT ;  /* 0x0000007c55097212 */ /* 0x000fe400078ef86b */
[--C-:B------:R-:W-:Y:S02]  /*14f80*/  LOP3.LUT R10, R54, R10, R109.reuse, 0xf8, !PT ;  /* 0x0000000a360a7212 */ /* 0x100fe400078ef86d */
[--C-:B0-----:R-:W-:Y:S02]  /*14f90*/  SHF.R.S32.HI R2, RZ, 0x1f, R120.reuse ;  /* 0x0000001fff027819 */ /* 0x101fe40000011478 */
[----:B------:R-:W-:Y:S02]  /*14fa0*/  SHF.R.S32.HI R120, RZ, 0x1f, R120 ;  /* 0x0000001fff787819 */ /* 0x000fe40000011478 */
[----:B-----5:R-:W-:Y:S02]  /*14fb0*/  LOP3.LUT R4, R92, R6, R109, 0xf8, !PT ;  /* 0x000000065c047212 */ /* 0x020fe400078ef86d */
[----:B------:R-:W-:-:S02]  /*14fc0*/  LOP3.LUT R11, R55, R128, R107, 0xf8, !PT ;  /* 0x00000080370b7212 */ /* 0x000fc400078ef86b */
[----:B------:R-:W-:Y:S02]  /*14fd0*/  SHF.R.S32.HI R6, RZ, 0x1f, R119 ;  /* 0x0000001fff067819 */ /* 0x000fe40000011477 */
[----:B------:R-:W-:Y:S02]  /*14fe0*/  SHF.R.S32.HI R121, RZ, 0x1f, R121 ;  /* 0x0000001fff797819 */ /* 0x000fe40000011479 */
[----:B------:R-:W-:Y:S01]  /*14ff0*/  SHF.R.S32.HI R119, RZ, 0x1f, R119 ;  /* 0x0000001fff777819 */ /* 0x000fe20000011477 */
[----:B------:R0:W-:Y:S01]  /*15000*/  STL.64 [R106+0x340], R8 ;  /* 0x000340086a007387 */ /* 0x0001e20000100a00 */
[----:B------:R-:W-:Y:S02]  /*15010*/  LOP3.LUT R2, R88, R2, R109, 0xf8, !PT ;  /* 0x0000000258027212 */ /* 0x000fe400078ef86d */
[--C-:B------:R-:W-:Y:S01]  /*15020*/  LOP3.LUT R3, R89, R120, R107.reuse, 0xf8, !PT ;  /* 0x0000007859037212 */ /* 0x100fe200078ef86b */
[----:B------:R1:W-:Y:S01]  /*15030*/  STL.64 [R106+0x300], R10 ;  /* 0x0003000a6a007387 */ /* 0x0003e20000100a00 */
[----:B------:R-:W-:-:S02]  /*15040*/  LOP3.LUT R5, R93, R121, R107, 0xf8, !PT ;  /* 0x000000795d057212 */ /* 0x000fc400078ef86b */
[----:B------:R-:W-:Y:S02]  /*15050*/  LOP3.LUT R6, R94, R6, R109, 0xf8, !PT ;  /* 0x000000065e067212 */ /* 0x000fe400078ef86d */
[----:B------:R-:W-:Y:S02]  /*15060*/  LOP3.LUT R7, R95, R119, R107, 0xf8, !PT ;  /* 0x000000775f077212 */ /* 0x000fe400078ef86b */
[--C-:B0-----:R-:W-:Y:S02]  /*15070*/  SHF.R.S32.HI R9, RZ, 0x1f, R117.reuse ;  /* 0x0000001fff097819 */ /* 0x101fe40000011475 */
[----:B------:R-:W-:Y:S02]  /*15080*/  SHF.R.S32.HI R117, RZ, 0x1f, R117 ;  /* 0x0000001fff757819 */ /* 0x000fe40000011475 */
[----:B-1----:R-:W-:Y:S01]  /*15090*/  SHF.R.S32.HI R10, RZ, 0x1f, R122 ;  /* 0x0000001fff0a7819 */ /* 0x002fe2000001147a */
[----:B------:R0:W-:Y:S01]  /*150a0*/  STL.64 [R106+0x350], R2 ;  /* 0x000350026a007387 */ /* 0x0001e20000100a00 */
[----:B------:R-:W-:-:S02]  /*150b0*/  SHF.R.S32.HI R42, RZ, 0x1f, R156 ;  /* 0x0000001fff2a7819 */ /* 0x000fc4000001149c */
[----:B------:R-:W-:Y:S01]  /*150c0*/  SHF.R.S32.HI R122, RZ, 0x1f, R122 ;  /* 0x0000001fff7a7819 */ /* 0x000fe2000001147a */
[----:B------:R1:W-:Y:S01]  /*150d0*/  STL.64 [R106+0x370], R4 ;  /* 0x000370046a007387 */ /* 0x0003e20000100a00 */
[--C-:B------:R-:W-:Y:S02]  /*150e0*/  LOP3.LUT R40, R40, R42, R109.reuse, 0xf8, !PT ;  /* 0x0000002a28287212 */ /* 0x100fe400078ef86d */
[----:B------:R-:W-:Y:S01]  /*150f0*/  LOP3.LUT R10, R90, R10, R109, 0xf8, !PT ;  /* 0x0000000a5a0a7212 */ /* 0x000fe200078ef86d */
[----:B------:R2:W-:Y:S01]  /*15100*/  STL.64 [R106+0x380], R6 ;  /* 0x000380066a007387 */ /* 0x0005e20000100a00 */
[----:B------:R-:W-:Y:S02]  /*15110*/  LOP3.LUT R11, R91, R122, R107, 0xf8, !PT ;  /* 0x0000007a5b0b7212 */ /* 0x000fe400078ef86b */
[----:B0-----:R-:W-:Y:S02]  /*15120*/  LOP3.LUT R2, R96, R9, R109, 0xf8, !PT ;  /* 0x0000000960027212 */ /* 0x001fe400078ef86d */
[----:B------:R-:W-:-:S02]  /*15130*/  LOP3.LUT R3, R97, R117, R107, 0xf8, !PT ;  /* 0x0000007561037212 */ /* 0x000fc400078ef86b */
[--C-:B-1----:R-:W-:Y:S02]  /*15140*/  SHF.R.S32.HI R4, RZ, 0x1f, R114.reuse ;  /* 0x0000001fff047819 */ /* 0x102fe40000011472 */
[----:B------:R-:W-:Y:S02]  /*15150*/  SHF.R.S32.HI R160, RZ, 0x1f, R169 ;  /* 0x0000001fffa07819 */ /* 0x000fe400000114a9 */
[----:B--2---:R-:W-:Y:S02]  /*15160*/  SHF.R.S32.HI R6, RZ, 0x1f, R115 ;  /* 0x0000001fff067819 */ /* 0x004fe40000011473 */
[----:B------:R-:W-:Y:S02]  /*15170*/  SHF.R.S32.HI R42, RZ, 0x1f, R155 ;  /* 0x0000001fff2a7819 */ /* 0x000fe4000001149b */
[----:B------:R-:W-:Y:S02]  /*15180*/  SHF.R.S32.HI R28, RZ, 0x1f, R149 ;  /* 0x0000001fff1c7819 */ /* 0x000fe40000011495 */
[----:B------:R-:W-:Y:S01]  /*15190*/  SHF.R.S32.HI R114, RZ, 0x1f, R114 ;  /* 0x0000001fff727819 */ /* 0x000fe20000011472 */
[----:B------:R0:W-:Y:S01]  /*151a0*/  STL.64 [R106+0x390], R2 ;  /* 0x000390026a007387 */ /* 0x0001e20000100a00 */
[----:B------:R-:W-:-:S02]  /*151b0*/  SHF.R.S32.HI R161, RZ, 0x1f, R169 ;  /* 0x0000001fffa17819 */ /* 0x000fc400000114a9 */
[--C-:B------:R-:W-:Y:S01]  /*151c0*/  LOP3.LUT R48, R48, R160, R109.reuse, 0xf8, !PT ;  /* 0x000000a030307212 */ /* 0x100fe200078ef86d */
[----:B------:R1:W-:Y:S01]  /*151d0*/  STL.64 [R106+0x360], R10 ;  /* 0x0003600a6a007387 */ /* 0x0003e20000100a00 */
[--C-:B------:R-:W-:Y:S02]  /*151e0*/  LOP3.LUT R38, R38, R42, R109.reuse, 0xf8, !PT ;  /* 0x0000002a26267212 */ /* 0x100fe400078ef86d */
[--C-:B------:R-:W-:Y:S01]  /*151f0*/  LOP3.LUT R26, R26, R28, R109.reuse, 0xf8, !PT ;  /* 0x0000001c1a1a7212 */ /* 0x100fe200078ef86d */
[----:B------:R2:W-:Y:S01]  /*15200*/  STL.64 [R106+0x90], R162 ;  /* 0x000090a26a007387 */ /* 0x0005e20000100a00 */
[----:B------:R-:W-:Y:S02]  /*15210*/  LOP3.LUT R4, R86, R4, R109, 0xf8, !PT ;  /* 0x0000000456047212 */ /* 0x000fe400078ef86d */
[----:B------:R-:W-:Y:S02]  /*15220*/  LOP3.LUT R5, R87, R114, R107, 0xf8, !PT ;  /* 0x0000007257057212 */ /* 0x000fe400078ef86b */
[----:B0-----:R-:W-:-:S02]  /*15230*/  LOP3.LUT R2, R78, R6, R109, 0xf8, !PT ;  /* 0x000000064e027212 */ /* 0x001fc400078ef86d */
[----:B------:R-:W-:Y:S02]  /*15240*/  SHF.R.S32.HI R6, RZ, 0x1f, R113 ;  /* 0x0000001fff067819 */ /* 0x000fe40000011471 */
[----:B------:R-:W-:Y:S02]  /*15250*/  LOP3.LUT R49, R49, R161, R107, 0xf8, !PT ;  /* 0x000000a131317212 */ /* 0x000fe400078ef86b */
[----:B------:R-:W-:Y:S02]  /*15260*/  SHF.R.S32.HI R160, RZ, 0x1f, R159 ;  /* 0x0000001fffa07819 */ /* 0x000fe4000001149f */
[----:B------:R-:W-:Y:S02]  /*15270*/  SHF.R.S32.HI R42, RZ, 0x1f, R153 ;  /* 0x0000001fff2a7819 */ /* 0x000fe40000011499 */
[----:B------:R-:W-:Y:S02]  /*15280*/  SHF.R.S32.HI R28, RZ, 0x1f, R148 ;  /* 0x0000001fff1c7819 */ /* 0x000fe40000011494 */
[----:B------:R-:W-:-:S02]  /*15290*/  SHF.R.S32.HI R8, RZ, 0x1f, R118 ;  /* 0x0000001fff087819 */ /* 0x000fc40000011476 */
[----:B-1----:R-:W-:Y:S02]  /*152a0*/  SHF.R.S32.HI R10, RZ, 0x1f, R116 ;  /* 0x0000001fff0a7819 */ /* 0x002fe40000011474 */
[----:B------:R-:W-:Y:S02]  /*152b0*/  SHF.R.S32.HI R113, RZ, 0x1f, R113 ;  /* 0x0000001fff717819 */ /* 0x000fe40000011471 */
[--C-:B------:R-:W-:Y:S02]  /*152c0*/  SHF.R.S32.HI R161, RZ, 0x1f, R168.reuse ;  /* 0x0000001fffa17819 */ /* 0x100fe400000114a8 */
[----:B--2---:R-:W-:Y:S02]  /*152d0*/  SHF.R.S32.HI R162, RZ, 0x1f, R168 ;  /* 0x0000001fffa27819 */ /* 0x004fe400000114a8 */
[----:B------:R-:W-:Y:S02]  /*152e0*/  SHF.R.S32.HI R159, RZ, 0x1f, R159 ;  /* 0x0000001fff9f7819 */ /* 0x000fe4000001149f */
[----:B------:R-:W-:-:S02]  /*152f0*/  SHF.R.S32.HI R156, RZ, 0x1f, R156 ;  /* 0x0000001fff9c7819 */ /* 0x000fc4000001149c */
[----:B------:R-:W-:Y:S02]  /*15300*/  SHF.R.S32.HI R155, RZ, 0x1f, R155 ;  /* 0x0000001fff9b7819 */ /* 0x000fe4000001149b */
[----:B------:R-:W-:Y:S02]  /*15310*/  SHF.R.S32.HI R153, RZ, 0x1f, R153 ;  /* 0x0000001fff997819 */ /* 0x000fe40000011499 */
[----:B------:R-:W-:Y:S02]  /*15320*/  SHF.R.S32.HI R151, RZ, 0x1f, R151 ;  /* 0x0000001fff977819 */ /* 0x000fe40000011497 */
[----:B------:R-:W-:Y:S02]  /*15330*/  SHF.R.S32.HI R149, RZ, 0x1f, R149 ;  /* 0x0000001fff957819 */ /* 0x000fe40000011495 */
[----:B------:R-:W-:Y:S02]  /*15340*/  SHF.R.S32.HI R148, RZ, 0x1f, R148 ;  /* 0x0000001fff947819 */ /* 0x000fe40000011494 */
[----:B------:R-:W-:-:S02]  /*15350*/  SHF.R.S32.HI R147, RZ, 0x1f, R147 ;  /* 0x0000001fff937819 */ /* 0x000fc40000011493 */
[----:B------:R-:W-:Y:S02]  /*15360*/  SHF.R.S32.HI R144, RZ, 0x1f, R144 ;  /* 0x0000001fff907819 */ /* 0x000fe40000011490 */
[----:B------:R-:W-:Y:S02]  /*15370*/  SHF.R.S32.HI R143, RZ, 0x1f, R143 ;  /* 0x0000001fff8f7819 */ /* 0x000fe4000001148f */
[----:B------:R-:W-:Y:S02]  /*15380*/  SHF.R.S32.HI R118, RZ, 0x1f, R118 ;  /* 0x0000001fff767819 */ /* 0x000fe40000011476 */
[----:B------:R-:W-:Y:S02]  /*15390*/  SHF.R.S32.HI R116, RZ, 0x1f, R116 ;  /* 0x0000001fff747819 */ /* 0x000fe40000011474 */
[----:B------:R-:W-:Y:S01]  /*153a0*/  SHF.R.S32.HI R115, RZ, 0x1f, R115 ;  /* 0x0000001fff737819 */ /* 0x000fe20000011473 */
[----:B------:R0:W-:Y:S01]  /*153b0*/  STL.64 [R106+0x3b0], R4 ;  /* 0x0003b0046a007387 */ /* 0x0001e20000100a00 */
[----:B------:R-:W-:-:S02]  /*153c0*/  LOP3.LUT R7, R105, R113, R107, 0xf8, !PT ;  /* 0x0000007169077212 */ /* 0x000fc400078ef86b */
[----:B------:R-:W-:Y:S02]  /*153d0*/  LOP3.LUT R44, R44, R161, R109, 0xf8, !PT ;  /* 0x000000a12c2c7212 */ /* 0x000fe400078ef86d */
[----:B------:R-:W-:Y:S02]  /*153e0*/  LOP3.LUT R45, R45, R162, R107, 0xf8, !PT ;  /* 0x000000a22d2d7212 */ /* 0x000fe400078ef86b */
[----:B------:R-:W-:Y:S02]  /*153f0*/  LOP3.LUT R46, R46, R160, R109, 0xf8, !PT ;  /* 0x000000a02e2e7212 */ /* 0x000fe400078ef86d */
[--C-:B------:R-:W-:Y:S02]  /*15400*/  LOP3.LUT R47, R47, R159, R107.reuse, 0xf8, !PT ;  /* 0x0000009f2f2f7212 */ /* 0x100fe400078ef86b */
[--C-:B------:R-:W-:Y:S02]  /*15410*/  LOP3.LUT R41, R41, R156, R107.reuse, 0xf8, !PT ;  /* 0x0000009c29297212 */ /* 0x100fe400078ef86b */
[----:B------:R-:W-:-:S02]  /*15420*/  LOP3.LUT R39, R39, R155, R107, 0xf8, !PT ;  /* 0x0000009b27277212 */ /* 0x000fc400078ef86b */
[----:B------:R-:W-:Y:S02]  /*15430*/  LOP3.LUT R32, R36, R42, R109, 0xf8, !PT ;  /* 0x0000002a24207212 */ /* 0x000fe400078ef86d */
[--C-:B------:R-:W-:Y:S02]  /*15440*/  LOP3.LUT R33, R37, R153, R107.reuse, 0xf8, !PT ;  /* 0x0000009925217212 */ /* 0x100fe400078ef86b */
[--C-:B------:R-:W-:Y:S02]  /*15450*/  LOP3.LUT R31, R31, R151, R107.reuse, 0xf8, !PT ;  /* 0x000000971f1f7212 */ /* 0x100fe400078ef86b */
[----:B------:R-:W-:Y:S02]  /*15460*/  LOP3.LUT R27, R27, R149, R107, 0xf8, !PT ;  /* 0x000000951b1b7212 */ /* 0x000fe400078ef86b */
[----:B------:R-:W-:Y:S02]  /*15470*/  LOP3.LUT R20, R20, R28, R109, 0xf8, !PT ;  /* 0x0000001c14147212 */ /* 0x000fe400078ef86d */
[----:B------:R-:W-:-:S02]  /*15480*/  LOP3.LUT R21, R21, R148, R107, 0xf8, !PT ;  /* 0x0000009415157212 */ /* 0x000fc400078ef86b */
[--C-:B------:R-:W-:Y:S02]  /*15490*/  LOP3.LUT R23, R25, R147, R107.reuse, 0xf8, !PT ;  /* 0x0000009319177212 */ /* 0x100fe400078ef86b */
[--C-:B------:R-:W-:Y:S02]  /*154a0*/  LOP3.LUT R17, R17, R144, R107.reuse, 0xf8, !PT ;  /* 0x0000009011117212 */ /* 0x100fe400078ef86b */
[----:B------:R-:W-:Y:S02]  /*154b0*/  LOP3.LUT R15, R15, R143, R107, 0xf8, !PT ;  /* 0x0000008f0f0f7212 */ /* 0x000fe400078ef86b */
[----:B------:R-:W-:Y:S02]  /*154c0*/  LOP3.LUT R8, R98, R8, R109, 0xf8, !PT ;  /* 0x0000000862087212 */ /* 0x000fe400078ef86d */
[----:B------:R-:W-:Y:S02]  /*154d0*/  LOP3.LUT R9, R99, R118, R107, 0xf8, !PT ;  /* 0x0000007663097212 */ /* 0x000fe400078ef86b */
[----:B------:R-:W-:-:S02]  /*154e0*/  LOP3.LUT R10, R100, R10, R109, 0xf8, !PT ;  /* 0x0000000a640a7212 */ /* 0x000fc400078ef86d */
[--C-:B------:R-:W-:Y:S02]  /*154f0*/  LOP3.LUT R11, R101, R116, R107.reuse, 0xf8, !PT ;  /* 0x00000074650b7212 */ /* 0x100fe400078ef86b */
[----:B------:R-:W-:Y:S02]  /*15500*/  LOP3.LUT R3, R79, R115, R107, 0xf8, !PT ;  /* 0x000000734f037212 */ /* 0x000fe400078ef86b */
[--C-:B------:R-:W-:Y:S02]  /*15510*/  LOP3.LUT R6, R104, R6, R109.reuse, 0xf8, !PT ;  /* 0x0000000668067212 */ /* 0x100fe400078ef86d */
[----:B------:R-:W-:Y:S02]  /*15520*/  LOP3.LUT R112, R102, R112, R109, 0xf8, !PT ;  /* 0x0000007066707212 */ /* 0x000fe400078ef86d */
[----:B------:R-:W-:Y:S02]  /*15530*/  LOP3.LUT R113, R103, R108, R107, 0xf8, !PT ;  /* 0x0000006c67717212 */ /* 0x000fe400078ef86b */
[----:B0-----:R-:W-:-:S02]  /*15540*/  LOP3.LUT R4, R76, R111, R109, 0xf8, !PT ;  /* 0x0000006f4c047212 */ /* 0x001fc400078ef86d */
[----:B------:R-:W-:Y:S01]  /*15550*/  LOP3.LUT R5, R77, R110, R107, 0xf8, !PT ;  /* 0x0000006e4d057212 */ /* 0x000fe200078ef86b */
[----:B------:R1:W-:Y:S01]  /*15560*/  STL.64 [R106+0xa0], R164 ;  /* 0x0000a0a46a007387 */ /* 0x0003e20000100a00 */
[----:B------:R-:W-:-:S03]  /*15570*/  VIADD R0, R0, 0x1 ;  /* 0x0000000100007836 */ /* 0x000fc60000000000 */
[----:B------:R1:W-:Y:S04]  /*15580*/  STL.64 [R106+0xb0], R166 ;  /* 0x0000b0a66a007387 */ /* 0x0003e80000100a00 */
        /* <DEDUP_REMOVED lines=17> */
[----:B------:R1:W-:Y:S01]  /*156a0*/  STL.64 [R106+0x3f0], R4 ;  /* 0x0003f0046a007387 */ /* 0x0003e20000100a00 */
[----:B------:R-:W-:-:S13]  /*156b0*/  ISETP.NE.AND P0, PT, R0, 0x80, PT ;  /* 0x000000800000780c */ /* 0x000fda0003f05270 */
[----:B-1----:R-:W-:Y:S05]  /*156c0*/  @P0 BRA `(.L_x_6) ;  /* 0xffffffe000d80947 */ /* 0x002fea000383ffff */
[----:B------:R-:W2:Y:S04]  /*156d0*/  LDL.64 R2, [R1] ;  /* 0x0000000001027983 */ /* 0x000ea80000100a00 */
[----:B------:R-:W3:Y:S04]  /*156e0*/  LDL.64 R12, [R1+0x8] ;  /* 0x00000800010c7983 */ /* 0x000ee80000100a00 */
[----:B------:R-:W4:Y:S04]  /*156f0*/  LDL R175, [R1+0x858] ;  /* 0x0008580001af7983 */ /* 0x000f280000100800 */
        /* <DEDUP_REMOVED lines=10> */
[C---:B------:R-:W-:Y:S02]  /*157a0*/  R2UR UR8, R218.reuse ;  /* 0x00000000da0872ca */ /* 0x040fe400000e0000 */
[----:B------:R-:W-:Y:S01]  /*157b0*/  R2UR UR9, R219 ;  /* 0x00000000db0972ca */ /* 0x000fe200000e0000 */
        /* <DEDUP_REMOVED lines=17> */
[----:B------:R-:W-:Y:S01]  /*158d0*/  R2UR UR21, R219 ;  /* 0x00000000db1572ca */ /* 0x000fe200000e0000 */
        /* <DEDUP_REMOVED lines=60> */
[----:B--2---:R0:W-:Y:S04]  /*15ca0*/  STL.64 [R1+0x400], R2 ;  /* 0x0004000201007387 */ /* 0x0041e80000100a00 */
[----:B---3--:R1:W-:Y:S04]  /*15cb0*/  STL.64 [R1+0x408], R12 ;  /* 0x0004080c01007387 */ /* 0x0083e80000100a00 */
[----:B------:R-:W2:Y:S04]  /*15cc0*/  LDL.U8 R0, [R1+0x400] ;  /* 0x0004000001007983 */ /* 0x000ea80000100000 */
[----:B------:R-:W3:Y:S01]  /*15cd0*/  LDL.U8 R4, [R1+0x401] ;  /* 0x0004010001047983 */ /* 0x000ee20000100000 */
[----:B0-----:R-:W4:Y:S03]  /*15ce0*/  LDC.64 R2, c[0x0][0x380] ;  /* 0x0000e000ff027b82 */ /* 0x001f260000000a00 */
[----:B------:R-:W3:Y:S04]  /*15cf0*/  LDL.U8 R5, [R1+0x402] ;  /* 0x0004020001057983 */ /* 0x000ee80000100000 */
[----:B------:R-:W3:Y:S04]  /*15d00*/  LDL.U8 R6, [R1+0x403] ;  /* 0x0004030001067983 */ /* 0x000ee80000100000 */
[----:B------:R-:W3:Y:S04]  /*15d10*/  LDL.U8 R7, [R1+0x404] ;  /* 0x0004040001077983 */ /* 0x000ee80000100000 */
[----:B------:R-:W3:Y:S04]  /*15d20*/  LDL.U8 R8, [R1+0x405] ;  /* 0x0004050001087983 */ /* 0x000ee80000100000 */
[----:B------:R-:W3:Y:S04]  /*15d30*/  LDL.U8 R9, [R1+0x406] ;  /* 0x0004060001097983 */ /* 0x000ee80000100000 */
[----:B------:R-:W3:Y:S04]  /*15d40*/  LDL.U8 R10, [R1+0x407] ;  /* 0x00040700010a7983 */ /* 0x000ee80000100000 */
[----:B------:R-:W3:Y:S04]  /*15d50*/  LDL.U8 R11, [R1+0x408] ;  /* 0x00040800010b7983 */ /* 0x000ee80000100000 */
[----:B-1----:R-:W3:Y:S01]  /*15d60*/  LDL.64 R12, [R1+0x18] ;  /* 0x00001800010c7983 */ /* 0x002ee20000100a00 */
[----:B----4-:R-:W-:-:S03]  /*15d70*/  IMAD.WIDE R28, R175, 0x400, R2 ;  /* 0x00000400af1c7825 */ /* 0x010fc600078e0202 */
[----:B-----5:R0:W-:Y:S04]  /*15d80*/  STL.64 [R1+0x410], R14 ;  /* 0x0004100e01007387 */ /* 0x0201e80000100a00 */
[----:B------:R1:W-:Y:S04]  /*15d90*/  STL.64 [R1+0x420], R16 ;  /* 0x0004201001007387 */ /* 0x0003e80000100a00 */
[----:B------:R4:W-:Y:S04]  /*15da0*/  STL.64 [R1+0x428], R18 ;  /* 0x0004281201007387 */ /* 0x0009e80000100a00 */
[----:B------:R5:W-:Y:S04]  /*15db0*/  STL.64 [R1+0x430], R20 ;  /* 0x0004301401007387 */ /* 0x000be80000100a00 */
[----:B0-----:R-:W3:Y:S04]  /*15dc0*/  LDL.64 R14, [R1+0x68] ;  /* 0x00006800010e7983 */ /* 0x001ee80000100a00 */
[----:B-1----:R-:W3:Y:S04]  /*15dd0*/  LDL.64 R16, [R1+0x78] ;  /* 0x0000780001107983 */ /* 0x002ee80000100a00 */
[----:B----4-:R-:W4:Y:S04]  /*15de0*/  LDL.64 R18, [R1+0x80] ;  /* 0x0000800001127983 */ /* 0x010f280000100a00 */
[----:B-----5:R-:W5:Y:S04]  /*15df0*/  LDL.64 R20, [R1+0x88] ;  /* 0x0000880001147983 */ /* 0x020f680000100a00 */
        /* <DEDUP_REMOVED lines=43> */
[----:B--2---:R-:W-:Y:S04]  /*160b0*/  STG.E.U8 desc[UR4][R28.64], R0 ;  /* 0x000000001c007986 */ /* 0x004fe8000c101104 */
[----:B---3--:R-:W-:Y:S04]  /*160c0*/  STG.E.U8 desc[UR6][R28.64+0x1], R4 ;  /* 0x000001041c007986 */ /* 0x008fe8000c101106 */
[----:B------:R-:W-:Y:S04]  /*160d0*/  STG.E.U8 desc[UR8][R28.64+0x2], R5 ;  /* 0x000002051c007986 */ /* 0x000fe8000c101108 */
[----:B------:R-:W-:Y:S04]  /*160e0*/  STG.E.U8 desc[UR10][R28.64+0x3], R6 ;  /* 0x000003061c007986 */ /* 0x000fe8000c10110a */
[----:B------:R-:W-:Y:S04]  /*160f0*/  STG.E.U8 desc[UR12][R28.64+0x4], R7 ;  /* 0x000004071c007986 */ /* 0x000fe8000c10110c */
[----:B------:R-:W-:Y:S04]  /*16100*/  STG.E.U8 desc[UR14][R28.64+0x5], R8 ;  /* 0x000005081c007986 */ /* 0x000fe8000c10110e */
[----:B------:R0:W-:Y:S04]  /*16110*/  STG.E.U8 desc[UR16][R28.64+0x6], R9 ;  /* 0x000006091c007986 */ /* 0x0001e8000c101110 */
[----:B------:R-:W-:Y:S04]  /*16120*/  STG.E.U8 desc[UR18][R28.64+0x7], R10 ;  /* 0x0000070a1c007986 */ /* 0x000fe8000c101112 */
[----:B------:R1:W-:Y:S04]  /*16130*/  STG.E.U8 desc[UR20][R28.64+0x8], R11 ;  /* 0x0000080b1c007986 */ /* 0x0003e8000c101114 */
[----:B------:R2:W-:Y:S04]  /*16140*/  STL.64 [R1+0x418], R12 ;  /* 0x0004180c01007387 */ /* 0x0005e80000100a00 */
[----:B0-----:R-:W3:Y:S04]  /*16150*/  LDL.64 R8, [R1+0x50] ;  /* 0x0000500001087983 */ /* 0x001ee80000100a00 */
[----:B-1----:R-:W3:Y:S04]  /*16160*/  LDL.64 R10, [R1+0x60] ;  /* 0x00006000010a7983 */ /* 0x002ee80000100a00 */
[----:B--2---:R-:W2:Y:S04]  /*16170*/  LDL.64 R12, [R1+0x70] ;  /* 0x00007000010c7983 */ /* 0x004ea80000100a00 */
[----:B------:R-:W2:Y:S04]  /*16180*/  LDL.64 R28, [R1+0x90] ;  /* 0x00009000011c7983 */ /* 0x000ea80000100a00 */
[----:B------:R-:W2:Y:S04]  /*16190*/  LDL.64 R4, [R1+0x3f8] ;  /* 0x0003f80001047983 */ /* 0x000ea80000100a00 */
[----:B------:R-:W2:Y:S04]  /*161a0*/  LDL.64 R6, [R1+0x40] ;  /* 0x0000400001067983 */ /* 0x000ea80000100a00 */
[----:B------:R-:W-:Y:S04]  /*161b0*/  STL.64 [R1+0x438], R22 ;  /* 0x0004381601007387 */ /* 0x000fe80000100a00 */
[----:B------:R-:W-:Y:S04]  /*161c0*/  STL.64 [R1+0x448], R24 ;  /* 0x0004481801007387 */ /* 0x000fe80000100a00 */
[----:B------:R-:W-:Y:S04]  /*161d0*/  STL.64 [R1+0x458], R26 ;  /* 0x0004581a01007387 */ /* 0x000fe80000100a00 */
[----:B------:R-:W-:Y:S04]  /*161e0*/  STL.64 [R1+0x468], R14 ;  /* 0x0004680e01007387 */ /* 0x000fe80000100a00 */
[----:B------:R-:W-:Y:S04]  /*161f0*/  STL.64 [R1+0x478], R16 ;  /* 0x0004781001007387 */ /* 0x000fe80000100a00 */
[----:B----4-:R-:W-:Y:S04]  /*16200*/  STL.64 [R1+0x480], R18 ;  /* 0x0004801201007387 */ /* 0x010fe80000100a00 */
[----:B-----5:R-:W-:Y:S04]  /*16210*/  STL.64 [R1+0x488], R20 ;  /* 0x0004881401007387 */ /* 0x020fe80000100a00 */
        /* <DEDUP_REMOVED lines=62> */
[----:B---3--:R-:W-:Y:S04]  /*16600*/  STL.64 [R1+0x450], R8 ;  /* 0x0004500801007387 */ /* 0x008fe80000100a00 */
[----:B------:R-:W-:Y:S04]  /*16610*/  STL.64 [R1+0x460], R10 ;  /* 0x0004600a01007387 */ /* 0x000fe80000100a00 */
[----:B--2---:R-:W-:Y:S04]  /*16620*/  STL.64 [R1+0x470], R12 ;  /* 0x0004700c01007387 */ /* 0x004fe80000100a00 */
        /* <DEDUP_REMOVED lines=47> */
[----:B------:R-:W-:Y:S01]  /*16920*/  STL.64 [R1+0x7f8], R4 ;  /* 0x0007f80401007387 */ /* 0x000fe20000100a00 */
[----:B------:R-:W-:-:S03]  /*16930*/  IMAD.MOV.U32 R0, RZ, RZ, 0x9 ;  /* 0x00000009ff007424 */ /* 0x000fc600078e00ff */
[----:B------:R0:W-:Y:S02]  /*16940*/  STL.64 [R1+0x440], R6 ;  /* 0x0004400601007387 */ /* 0x0001e40000100a00 */
[----:B0-----:R-:W-:-:S07]  /*16950*/  IMAD.MOV.U32 R6, RZ, RZ, RZ ;  /* 0x000000ffff067224 */ /* 0x001fce00078e00ff */
.L_x_7:
[----:B------:R-:W2:Y:S01]  /*16960*/  LDL R10, [R1+0x858] ;  /* 0x00085800010a7983 */ /* 0x000ea20000100800 */
[----:B------:R-:W-:-:S05]  /*16970*/  IMAD.IADD R8, R1, 0x1, R0 ;  /* 0x0000000101087824 */ /* 0x000fca00078e0200 */
[----:B0-----:R-:W3:Y:S04]  /*16980*/  LDL.U8 R9, [R8+0x400] ;  /* 0x0004000008097983 */ /* 0x001ee80000100000 */
[----:B------:R-:W4:Y:S04]  /*16990*/  LDL.U8 R11, [R8+0x401] ;  /* 0x00040100080b7983 */ /* 0x000f280000100000 */
[----:B------:R-:W5:Y:S04]  /*169a0*/  LDL.U8 R13, [R8+0x402] ;  /* 0x00040200080d7983 */ /* 0x000f680000100000 */
        /* <DEDUP_REMOVED lines=31> */
[----:B------:R-:W5:Y:S01]  /*16ba0*/  LDL.U8 R7, [R8+0x422] ;  /* 0x0004220008077983 */ /* 0x000f620000100000 */
[----:B------:R-:W-:-:S02]  /*16bb0*/  R2UR UR4, R218 ;  /* 0x00000000da0472ca */ /* 0x000fc400000e0000 */
[C---:B------:R-:W-:Y:S02]  /*16bc0*/  R2UR UR5, R219.reuse ;  /* 0x00000000db0572ca */ /* 0x040fe400000e0000 */
[C---:B------:R-:W-:Y:S02]  /*16bd0*/  R2UR UR6, R218.reuse ;  /* 0x00000000da0672ca */ /* 0x040fe400000e0000 */
[C---:B------:R-:W-:Y:S02]  /*16be0*/  R2UR UR7, R219.reuse ;  /* 0x00000000db0772ca */ /* 0x040fe400000e0000 */
[C---:B------:R-:W-:Y:S02]  /*16bf0*/  R2UR UR8, R218.reuse ;  /* 0x00000000da0872ca */ /* 0x040fe400000e0000 */
[----:B------:R-:W-:Y:S02]  /*16c00*/  R2UR UR9, R219 ;  /* 0x00000000db0972ca */ /* 0x000fe400000e0000 */
        /* <DEDUP_REMOVED lines=19> */
[----:B------:R-:W-:Y:S01]  /*16d40*/  R2UR UR29, R219 ;  /* 0x00000000db1d72ca */ /* 0x000fe200000e0000 */
[----:B--2---:R-:W-:-:S03]  /*16d50*/  IMAD.WIDE R4, R10, 0x400, R2 ;  /* 0x000004000a047825 */ /* 0x004fc600078e0202 */
[----:B------:R-:W-:-:S05]  /*16d60*/  IADD3 R4, P0, PT, R0, R4, RZ ;  /* 0x0000000400047210 */ /* 0x000fca0007f1e0ff */
[----:B------:R-:W-:Y:S01]  /*16d70*/  IMAD.X R5, R6, 0x1, R5, P0 ;  /* 0x0000000106057824 */ /* 0x000fe200000e0605 */
[----:B------:R-:W-:-:S04]  /*16d80*/  IADD3 R0, P0, PT, R0, 0x23, RZ ;  /* 0x0000002300007810 */ /* 0x000fc80007f1e0ff */
[----:B---3--:R0:W-:Y:S01]  /*16d90*/  STG.E.U8 desc[UR4][R4.64], R9 ;  /* 0x0000000904007986 */ /* 0x0081e2000c101104 */
[----:B------:R-:W-:Y:S01]  /*16da0*/  IMAD.X R6, RZ, RZ, R6, P0 ;  /* 0x000000ffff067224 */ /* 0x000fe200000e0606 */
[----:B------:R-:W-:Y:S02]  /*16db0*/  ISETP.GE.U32.AND P0, PT, R0, 0x400, PT ;  /* 0x000004000000780c */ /* 0x000fe40003f06070 */
[----:B----4-:R0:W-:Y:S02]  /*16dc0*/  STG.E.U8 desc[UR6][R4.64+0x1], R11 ;  /* 0x0000010b04007986 */ /* 0x0101e4000c101106 */
[----:B------:R-:W-:Y:S02]  /*16dd0*/  ISETP.GE.U32.AND.EX P0, PT, R6, RZ, PT, P0 ;  /* 0x000000ff0600720c */ /* 0x000fe40003f06100 */
[----:B-----5:R0:W-:Y:S04]  /*16de0*/  STG.E.U8 desc[UR8][R4.64+0x2], R13 ;  /* 0x0000020d04007986 */ /* 0x0201e8000c101108 */
[----:B------:R0:W-:Y:S04]  /*16df0*/  STG.E.U8 desc[UR10][R4.64+0x3], R15 ;  /* 0x0000030f04007986 */ /* 0x0001e8000c10110a */
        /* <DEDUP_REMOVED lines=30> */
[----:B------:R0:W-:Y:S01]  /*16fe0*/  STG.E.U8 desc[UR28][R4.64+0x22], R7 ;  /* 0x0000220704007986 */ /* 0x0001e2000c10111c */
[----:B------:R-:W-:Y:S05]  /*16ff0*/  @!P0 BRA `(.L_x_7) ;  /* 0xfffffff800588947 */ /* 0x000fea000383ffff */
[----:B------:R-:W1:Y:S01]  /*17000*/  LDCU UR4, c[0x0][0x360] ;  /* 0x00006c00ff0477ac */ /* 0x000e620008000800 */
[----:B------:R-:W1:Y:S01]  /*17010*/  LDC R0, c[0x0][0x370] ;  /* 0x0000dc00ff007b82 */ /* 0x000e620000000800 */
[----:B------:R-:W2:Y:S01]  /*17020*/  LDCU UR5, c[0x0][0x390] ;  /* 0x00007200ff0577ac */ /* 0x000ea20008000800 */
[----:B-1----:R-:W-:-:S05]  /*17030*/  IMAD R10, R0, UR4, R10 ;  /* 0x00000004000a7c24 */ /* 0x002fca000f8e020a */
[----:B------:R1:W-:Y:S01]  /*17040*/  STL [R1+0x858], R10 ;  /* 0x0008580a01007387 */ /* 0x0003e20000100800 */
[----:B--2---:R-:W-:-:S13]  /*17050*/  ISETP.GE.AND P0, PT, R10, UR5, PT ;  /* 0x000000050a007c0c */ /* 0x004fda000bf06270 */
[----:B-1----:R-:W-:Y:S05]  /*17060*/  @!P0 BRA `(.L_x_8) ;  /* 0xfffffe90000c8947 */ /* 0x002fea000383ffff */
[----:B------:R-:W-:Y:S05]  /*17070*/  EXIT ;  /* 0x000000000000794d */ /* 0x000fea0003800000 */
.L_x_9:
[----:B------:R-:W-:-:S00]  /*17080*/  BRA `(.L_x_9) ;  /* 0xfffffffc00fc7947 */ /* 0x000fc0000383ffff */
[----:B------:R-:W-:-:S00]  /*17090*/  NOP ;  /* 0x0000000000007918 */ /* 0x000fc00000000000 */
        /* <DEDUP_REMOVED lines=14> */
.L_x_10:


//--------------------- .nv.shared.reserved.0     --------------------------
	.section	.nv.shared.reserved.0,"aw",@nobits
	.weak		__nv_reservedSMEM_offset_0_alias
	.size		__nv_reservedSMEM_offset_0_alias, 0, 64
	.other		__nv_reservedSMEM_offset_0_alias,@"STO_CUDA_RESERVED_SHARED STV_DEFAULT"
__nv_reservedSMEM_offset_0_alias:
	.zero		0
	.zero		64


//--------------------- .nv.constant0._Z11AES_EncryptP9aes_blockPA128_mi --------------------------
	.section	.nv.constant0._Z11AES_EncryptP9aes_blockPA128_mi,"a",@progbits
	.sectionflags	@""
	.align	4
.nv.constant0._Z11AES_EncryptP9aes_blockPA128_mi:
	.zero		916


//--------------------- SYMBOLS --------------------------

	.type		.nv.reservedSmem.offset0,@object
	.size		.nv.reservedSmem.offset0,0x4
